	.target	sm_90a

	.elftype	@"ET_EXEC"


//--------------------- .note.nv.tkinfo           --------------------------
	.section	.note.nv.tkinfo,"",@"SHT_NOTE"
	.sectionflags	@"SHF_NOTE_NV_TKINFO"
	.tkinfo
        /*0018*/ 	.word	0x00000002
        /*0030*/ 	.string	""
        /*0030*/ 	.string	"ptxas"
        /*0030*/ 	.string	"Cuda compilation tools, release 13.0, V13.0.88"
        /*0030*/ 	.string	"Build cuda_13.0.r13.0/compiler.36424714_0"
        /*0030*/ 	.string	"-arch sm_90a -m 64 "



//--------------------- .note.nv.cuinfo           --------------------------
	.section	.note.nv.cuinfo,"",@"SHT_NOTE"
	.sectionflags	@"SHF_NOTE_NV_CUINFO"
        /*0018*/ 	.short	0x0002
        /*001a*/ 	.short	0x005a
        /*001c*/ 	.short	0x0082
	.zero		2


//--------------------- .nv.info                  --------------------------
	.section	.nv.info,"",@"SHT_CUDA_INFO"
	.align	4


	//----- nvinfo : EIATTR_REGCOUNT
	.align		4
        /*0000*/ 	.byte	0x04, 0x2f
        /*0002*/ 	.short	(.L_16 - .L_15)
	.align		4
.L_15:
        /*0004*/ 	.word	index@(_ZN7cutlass13device_kernelINS_4fmha6kernel28FmhaKernelTmaWarpSpecializedINS1_10collective30FmhaMainloopTmaWarpSpecializedINS_6half_tEffN4cute5tupleIJNS7_1CILi128EEENS9_ILi64EEENS9_ILi512EEEEEENS8_IJiNS9_ILi1EEENS8_IJiiEEEEEESG_SG_NS4_12CausalFusionEJNS2_6OptionILNS2_3TagE0ENS9_ILb1EEEEENSI_ILSJ_2ESK_EEEEENS4_15FmhaFwdEpilogueIS6_fNS8_IJSB_SC_SB_EEEEENS2_23PersistentTileSchedulerEJSL_SM_EEEEEvNT_6ParamsE)
        /*0008*/ 	.word	0x000000a8


	//----- nvinfo : EIATTR_FRAME_SIZE
	.align		4
.L_16:
        /*000c*/ 	.byte	0x04, 0x11
        /*000e*/ 	.short	(.L_18 - .L_17)
	.align		4
.L_17:
        /*0010*/ 	.word	index@($__internal_0_$__cuda_sm20_rcp_rn_f32_slowpath)
        /*0014*/ 	.word	0x00000b80


	//----- nvinfo : EIATTR_FRAME_SIZE
	.align		4
.L_18:
        /*0018*/ 	.byte	0x04, 0x11
        /*001a*/ 	.short	(.L_20 - .L_19)
	.align		4
.L_19:
        /*001c*/ 	.word	index@(_ZN7cutlass13device_kernelINS_4fmha6kernel28FmhaKernelTmaWarpSpecializedINS1_10collective30FmhaMainloopTmaWarpSpecializedINS_6half_tEffN4cute5tupleIJNS7_1CILi128EEENS9_ILi64EEENS9_ILi512EEEEEENS8_IJiNS9_ILi1EEENS8_IJiiEEEEEESG_SG_NS4_12CausalFusionEJNS2_6OptionILNS2_3TagE0ENS9_ILb1EEEEENSI_ILSJ_2ESK_EEEEENS4_15FmhaFwdEpilogueIS6_fNS8_IJSB_SC_SB_EEEEENS2_23PersistentTileSchedulerEJSL_SM_EEEEEvNT_6ParamsE)
        /*0020*/ 	.word	0x00000b80


	//----- nvinfo : EIATTR_MIN_STACK_SIZE
	.align		4
.L_20:
        /*0024*/ 	.byte	0x04, 0x12
        /*0026*/ 	.short	(.L_22 - .L_21)
	.align		4
.L_21:
        /*0028*/ 	.word	index@(_ZN7cutlass13device_kernelINS_4fmha6kernel28FmhaKernelTmaWarpSpecializedINS1_10collective30FmhaMainloopTmaWarpSpecializedINS_6half_tEffN4cute5tupleIJNS7_1CILi128EEENS9_ILi64EEENS9_ILi512EEEEEENS8_IJiNS9_ILi1EEENS8_IJiiEEEEEESG_SG_NS4_12CausalFusionEJNS2_6OptionILNS2_3TagE0ENS9_ILb1EEEEENSI_ILSJ_2ESK_EEEEENS4_15FmhaFwdEpilogueIS6_fNS8_IJSB_SC_SB_EEEEENS2_23PersistentTileSchedulerEJSL_SM_EEEEEvNT_6ParamsE)
        /*002c*/ 	.word	0x00000b80
.L_22:


//--------------------- .nv.compat                --------------------------
	.section	.nv.compat,"",@"SHT_CUDA_COMPAT_INFO"
	.align	4
        /*0000*/ 	.byte	0x02, 0x09, 0x01, 0x00, 0x02, 0x02, 0x04, 0x00, 0x02, 0x05, 0x05, 0x00, 0x03, 0x07, 0x01, 0x01
        /*0010*/ 	.byte	0x02, 0x03, 0x01, 0x00, 0x02, 0x06, 0x01, 0x00, 0x04, 0x0b, 0x08, 0x00, 0x00, 0x00, 0x00, 0x00
        /*0020*/ 	.byte	0x00, 0x00, 0x00, 0x00


//--------------------- .nv.info._ZN7cutlass13device_kernelINS_4fmha6kernel28FmhaKernelTmaWarpSpecializedINS1_10collective30FmhaMainloopTmaWarpSpecializedINS_6half_tEffN4cute5tupleIJNS7_1CILi128EEENS9_ILi64EEENS9_ILi512EEEEEENS8_IJiNS9_ILi1EEENS8_IJiiEEEEEESG_SG_NS4_12CausalFusionEJNS2_6OptionILNS2_3TagE0ENS9_ILb1EEEEENSI_ILSJ_2ESK_EEEEENS4_15FmhaFwdEpilogueIS6_fNS8_IJSB_SC_SB_EEEEENS2_23PersistentTileSchedulerEJSL_SM_EEEEEvNT_6ParamsE --------------------------
	.section	.nv.info._ZN7cutlass13device_kernelINS_4fmha6kernel28FmhaKernelTmaWarpSpecializedINS1_10collective30FmhaMainloopTmaWarpSpecializedINS_6half_tEffN4cute5tupleIJNS7_1CILi128EEENS9_ILi64EEENS9_ILi512EEEEEENS8_IJiNS9_ILi1EEENS8_IJiiEEEEEESG_SG_NS4_12CausalFusionEJNS2_6OptionILNS2_3TagE0ENS9_ILb1EEEEENSI_ILSJ_2ESK_EEEEENS4_15FmhaFwdEpilogueIS6_fNS8_IJSB_SC_SB_EEEEENS2_23PersistentTileSchedulerEJSL_SM_EEEEEvNT_6ParamsE,"",@"SHT_CUDA_INFO"
	.sectionflags	@""
	.align	4


	//----- nvinfo : EIATTR_CUDA_API_VERSION
	.align		4
        /*0000*/ 	.byte	0x04, 0x37
        /*0002*/ 	.short	(.L_24 - .L_23)
.L_23:
        /*0004*/ 	.word	0x00000082


	//----- nvinfo : EIATTR_KPARAM_INFO
	.align		4
.L_24:
        /*0008*/ 	.byte	0x04, 0x17
        /*000a*/ 	.short	(.L_26 - .L_25)
.L_25:
        /*000c*/ 	.word	0x00000000
        /*0010*/ 	.short	0x0000
        /*0012*/ 	.short	0x0070
        /*0014*/ 	.byte	0x00, 0xf0, 0x01, 0x20


	//----- nvinfo : EIATTR_SPARSE_MMA_MASK
	.align		4
.L_26:
        /*0018*/ 	.byte	0x03, 0x50
        /*001a*/ 	.short	0x0000


	//----- nvinfo : EIATTR_MAXREG_COUNT
	.align		4
        /*001c*/ 	.byte	0x03, 0x1b
        /*001e*/ 	.short	0x00a8


	//----- nvinfo : EIATTR_NUM_BARRIERS
	.align		4
        /*0020*/ 	.byte	0x02, 0x4c
        /*0022*/ 	.byte	0x02
	.zero		1


	//----- nvinfo : EIATTR_EXTERNS
	.align		4
        /*0024*/ 	.byte	0x04, 0x0f
        /*0026*/ 	.short	(.L_28 - .L_27)


	//   ....[0]....
	.align		4
.L_27:
        /*0028*/ 	.word	index@(__assertfail)


	//----- nvinfo : EIATTR_ANNOTATIONS
	.align		4
.L_28:
        /*002c*/ 	.byte	0x04, 0x55
        /*002e*/ 	.short	(.L_30 - .L_29)


	//   ....[0]....
.L_29:
        /*0030*/ 	.word	0x00000001
        /*0034*/ 	.byte	0xc0, 0x00, 0x00, 0x00, 0x01, 0x00, 0x00, 0x00, 0xf0, 0x02, 0x00, 0x00, 0x01, 0x00, 0x00, 0x00
        /* <DEDUP_REMOVED lines=1995> */
        /*7cf4*/ 	.byte	0x80, 0x68, 0x02, 0x00, 0x01, 0x00, 0x00, 0x00, 0xe0, 0x6b, 0x02, 0x00


	//----- nvinfo : EIATTR_MERCURY_ISA_VERSION
	.align		4
.L_30:
        /*7d00*/ 	.byte	0x03, 0x5f
        /*7d02*/ 	.short	0x0101


	//----- nvinfo : EIATTR_INT_WARP_WIDE_INSTR_OFFSETS
	.align		4
        /*7d04*/ 	.byte	0x04, 0x31
        /*7d06*/ 	.short	(.L_32 - .L_31)


	//   ....[0]....
.L_31:
        /*7d08*/ 	.word	0x000007c0


	//   ....[1]....
        /*7d0c*/ 	.word	0x000007d0


	//   ....[2]....
        /*7d10*/ 	.word	0x000007e0


	//   ....[3]....
        /*7d14*/ 	.word	0x000007f0


	//   ....[4]....
        /*7d18*/ 	.word	0x00000860


	//   ....[5]....
        /*7d1c*/ 	.word	0x00000a40


	//   ....[6]....
        /*7d20*/ 	.word	0x00000af0


	//----- nvinfo : EIATTR_COOP_GROUP_MASK_REGIDS
	.align		4
.L_32:
        /*7d24*/ 	.byte	0x04, 0x29
        /*7d26*/ 	.short	(.L_34 - .L_33)


	//   ....[0]....
.L_33:
        /*7d28*/ 	.word	0xffffffff


	//   ....[1]....
        /*7d2c*/ 	.word	0xffffffff


	//   ....[2]....
        /*7d30*/ 	.word	0xffffffff


	//   ....[3]....
        /*7d34*/ 	.word	0xffffffff


	//   ....[4]....
        /*7d38*/ 	.word	0xffffffff


	//   ....[5]....
        /*7d3c*/ 	.word	0xffffffff


	//   ....[6]....
        /*7d40*/ 	.word	0xffffffff


	//   ....[7]....
        /*7d44*/ 	.word	0xffffffff


	//   ....[8]....
        /*7d48*/ 	.word	0xffffffff


	//   ....[9]....
        /*7d4c*/ 	.word	0xffffffff


	//   ....[10]....
        /*7d50*/ 	.word	0xffffffff


	//   ....[11]....
        /*7d54*/ 	.word	0xffffffff


	//   ....[12]....
        /*7d58*/ 	.word	0xffffffff


	//   ....[13]....
        /*7d5c*/ 	.word	0xffffffff


	//   ....[14]....
        /*7d60*/ 	.word	0xffffffff


	//   ....[15]....
        /*7d64*/ 	.word	0xffffffff


	//   ....[16]....
        /*7d68*/ 	.word	0xffffffff


	//   ....[17]....
        /*7d6c*/ 	.word	0xffffffff


	//   ....[18]....
        /*7d70*/ 	.word	0xffffffff


	//   ....[19]....
        /*7d74*/ 	.word	0xffffffff


	//   ....[20]....
        /*7d78*/ 	.word	0xffffffff


	//   ....[21]....
        /*7d7c*/ 	.word	0xffffffff


	//----- nvinfo : EIATTR_COOP_GROUP_INSTR_OFFSETS
	.align		4
.L_34:
        /*7d80*/ 	.byte	0x04, 0x28
        /*7d82*/ 	.short	(.L_36 - .L_35)


	//   ....[0]....
.L_35:
        /*7d84*/ 	.word	0x00000070


	//   ....[1]....
        /*7d88*/ 	.word	0x000000b0


	//   ....[2]....
        /*7d8c*/ 	.word	0x00000210


	//   ....[3]....
        /*7d90*/ 	.word	0x00000440


	//   ....[4]....
        /*7d94*/ 	.word	0x00000600


	//   ....[5]....
        /*7d98*/ 	.word	0x00000760


	//   ....[6]....
        /*7d9c*/ 	.word	0x00003080


	//   ....[7]....
        /*7da0*/ 	.word	0x000030e0


	//   ....[8]....
        /*7da4*/ 	.word	0x00003100


	//   ....[9]....
        /*7da8*/ 	.word	0x00003120


	//   ....[10]....
        /*7dac*/ 	.word	0x00009e30


	//   ....[11]....
        /*7db0*/ 	.word	0x00009e90


	//   ....[12]....
        /*7db4*/ 	.word	0x0000ae70


	//   ....[13]....
        /*7db8*/ 	.word	0x0000b050


	//   ....[14]....
        /*7dbc*/ 	.word	0x00014b70


	//   ....[15]....
        /*7dc0*/ 	.word	0x00014bd0


	//   ....[16]....
        /*7dc4*/ 	.word	0x000159e0


	//   ....[17]....
        /*7dc8*/ 	.word	0x00015bc0


	//   ....[18]....
        /*7dcc*/ 	.word	0x0001e090


	//   ....[19]....
        /*7dd0*/ 	.word	0x0001e0d0


	//   ....[20]....
        /*7dd4*/ 	.word	0x0001e110


	//   ....[21]....
        /*7dd8*/ 	.word	0x0001e120


	//----- nvinfo : EIATTR_REG_RECONFIG
	.align		4
.L_36:
        /*7ddc*/ 	.byte	0x01, 0x54
	.zero		2


	//----- nvinfo : EIATTR_SYSCALL_OFFSETS
	.align		4
        /*7de0*/ 	.byte	0x04, 0x46
        /*7de2*/ 	.short	(.L_38 - .L_37)


	//   ....[0]....
.L_37:
        /*7de4*/ 	.word	0x000208d0


	//   ....[1]....
        /*7de8*/ 	.word	0x00020a30


	//----- nvinfo : EIATTR_MBARRIER_INSTR_OFFSETS
	.align		4
.L_38:
        /*7dec*/ 	.byte	0x04, 0x39
        /*7dee*/ 	.short	(.L_40 - .L_39)


	//   ....[0]....
.L_39:
        /*7df0*/ 	.word	0x000003f0
        /*7df4*/ 	.word	0x000000ff
        /*7df8*/ 	.word	0x00074450
        /*7dfc*/ 	.short	0x0100
        /*7dfe*/ 	.byte	0x08
	.zero		1


	//   ....[1]....
        /*7e00*/ 	.word	0x00000400
        /*7e04*/ 	.word	0x000000ff
        /*7e08*/ 	.word	0x00074460
        /*7e0c*/ 	.short	0x0100
        /*7e0e*/ 	.byte	0x08
	.zero		1


	//   ....[2]....
        /*7e10*/ 	.word	0x00000410
        /*7e14*/ 	.word	0x000000ff
        /*7e18*/ 	.word	0x00074458
        /*7e1c*/ 	.short	0x0100
        /*7e1e*/ 	.byte	0x08
	.zero		1


	//   ....[3]....
        /*7e20*/ 	.word	0x00000420
        /*7e24*/ 	.word	0x000000ff
        /*7e28*/ 	.word	0x00074468
        /*7e2c*/ 	.short	0x0100
        /*7e2e*/ 	.byte	0x08
	.zero		1


	//   ....[4]....
        /*7e30*/ 	.word	0x00000550
        /*7e34*/ 	.word	0x000000ff
        /*7e38*/ 	.word	0x00074400
        /*7e3c*/ 	.short	0x0100
        /*7e3e*/ 	.byte	0x08
	.zero		1


	//   ....[5]....
        /*7e40*/ 	.word	0x00000560
        /*7e44*/ 	.word	0x000000ff
        /*7e48*/ 	.word	0x00074428
        /*7e4c*/ 	.short	0x0100
        /*7e4e*/ 	.byte	0x08
	.zero		1


	//   ....[6]....
        /*7e50*/ 	.word	0x00000570
        /*7e54*/ 	.word	0x000000ff
        /*7e58*/ 	.word	0x00074408
        /*7e5c*/ 	.short	0x0100
        /*7e5e*/ 	.byte	0x08
	.zero		1


	//   ....[7]....
        /*7e60*/ 	.word	0x00000580
        /*7e64*/ 	.word	0x000000ff
        /*7e68*/ 	.word	0x00074430
        /*7e6c*/ 	.short	0x0100
        /*7e6e*/ 	.byte	0x08
	.zero		1


	//   ....[8]....
        /*7e70*/ 	.word	0x00000590
        /*7e74*/ 	.word	0x000000ff
        /*7e78*/ 	.word	0x00074410
        /*7e7c*/ 	.short	0x0100
        /*7e7e*/ 	.byte	0x08
	.zero		1


	//   ....[9]....
        /*7e80*/ 	.word	0x000005a0
        /*7e84*/ 	.word	0x000000ff
        /*7e88*/ 	.word	0x00074438
        /*7e8c*/ 	.short	0x0100
        /*7e8e*/ 	.byte	0x08
	.zero		1


	//   ....[10]....
        /*7e90*/ 	.word	0x000005b0
        /*7e94*/ 	.word	0x000000ff
        /*7e98*/ 	.word	0x00074418
        /*7e9c*/ 	.short	0x0100
        /*7e9e*/ 	.byte	0x08
	.zero		1


	//   ....[11]....
        /*7ea0*/ 	.word	0x000005c0
        /*7ea4*/ 	.word	0x000000ff
        /*7ea8*/ 	.word	0x00074440
        /*7eac*/ 	.short	0x0100
        /*7eae*/ 	.byte	0x08
	.zero		1


	//   ....[12]....
        /*7eb0*/ 	.word	0x000005d0
        /*7eb4*/ 	.word	0x000000ff
        /*7eb8*/ 	.word	0x00074420
        /*7ebc*/ 	.short	0x0100
        /*7ebe*/ 	.byte	0x08
	.zero		1


	//   ....[13]....
        /*7ec0*/ 	.word	0x000005e0
        /*7ec4*/ 	.word	0x000000ff
        /*7ec8*/ 	.word	0x00074448
        /*7ecc*/ 	.short	0x0100
        /*7ece*/ 	.byte	0x08
	.zero		1


	//   ....[14]....
        /*7ed0*/ 	.word	0x00000710
        /*7ed4*/ 	.word	0x000000ff
        /*7ed8*/ 	.word	0x00074470
        /*7edc*/ 	.short	0x0100
        /*7ede*/ 	.byte	0x08
	.zero		1


	//   ....[15]....
        /*7ee0*/ 	.word	0x00000720
        /*7ee4*/ 	.word	0x000000ff
        /*7ee8*/ 	.word	0x00074480
        /*7eec*/ 	.short	0x0100
        /*7eee*/ 	.byte	0x08
	.zero		1


	//   ....[16]....
        /*7ef0*/ 	.word	0x00000730
        /*7ef4*/ 	.word	0x000000ff
        /*7ef8*/ 	.word	0x00074478
        /*7efc*/ 	.short	0x0100
        /*7efe*/ 	.byte	0x08
	.zero		1


	//   ....[17]....
        /*7f00*/ 	.word	0x00000740
        /*7f04*/ 	.word	0x000000ff
        /*7f08*/ 	.word	0x00074488
        /*7f0c*/ 	.short	0x0100
        /*7f0e*/ 	.byte	0x08
	.zero		1


	//   ....[18]....
        /*7f10*/ 	.word	0x00000880
        /*7f14*/ 	.word	0x000000ff
        /*7f18*/ 	.word	0x00074490
        /*7f1c*/ 	.short	0x0100
        /*7f1e*/ 	.byte	0x06
	.zero		1


	//   ....[19]....
        /*7f20*/ 	.word	0x00000890
        /*7f24*/ 	.word	0x000000ff
        /*7f28*/ 	.word	0x00074498
        /*7f2c*/ 	.short	0x0100
        /*7f2e*/ 	.byte	0x06
	.zero		1


	//   ....[20]....
        /*7f30*/ 	.word	0x000008a0
        /*7f34*/ 	.word	0x000000ff
        /*7f38*/ 	.word	0x000744a0
        /*7f3c*/ 	.short	0x0100
        /*7f3e*/ 	.byte	0x06
	.zero		1


	//   ....[21]....
        /*7f40*/ 	.word	0x000008b0
        /*7f44*/ 	.word	0x000000ff
        /*7f48*/ 	.word	0x000744a8
        /*7f4c*/ 	.short	0x0100
        /*7f4e*/ 	.byte	0x06
	.zero		1


	//   ....[22]....
        /*7f50*/ 	.word	0x000009b0
        /*7f54*/ 	.word	0x000000ff
        /*7f58*/ 	.word	0x000744c0
        /*7f5c*/ 	.short	0x0100
        /*7f5e*/ 	.byte	0x08
	.zero		1


	//   ....[23]....
        /*7f60*/ 	.word	0x000009c0
        /*7f64*/ 	.word	0x000000ff
        /*7f68*/ 	.word	0x000744e0
        /*7f6c*/ 	.short	0x0100
        /*7f6e*/ 	.byte	0x08
	.zero		1


	//   ....[24]....
        /*7f70*/ 	.word	0x000009d0
        /*7f74*/ 	.word	0x000000ff
        /*7f78*/ 	.word	0x000744c8
        /*7f7c*/ 	.short	0x0100
        /*7f7e*/ 	.byte	0x08
	.zero		1


	//   ....[25]....
        /*7f80*/ 	.word	0x000009e0
        /*7f84*/ 	.word	0x000000ff
        /*7f88*/ 	.word	0x000744e8
        /*7f8c*/ 	.short	0x0100
        /*7f8e*/ 	.byte	0x08
	.zero		1


	//   ....[26]....
        /*7f90*/ 	.word	0x000009f0
        /*7f94*/ 	.word	0x000000ff
        /*7f98*/ 	.word	0x000744d0
        /*7f9c*/ 	.short	0x0100
        /*7f9e*/ 	.byte	0x08
	.zero		1


	//   ....[27]....
        /*7fa0*/ 	.word	0x00000a00
        /*7fa4*/ 	.word	0x000000ff
        /*7fa8*/ 	.word	0x000744f0
        /*7fac*/ 	.short	0x0100
        /*7fae*/ 	.byte	0x08
	.zero		1


	//   ....[28]....
        /*7fb0*/ 	.word	0x00000a10
        /*7fb4*/ 	.word	0x000000ff
        /*7fb8*/ 	.word	0x000744d8
        /*7fbc*/ 	.short	0x0100
        /*7fbe*/ 	.byte	0x08
	.zero		1


	//   ....[29]....
        /*7fc0*/ 	.word	0x00000a20
        /*7fc4*/ 	.word	0x000000ff
        /*7fc8*/ 	.word	0x000744f8
        /*7fcc*/ 	.short	0x0100
        /*7fce*/ 	.byte	0x08
	.zero		1


	//   ....[30]....
        /*7fd0*/ 	.word	0x00000b20
        /*7fd4*/ 	.word	0x000000ff
        /*7fd8*/ 	.word	0x000744b0
        /*7fdc*/ 	.short	0x0100
        /*7fde*/ 	.byte	0x06
	.zero		1


	//   ....[31]....
        /*7fe0*/ 	.word	0x000014b0
        /*7fe4*/ 	.word	0x000000ff
        /*7fe8*/ 	.word	0x00074450
        /*7fec*/ 	.short	0x010a
        /*7fee*/ 	.byte	0x04
	.zero		1


	//   ....[32]....
        /*7ff0*/ 	.word	0x000015c0
        /*7ff4*/ 	.word	0x000000ff
        /*7ff8*/ 	.word	0x00074400
        /*7ffc*/ 	.short	0x010a
        /*7ffe*/ 	.byte	0x28
	.zero		1


	//   ....[33]....
        /*8000*/ 	.word	0x00001620
        /*8004*/ 	.word	0x000000ff
        /*8008*/ 	.word	0xfffffff8
        /*800c*/ 	.short	0x010a
        /*800e*/ 	.byte	0x04
	.zero		1


	//   ....[34]....
        /*8010*/ 	.word	0x00002b20
        /*8014*/ 	.word	0x00000000
        /*8018*/ 	.word	0x00000000
        /*801c*/ 	.short	0x0101
        /*801e*/ 	.byte	0x06
	.zero		1


	//   ....[35]....
        /*8020*/ 	.word	0x00003ee0
        /*8024*/ 	.word	0x000000ff
        /*8028*/ 	.word	0x00074400
        /*802c*/ 	.short	0x010a
        /*802e*/ 	.byte	0x04
	.zero		1


	//   ....[36]....
        /*8030*/ 	.word	0x00008b90
        /*8034*/ 	.word	0x000000ff
        /*8038*/ 	.word	0x00000000
        /*803c*/ 	.short	0x0101
        /*803e*/ 	.byte	0x04
	.zero		1


	//   ....[37]....
        /*8040*/ 	.word	0x00008d10
        /*8044*/ 	.word	0x000000ff
        /*8048*/ 	.word	0x00074400
        /*804c*/ 	.short	0x010a
        /*804e*/ 	.byte	0x05
	.zero		1


	//   ....[38]....
        /*8050*/ 	.word	0x0000cd40
        /*8054*/ 	.word	0x000000ff
        /*8058*/ 	.word	0x00074400
        /*805c*/ 	.short	0x010a
        /*805e*/ 	.byte	0x07
	.zero		1


	//   ....[39]....
        /*8060*/ 	.word	0x0000d990
        /*8064*/ 	.word	0x000000ff
        /*8068*/ 	.word	0x00074400
        /*806c*/ 	.short	0x010a
        /*806e*/ 	.byte	0x07
	.zero		1


	//   ....[40]....
        /*8070*/ 	.word	0x000131f0
        /*8074*/ 	.word	0x000000ff
        /*8078*/ 	.word	0x00000000
        /*807c*/ 	.short	0x0101
        /*807e*/ 	.byte	0x07
	.zero		1


	//   ....[41]....
        /*8080*/ 	.word	0x000132a0
        /*8084*/ 	.word	0x000000ff
        /*8088*/ 	.word	0x00000000
        /*808c*/ 	.short	0x0101
        /*808e*/ 	.byte	0x07
	.zero		1


	//   ....[42]....
        /*8090*/ 	.word	0x00013450
        /*8094*/ 	.word	0x000000ff
        /*8098*/ 	.word	0x00074400
        /*809c*/ 	.short	0x010a
        /*809e*/ 	.byte	0x05
	.zero		1


	//   ....[43]....
        /*80a0*/ 	.word	0x00018070
        /*80a4*/ 	.word	0x000000ff
        /*80a8*/ 	.word	0x00074400
        /*80ac*/ 	.short	0x010a
        /*80ae*/ 	.byte	0x07
	.zero		1


	//   ....[44]....
        /*80b0*/ 	.word	0x000184e0
        /*80b4*/ 	.word	0x000000ff
        /*80b8*/ 	.word	0x00074400
        /*80bc*/ 	.short	0x010a
        /*80be*/ 	.byte	0x07
	.zero		1


	//   ....[45]....
        /*80c0*/ 	.word	0x0001dd40
        /*80c4*/ 	.word	0x000000ff
        /*80c8*/ 	.word	0x00000000
        /*80cc*/ 	.short	0x0101
        /*80ce*/ 	.byte	0x07
	.zero		1


	//   ....[46]....
        /*80d0*/ 	.word	0x0001ddf0
        /*80d4*/ 	.word	0x000000ff
        /*80d8*/ 	.word	0x00000000
        /*80dc*/ 	.short	0x0101
        /*80de*/ 	.byte	0x07
	.zero		1


	//   ....[47]....
        /*80e0*/ 	.word	0x0001dfd0
        /*80e4*/ 	.word	0x000000ff
        /*80e8*/ 	.word	0x00000000
        /*80ec*/ 	.short	0x0101
        /*80ee*/ 	.byte	0x04
	.zero		1


	//   ....[48]....
        /*80f0*/ 	.word	0x0001e060
        /*80f4*/ 	.word	0x000000ff
        /*80f8*/ 	.word	0x00000000
        /*80fc*/ 	.short	0x0101
        /*80fe*/ 	.byte	0x06
	.zero		1


	//   ....[49]....
        /*8100*/ 	.word	0x00020490
        /*8104*/ 	.word	0x000000ff
        /*8108*/ 	.word	0x00000008
        /*810c*/ 	.short	0x010a
        /*810e*/ 	.byte	0x05
	.zero		1


	//   ....[50]....
        /*8110*/ 	.word	0x00024200
        /*8114*/ 	.word	0x00000000
        /*8118*/ 	.word	0x00074490
        /*811c*/ 	.short	0x0101
        /*811e*/ 	.byte	0x25
	.zero		1


	//   ....[51]....
        /*8120*/ 	.word	0x00024660
        /*8124*/ 	.word	0x00000007
        /*8128*/ 	.word	0x00074460
        /*812c*/ 	.short	0x010a
        /*812e*/ 	.byte	0x3f
	.zero		1


	//   ....[52]....
        /*8130*/ 	.word	0x00024b20
        /*8134*/ 	.word	0x00000007
        /*8138*/ 	.word	0x000744b0
        /*813c*/ 	.short	0x0101
        /*813e*/ 	.byte	0x3f
	.zero		1


	//   ....[53]....
        /*8140*/ 	.word	0x00024b30
        /*8144*/ 	.word	0x00000007
        /*8148*/ 	.word	0x000744b0
        /*814c*/ 	.short	0x010a
        /*814e*/ 	.byte	0x3f
	.zero		1


	//   ....[54]....
        /*8150*/ 	.word	0x00024bd0
        /*8154*/ 	.word	0x00000004
        /*8158*/ 	.word	0x00074460
        /*815c*/ 	.short	0x010a
        /*815e*/ 	.byte	0x3f
	.zero		1


	//   ....[55]....
        /*8160*/ 	.word	0x000254a0
        /*8164*/ 	.word	0x00000008
        /*8168*/ 	.word	0x00074428
        /*816c*/ 	.short	0x010a
        /*816e*/ 	.byte	0x3f
	.zero		1


	//   ....[56]....
        /*8170*/ 	.word	0x00025940
        /*8174*/ 	.word	0x00000005
        /*8178*/ 	.word	0x000744b0
        /*817c*/ 	.short	0x0101
        /*817e*/ 	.byte	0x3f
	.zero		1


	//   ....[57]....
        /*8180*/ 	.word	0x00025950
        /*8184*/ 	.word	0x00000005
        /*8188*/ 	.word	0x000744b0
        /*818c*/ 	.short	0x010a
        /*818e*/ 	.byte	0x3f
	.zero		1


	//   ....[58]....
        /*8190*/ 	.word	0x00025a00
        /*8194*/ 	.word	0x00000007
        /*8198*/ 	.word	0x00074428
        /*819c*/ 	.short	0x010a
        /*819e*/ 	.byte	0x3f
	.zero		1


	//   ....[59]....
        /*81a0*/ 	.word	0x00025ef0
        /*81a4*/ 	.word	0x00000007
        /*81a8*/ 	.word	0x00074428
        /*81ac*/ 	.short	0x010a
        /*81ae*/ 	.byte	0x3f
	.zero		1


	//   ....[60]....
        /*81b0*/ 	.word	0x000263b0
        /*81b4*/ 	.word	0x00000007
        /*81b8*/ 	.word	0x00074428
        /*81bc*/ 	.short	0x010a
        /*81be*/ 	.byte	0x3f
	.zero		1


	//   ....[61]....
        /*81c0*/ 	.word	0x000268e0
        /*81c4*/ 	.word	0x00000005
        /*81c8*/ 	.word	0x00074450
        /*81cc*/ 	.short	0x010a
        /*81ce*/ 	.byte	0x3f
	.zero		1


	//   ....[62]....
        /*81d0*/ 	.word	0x00026940
        /*81d4*/ 	.word	0x00000005
        /*81d8*/ 	.word	0x00074400
        /*81dc*/ 	.short	0x010a
        /*81de*/ 	.byte	0x3f
	.zero		1


	//   ....[63]....
        /*81e0*/ 	.word	0x000269b0
        /*81e4*/ 	.word	0x00000005
        /*81e8*/ 	.word	0xfffffff8
        /*81ec*/ 	.short	0x010a
        /*81ee*/ 	.byte	0x3f
	.zero		1


	//   ....[64]....
        /*81f0*/ 	.word	0x00026a10
        /*81f4*/ 	.word	0x00000007
        /*81f8*/ 	.word	0x00074400
        /*81fc*/ 	.short	0x010a
        /*81fe*/ 	.byte	0x3f
	.zero		1


	//   ....[65]....
        /*8200*/ 	.word	0x00026a70
        /*8204*/ 	.word	0x00000004
        /*8208*/ 	.word	0x00074400
        /*820c*/ 	.short	0x010a
        /*820e*/ 	.byte	0x3f
	.zero		1


	//   ....[66]....
        /*8210*/ 	.word	0x00026ad0
        /*8214*/ 	.word	0x00000000
        /*8218*/ 	.word	0x00074400
        /*821c*/ 	.short	0x010a
        /*821e*/ 	.byte	0x3f
	.zero		1


	//   ....[67]....
        /*8220*/ 	.word	0x00026b30
        /*8224*/ 	.word	0x00000003
        /*8228*/ 	.word	0x00074400
        /*822c*/ 	.short	0x010a
        /*822e*/ 	.byte	0x3f
	.zero		1


	//   ....[68]....
        /*8230*/ 	.word	0x00026b90
        /*8234*/ 	.word	0x00000000
        /*8238*/ 	.word	0x00074400
        /*823c*/ 	.short	0x010a
        /*823e*/ 	.byte	0x3f
	.zero		1


	//   ....[69]....
        /*8240*/ 	.word	0x00026c10
        /*8244*/ 	.word	0x00000003
        /*8248*/ 	.word	0x00000008
        /*824c*/ 	.short	0x010a
        /*824e*/ 	.byte	0x3f
	.zero		1


	//   ....[70]....
        /*8250*/ 	.word	0x00026ce0
        /*8254*/ 	.word	0x00000007
        /*8258*/ 	.word	0x00074460
        /*825c*/ 	.short	0x010a
        /*825e*/ 	.byte	0x3f
	.zero		1


	//   ....[71]....
        /*8260*/ 	.word	0x00026d30
        /*8264*/ 	.word	0x00000007
        /*8268*/ 	.word	0x000744b0
        /*826c*/ 	.short	0x010a
        /*826e*/ 	.byte	0x3f
	.zero		1


	//   ....[72]....
        /*8270*/ 	.word	0x00026d80
        /*8274*/ 	.word	0x00000004
        /*8278*/ 	.word	0x00074460
        /*827c*/ 	.short	0x010a
        /*827e*/ 	.byte	0x3f
	.zero		1


	//   ....[73]....
        /*8280*/ 	.word	0x00026e50
        /*8284*/ 	.word	0x00000008
        /*8288*/ 	.word	0x00074428
        /*828c*/ 	.short	0x010a
        /*828e*/ 	.byte	0x3f
	.zero		1


	//   ....[74]....
        /*8290*/ 	.word	0x00026ea0
        /*8294*/ 	.word	0x00000005
        /*8298*/ 	.word	0x000744b0
        /*829c*/ 	.short	0x010a
        /*829e*/ 	.byte	0x3f
	.zero		1


	//   ....[75]....
        /*82a0*/ 	.word	0x00026ef0
        /*82a4*/ 	.word	0x00000007
        /*82a8*/ 	.word	0x00074428
        /*82ac*/ 	.short	0x010a
        /*82ae*/ 	.byte	0x3f
	.zero		1


	//   ....[76]....
        /*82b0*/ 	.word	0x00026f40
        /*82b4*/ 	.word	0x00000007
        /*82b8*/ 	.word	0x00074428
        /*82bc*/ 	.short	0x010a
        /*82be*/ 	.byte	0x3f
	.zero		1


	//   ....[77]....
        /*82c0*/ 	.word	0x00026f90
        /*82c4*/ 	.word	0x00000007
        /*82c8*/ 	.word	0x00074428
        /*82cc*/ 	.short	0x010a
        /*82ce*/ 	.byte	0x3f
	.zero		1


	//----- nvinfo : EIATTR_NUM_MBARRIERS
	.align		4
.L_40:
        /*82d0*/ 	.byte	0x03, 0x38
        /*82d2*/ 	.short	0x001f


	//----- nvinfo : EIATTR_EXIT_INSTR_OFFSETS
	.align		4
        /*82d4*/ 	.byte	0x04, 0x1c
        /*82d6*/ 	.short	(.L_42 - .L_41)


	//   ....[0]....
.L_41:
        /*82d8*/ 	.word	0x00000b80


	//   ....[1]....
        /*82dc*/ 	.word	0x00000c00


	//   ....[2]....
        /*82e0*/ 	.word	0x00024280


	//   ....[3]....
        /*82e4*/ 	.word	0x000242e0


	//   ....[4]....
        /*82e8*/ 	.word	0x00024320


	//   ....[5]....
        /*82ec*/ 	.word	0x000250a0


	//   ....[6]....
        /*82f0*/ 	.word	0x000250e0


	//   ....[7]....
        /*82f4*/ 	.word	0x000268c0


	//----- nvinfo : EIATTR_MAX_THREADS
	.align		4
.L_42:
        /*82f8*/ 	.byte	0x04, 0x05
        /*82fa*/ 	.short	(.L_44 - .L_43)
.L_43:
        /*82fc*/ 	.word	0x00000180
        /*8300*/ 	.word	0x00000001
        /*8304*/ 	.word	0x00000001


	//----- nvinfo : EIATTR_CRS_STACK_SIZE
	.align		4
.L_44:
        /*8308*/ 	.byte	0x04, 0x1e
        /*830a*/ 	.short	(.L_46 - .L_45)
.L_45:
        /*830c*/ 	.word	0x00000000


	//----- nvinfo : EIATTR_CBANK_PARAM_SIZE
	.align		4
.L_46:
        /*8310*/ 	.byte	0x03, 0x19
        /*8312*/ 	.short	0x0870


	//----- nvinfo : EIATTR_PARAM_CBANK
	.align		4
        /*8314*/ 	.byte	0x04, 0x0a
        /*8316*/ 	.short	(.L_48 - .L_47)
	.align		4
.L_47:
        /*8318*/ 	.word	index@(.nv.constant0._ZN7cutlass13device_kernelINS_4fmha6kernel28FmhaKernelTmaWarpSpecializedINS1_10collective30FmhaMainloopTmaWarpSpecializedINS_6half_tEffN4cute5tupleIJNS7_1CILi128EEENS9_ILi64EEENS9_ILi512EEEEEENS8_IJiNS9_ILi1EEENS8_IJiiEEEEEESG_SG_NS4_12CausalFusionEJNS2_6OptionILNS2_3TagE0ENS9_ILb1EEEEENSI_ILSJ_2ESK_EEEEENS4_15FmhaFwdEpilogueIS6_fNS8_IJSB_SC_SB_EEEEENS2_23PersistentTileSchedulerEJSL_SM_EEEEEvNT_6ParamsE)
        /*831c*/ 	.short	0x0210
        /*831e*/ 	.short	0x0870


	//----- nvinfo : EIATTR_SW_WAR
	.align		4
.L_48:
        /*8320*/ 	.byte	0x04, 0x36
        /*8322*/ 	.short	(.L_50 - .L_49)
.L_49:
        /*8324*/ 	.word	0x00000008
.L_50:


//--------------------- .nv.callgraph             --------------------------
	.section	.nv.callgraph,"",@"SHT_CUDA_CALLGRAPH"
	.align	4
	.sectionentsize	8
	.align		4
        /*0000*/ 	.word	0x00000000
	.align		4
        /*0004*/ 	.word	0xffffffff
	.align		4
        /*0008*/ 	.word	index@(_ZN7cutlass13device_kernelINS_4fmha6kernel28FmhaKernelTmaWarpSpecializedINS1_10collective30FmhaMainloopTmaWarpSpecializedINS_6half_tEffN4cute5tupleIJNS7_1CILi128EEENS9_ILi64EEENS9_ILi512EEEEEENS8_IJiNS9_ILi1EEENS8_IJiiEEEEEESG_SG_NS4_12CausalFusionEJNS2_6OptionILNS2_3TagE0ENS9_ILb1EEEEENSI_ILSJ_2ESK_EEEEENS4_15FmhaFwdEpilogueIS6_fNS8_IJSB_SC_SB_EEEEENS2_23PersistentTileSchedulerEJSL_SM_EEEEEvNT_6ParamsE)
	.align		4
        /*000c*/ 	.word	index@(__assertfail)
	.align		4
        /*0010*/ 	.word	0x00000000
	.align		4
        /*0014*/ 	.word	0xfffffffe
	.align		4
        /*0018*/ 	.word	0x00000000
	.align		4
        /*001c*/ 	.word	0xfffffffd
	.align		4
        /*0020*/ 	.word	0x00000000
	.align		4
        /*0024*/ 	.word	0xfffffffc


//--------------------- .nv.constant4             --------------------------
	.section	.nv.constant4,"a",@progbits
	.align	8
	.align		8
.nv.constant4:
        /*0000*/ 	.dword	__assertfail
	.align		8
        /*0008*/ 	.dword	__unnamed_1
	.align		8
        /*0010*/ 	.dword	__unnamed_2
	.align		8
        /*0018*/ 	.dword	_ZN39_INTERNAL_65da335c_4_k_cu_01368672_33964cuda3std3__45__cpo5beginE
	.align		8
        /*0020*/ 	.dword	_ZN39_INTERNAL_65da335c_4_k_cu_01368672_33964cuda3std3__45__cpo3endE
	.align		8
        /*0028*/ 	.dword	_ZN39_INTERNAL_65da335c_4_k_cu_01368672_33964cuda3std3__45__cpo6cbeginE
	.align		8
        /*0030*/ 	.dword	_ZN39_INTERNAL_65da335c_4_k_cu_01368672_33964cuda3std3__45__cpo4cendE
	.align		8
        /*0038*/ 	.dword	_ZN39_INTERNAL_65da335c_4_k_cu_01368672_33964cuda3std3__441_GLOBAL__N__65da335c_4_k_cu_01368672_33966ignoreE
	.align		8
        /*0040*/ 	.dword	_ZN39_INTERNAL_65da335c_4_k_cu_01368672_33964cuda3std3__419piecewise_constructE
	.align		8
        /*0048*/ 	.dword	_ZN39_INTERNAL_65da335c_4_k_cu_01368672_33964cuda3std3__48in_placeE
	.align		8
        /*0050*/ 	.dword	_ZN39_INTERNAL_65da335c_4_k_cu_01368672_33964cuda3std6ranges3__45__cpo4swapE
	.align		8
        /*0058*/ 	.dword	_ZN39_INTERNAL_65da335c_4_k_cu_01368672_33964cuda3std6ranges3__45__cpo9iter_moveE
	.align		8
        /*0060*/ 	.dword	_ZN39_INTERNAL_65da335c_4_k_cu_01368672_33964cute7productE
	.align		8
        /*0068*/ 	.dword	_ZN39_INTERNAL_65da335c_4_k_cu_01368672_33964cute1_E
	.align		8
        /*0070*/ 	.dword	$str$24
	.align		8
        /*0078*/ 	.dword	$str$25


//--------------------- .text._ZN7cutlass13device_kernelINS_4fmha6kernel28FmhaKernelTmaWarpSpecializedINS1_10collective30FmhaMainloopTmaWarpSpecializedINS_6half_tEffN4cute5tupleIJNS7_1CILi128EEENS9_ILi64EEENS9_ILi512EEEEEENS8_IJiNS9_ILi1EEENS8_IJiiEEEEEESG_SG_NS4_12CausalFusionEJNS2_6OptionILNS2_3TagE0ENS9_ILb1EEEEENSI_ILSJ_2ESK_EEEEENS4_15FmhaFwdEpilogueIS6_fNS8_IJSB_SC_SB_EEEEENS2_23PersistentTileSchedulerEJSL_SM_EEEEEvNT_6ParamsE --------------------------
	.section	.text._ZN7cutlass13device_kernelINS_4fmha6kernel28FmhaKernelTmaWarpSpecializedINS1_10collective30FmhaMainloopTmaWarpSpecializedINS_6half_tEffN4cute5tupleIJNS7_1CILi128EEENS9_ILi64EEENS9_ILi512EEEEEENS8_IJiNS9_ILi1EEENS8_IJiiEEEEEESG_SG_NS4_12CausalFusionEJNS2_6OptionILNS2_3TagE0ENS9_ILb1EEEEENSI_ILSJ_2ESK_EEEEENS4_15FmhaFwdEpilogueIS6_fNS8_IJSB_SC_SB_EEEEENS2_23PersistentTileSchedulerEJSL_SM_EEEEEvNT_6ParamsE,"ax",@progbits
	.align	128
.text._ZN7cutlass13device_kernelINS_4fmha6kernel28FmhaKernelTmaWarpSpecializedINS1_10collective30FmhaMainloopTmaWarpSpecializedINS_6half_tEffN4cute5tupleIJNS7_1CILi128EEENS9_ILi64EEENS9_ILi512EEEEEENS8_IJiNS9_ILi1EEENS8_IJiiEEEEEESG_SG_NS4_12CausalFusionEJNS2_6OptionILNS2_3TagE0ENS9_ILb1EEEEENSI_ILSJ_2ESK_EEEEENS4_15FmhaFwdEpilogueIS6_fNS8_IJSB_SC_SB_EEEEENS2_23PersistentTileSchedulerEJSL_SM_EEEEEvNT_6ParamsE:
        .type           _ZN7cutlass13device_kernelINS_4fmha6kernel28FmhaKernelTmaWarpSpecializedINS1_10collective30FmhaMainloopTmaWarpSpecializedINS_6half_tEffN4cute5tupleIJNS7_1CILi128EEENS9_ILi64EEENS9_ILi512EEEEEENS8_IJiNS9_ILi1EEENS8_IJiiEEEEEESG_SG_NS4_12CausalFusionEJNS2_6OptionILNS2_3TagE0ENS9_ILb1EEEEENSI_ILSJ_2ESK_EEEEENS4_15FmhaFwdEpilogueIS6_fNS8_IJSB_SC_SB_EEEEENS2_23PersistentTileSchedulerEJSL_SM_EEEEEvNT_6ParamsE,@function
        .size           _ZN7cutlass13device_kernelINS_4fmha6kernel28FmhaKernelTmaWarpSpecializedINS1_10collective30FmhaMainloopTmaWarpSpecializedINS_6half_tEffN4cute5tupleIJNS7_1CILi128EEENS9_ILi64EEENS9_ILi512EEEEEENS8_IJiNS9_ILi1EEENS8_IJiiEEEEEESG_SG_NS4_12CausalFusionEJNS2_6OptionILNS2_3TagE0ENS9_ILb1EEEEENSI_ILSJ_2ESK_EEEEENS4_15FmhaFwdEpilogueIS6_fNS8_IJSB_SC_SB_EEEEENS2_23PersistentTileSchedulerEJSL_SM_EEEEEvNT_6ParamsE,(.L_x_174 - _ZN7cutlass13device_kernelINS_4fmha6kernel28FmhaKernelTmaWarpSpecializedINS1_10collective30FmhaMainloopTmaWarpSpecializedINS_6half_tEffN4cute5tupleIJNS7_1CILi128EEENS9_ILi64EEENS9_ILi512EEEEEENS8_IJiNS9_ILi1EEENS8_IJiiEEEEEESG_SG_NS4_12CausalFusionEJNS2_6OptionILNS2_3TagE0ENS9_ILb1EEEEENSI_ILSJ_2ESK_EEEEENS4_15FmhaFwdEpilogueIS6_fNS8_IJSB_SC_SB_EEEEENS2_23PersistentTileSchedulerEJSL_SM_EEEEEvNT_6ParamsE)
        .other          _ZN7cutlass13device_kernelINS_4fmha6kernel28FmhaKernelTmaWarpSpecializedINS1_10collective30FmhaMainloopTmaWarpSpecializedINS_6half_tEffN4cute5tupleIJNS7_1CILi128EEENS9_ILi64EEENS9_ILi512EEEEEENS8_IJiNS9_ILi1EEENS8_IJiiEEEEEESG_SG_NS4_12CausalFusionEJNS2_6OptionILNS2_3TagE0ENS9_ILb1EEEEENSI_ILSJ_2ESK_EEEEENS4_15FmhaFwdEpilogueIS6_fNS8_IJSB_SC_SB_EEEEENS2_23PersistentTileSchedulerEJSL_SM_EEEEEvNT_6ParamsE,@"STO_CUDA_ENTRY STV_DEFAULT"
_ZN7cutlass13device_kernelINS_4fmha6kernel28FmhaKernelTmaWarpSpecializedINS1_10collective30FmhaMainloopTmaWarpSpecializedINS_6half_tEffN4cute5tupleIJNS7_1CILi128EEENS9_ILi64EEENS9_ILi512EEEEEENS8_IJiNS9_ILi1EEENS8_IJiiEEEEEESG_SG_NS4_12CausalFusionEJNS2_6OptionILNS2_3TagE0ENS9_ILb1EEEEENSI_ILSJ_2ESK_EEEEENS4_15FmhaFwdEpilogueIS6_fNS8_IJSB_SC_SB_EEEEENS2_23PersistentTileSchedulerEJSL_SM_EEEEEvNT_6ParamsE:
[----:B------:R-:W1:Y:S02]  /*0000*/  LDC R1, c[0x0][0x28] ;  /* 0x00000a00ff017b82 */ /* 0x000e640000000800 */
[----:B-1----:R-:W-:Y:S01]  /*0010*/  IADD3 R1, R1, -0xb80, RZ ;  /* 0xfffff48001017810 */ /* 0x002fe20007ffe0ff */
[----:B------:R-:W1:Y:S05]  /*0020*/  S2R R3, SR_TID.X ;  /* 0x0000000000037919 */ /* 0x000e6a0000002100 */
[----:B------:R-:W2:Y:S01]  /*0030*/  S2UR UR6, SR_CTAID.X ;  /* 0x00000000000679c3 */ /* 0x000ea20000002500 */
[----:B------:R-:W-:Y:S01]  /*0040*/  ELECT P1, URZ, PT ;  /* 0x00000000003f782f */ /* 0x000fe20003820000 */
[----:B------:R-:W-:Y:S01]  /*0050*/  BSSY B0, `(.L_x_0) ;  /* 0x0000019000007945 */ /* 0x000fe20003800000 */
[----:B-1----:R-:W-:-:S05]  /*0060*/  SHF.R.U32.HI R0, RZ, 0x5, R3 ;  /* 0x00000005ff007819 */ /* 0x002fca0000011603 */
[----:B------:R-:W1:Y:S02]  /*0070*/  SHFL.IDX PT, R2, R0, RZ, 0x1f ;  /* 0x00001fff00027589 */ /* 0x000e6400000e0000 */
[----:B-1----:R-:W-:Y:S02]  /*0080*/  R2UR UR4, R2 ;  /* 0x00000000020472ca */ /* 0x002fe400000e0000 */
[----:B------:R-:W-:Y:S02]  /*0090*/  SHF.R.U32.HI R2, RZ, 0x7, R3 ;  /* 0x00000007ff027819 */ /* 0x000fe40000011603 */
[----:B--2---:R-:W-:-:S04]  /*00a0*/  MOV R3, UR6 ;  /* 0x0000000600037c02 */ /* 0x004fc80008000f00 */
[----:B------:R-:W1:Y:S04]  /*00b0*/  SHFL.IDX PT, R2, R2, RZ, 0x1f ;  /* 0x00001fff02027589 */ /* 0x000e6800000e0000 */
[----:B------:R2:W-:Y:S01]  /*00c0*/  STL [R1+0x200], R3 ;  /* 0x0002000301007387 */ /* 0x0005e20000100800 */
[----:B------:R-:W-:Y:S02]  /*00d0*/  USHF.R.S32.HI UR5, URZ, 0x1f, UR4 ;  /* 0x0000001f3f057899 */ /* 0x000fe40008011404 */
[----:B------:R-:W-:Y:S02]  /*00e0*/  ISETP.EQ.AND P2, PT, RZ, UR4, P1 ;  /* 0x00000004ff007c0c */ /* 0x000fe40008f42270 */
[----:B------:R-:W-:-:S04]  /*00f0*/  ULEA.HI UR5, UR5, UR4, URZ, 0x2 ;  /* 0x0000000405057291 */ /* 0x000fc8000f8f103f */
[----:B------:R-:W-:-:S04]  /*0100*/  ULOP3.LUT UR5, UR5, 0xfffffffc, URZ, 0xc0, !UPT ;  /* 0xfffffffc05057892 */ /* 0x000fc8000f8ec03f */
[----:B------:R-:W-:-:S03]  /*0110*/  UIADD3 UR5, UR4, -UR5, URZ ;  /* 0x8000000504057290 */ /* 0x000fc6000fffe03f */
[----:B--2---:R-:W-:Y:S09]  /*0120*/  @!P2 BRA `(.L_x_1) ;  /* 0x00000000002ca947 */ /* 0x004ff20003800000 */
[----:B------:R-:W-:Y:S02]  /*0130*/  ULDC.64 UR6, c[0x0][0x198] ;  /* 0x0000660000067ab9 */ /* 0x000fe40000000a00 */
[----:B------:R-:W-:Y:S02]  /*0140*/  UIADD3 UR8, UP0, UR6, 0xf0, URZ ;  /* 0x000000f006087890 */ /* 0x000fe4000ff1e03f */
[----:B------:R-:W-:Y:S02]  /*0150*/  UIADD3 UR10, UP1, UR6, 0x1f0, URZ ;  /* 0x000001f0060a7890 */ /* 0x000fe4000ff3e03f */
[----:B------:R-:W-:Y:S02]  /*0160*/  UIADD3 UR6, UP2, UR6, 0x2f0, URZ ;  /* 0x000002f006067890 */ /* 0x000fe4000ff5e03f */
[----:B------:R-:W-:Y:S02]  /*0170*/  UIADD3.X UR9, URZ, UR7, URZ, UP0, !UPT ;  /* 0x000000073f097290 */ /* 0x000fe400087fe43f */
[----:B------:R-:W-:-:S02]  /*0180*/  UIADD3.X UR11, URZ, UR7, URZ, UP1, !UPT ;  /* 0x000000073f0b7290 */ /* 0x000fc40008ffe43f */
[----:B------:R-:W-:-:S05]  /*0190*/  UIADD3.X UR7, URZ, UR7, URZ, UP2, !UPT ;  /* 0x000000073f077290 */ /* 0x000fca00097fe43f */
[----:B------:R2:W-:Y:S02]  /*01a0*/  UTMACCTL.PF [UR8] ;  /* 0x00000000080079b9 */ /* 0x0005e40008040000 */
[----:B------:R2:W-:Y:S02]  /*01b0*/  UTMACCTL.PF [UR10] ;  /* 0x000000000a0079b9 */ /* 0x0005e40008040000 */
[----:B------:R2:W-:Y:S02]  /*01c0*/  UTMACCTL.PF [UR6] ;  /* 0x00000000060079b9 */ /* 0x0005e40008040000 */
[----:B--2---:R-:W-:Y:S01]  /*01d0*/  NOP ;  /* 0x0000000000007918 */ /* 0x004fe20000000000 */
.L_x_1:
[----:B------:R-:W-:Y:S05]  /*01e0*/  BSYNC B0 ;  /* 0x0000000000007941 */ /* 0x000fea0003800000 */
.L_x_0:
[----:B-1----:R-:W-:Y:S01]  /*01f0*/  R2UR UR47, R2 ;  /* 0x00000000022f72ca */ /* 0x002fe200000e0000 */
[----:B------:R-:W-:Y:S01]  /*0200*/  UISETP.NE.AND UP0, UPT, UR5, 0x1, UPT ;  /* 0x000000010500788c */ /* 0x000fe2000bf05270 */
[----:B------:R-:W1:Y:S01]  /*0210*/  SHFL.IDX PT, R3, R0, RZ, 0x1f ;  /* 0x00001fff00037589 */ /* 0x000e6200000e0000 */
[----:B------:R-:W-:-:S10]  /*0220*/  UISETP.NE.AND UP1, UPT, UR5, 0x2, UPT ;  /* 0x000000020500788c */ /* 0x000fd4000bf25270 */
[----:B------:R-:W-:Y:S02]  /*0230*/  UIADD3 UR10, UR47, -0x1, URZ ;  /* 0xffffffff2f0a7890 */ /* 0x000fe4000fffe03f */
[----:B------:R-:W-:Y:S02]  /*0240*/  UISETP.EQ.AND UP2, UPT, UR47, URZ, !UP0 ;  /* 0x0000003f2f00728c */ /* 0x000fe4000c742270 */
[----:B------:R-:W-:Y:S02]  /*0250*/  UISETP.EQ.AND UP3, UPT, UR47, URZ, !UP1 ;  /* 0x0000003f2f00728c */ /* 0x000fe4000cf62270 */
[----:B------:R-:W-:Y:S02]  /*0260*/  UISETP.GE.U32.AND UP4, UPT, UR10, 0x4, UPT ;  /* 0x000000040a00788c */ /* 0x000fe4000bf86070 */
[----:B------:R-:W-:Y:S02]  /*0270*/  USEL UR4, URZ, 0x1, !UP2 ;  /* 0x000000013f047887 */ /* 0x000fe4000d000000 */
[----:B------:R-:W-:-:S02]  /*0280*/  USEL UR6, URZ, 0x1, !UP3 ;  /* 0x000000013f067887 */ /* 0x000fc4000d800000 */
[----:B------:R-:W-:Y:S01]  /*0290*/  USEL UR7, UR4, 0x2, UP4 ;  /* 0x0000000204077887 */ /* 0x000fe2000a000000 */
[----:B-1----:R-:W-:Y:S01]  /*02a0*/  ISETP.NE.AND P0, PT, R3, RZ, PT ;  /* 0x000000ff0300720c */ /* 0x002fe20003f05270 */
[----:B------:R-:W-:Y:S01]  /*02b0*/  USEL UR4, UR6, 0x2, UP4 ;  /* 0x0000000206047887 */ /* 0x000fe2000a000000 */
[----:B------:R-:W-:-:S03]  /*02c0*/  IMAD.U32 R3, RZ, RZ, UR5 ;  /* 0x00000005ff037e24 */ /* 0x000fc6000f8e00ff */
[----:B------:R-:W-:Y:S02]  /*02d0*/  MOV R4, UR7 ;  /* 0x0000000700047c02 */ /* 0x000fe40008000f00 */
[----:B------:R-:W-:-:S05]  /*02e0*/  MOV R2, UR4 ;  /* 0x0000000400027c02 */ /* 0x000fca0008000f00 */
[----:B------:R1:W-:Y:S04]  /*02f0*/  STL [R1+0x294], R2 ;  /* 0x0002940201007387 */ /* 0x0003e80000100800 */
[----:B------:R1:W-:Y:S01]  /*0300*/  STL [R1+0x2a0], R4 ;  /* 0x0002a00401007387 */ /* 0x0003e20000100800 */
[----:B------:R-:W-:Y:S05]  /*0310*/  @P0 BRA `(.L_x_2) ;  /* 0x0000000000480947 */ /* 0x000fea0003800000 */
[----:B------:R-:W2:Y:S01]  /*0320*/  S2UR UR8, SR_CgaCtaId ;  /* 0x00000000000879c3 */ /* 0x000ea20000008800 */
[----:B------:R-:W-:Y:S01]  /*0330*/  UMOV UR4, 0x400 ;  /* 0x0000040000047882 */ /* 0x000fe20000000000 */
[----:B------:R-:W-:Y:S01]  /*0340*/  UMOV UR5, 0x1 ;  /* 0x0000000100057882 */ /* 0x000fe20000000000 */
[----:B------:R-:W-:Y:S01]  /*0350*/  UMOV UR6, 0x80 ;  /* 0x0000008000067882 */ /* 0x000fe20000000000 */
[----:B------:R-:W-:Y:S01]  /*0360*/  ELECT P0, URZ, PT ;  /* 0x00000000003f782f */ /* 0x000fe20003800000 */
[----:B------:R-:W-:-:S04]  /*0370*/  UIADD3 UR6, -UR6, 0x100000, URZ ;  /* 0x0010000006067890 */ /* 0x000fc8000fffe13f */
[----:B------:R-:W-:Y:S02]  /*0380*/  USHF.L.U32 UR7, UR6, 0xb, URZ ;  /* 0x0000000b06077899 */ /* 0x000fe4000800063f */
[----:B------:R-:W-:Y:S02]  /*0390*/  USHF.L.U32 UR6, UR6, 0x1, URZ ;  /* 0x0000000106067899 */ /* 0x000fe4000800063f */
[----:B--2---:R-:W-:Y:S02]  /*03a0*/  ULEA UR8, UR8, UR4, 0x18 ;  /* 0x0000000408087291 */ /* 0x004fe4000f8ec03f */
[----:B------:R-:W-:-:S04]  /*03b0*/  UIADD3 UR4, -UR5, 0x100000, URZ ;  /* 0x0010000005047890 */ /* 0x000fc8000fffe13f */
[----:B------:R-:W-:Y:S02]  /*03c0*/  USHF.L.U32 UR5, UR4, 0xb, URZ ;  /* 0x0000000b04057899 */ /* 0x000fe4000800063f */
[----:B------:R-:W-:Y:S01]  /*03d0*/  USHF.L.U32 UR4, UR4, 0x1, URZ ;  /* 0x0000000104047899 */ /* 0x000fe2000800063f */
[----:B------:R-:W2:Y:S11]  /*03e0*/  FENCE.VIEW.ASYNC.S ;  /* 0x00000000000073c6 */ /* 0x000eb60000000000 */
[----:B--2---:R2:W3:Y:S01]  /*03f0*/  SYNCS.EXCH.64 URZ, [UR8+0x74450], UR4 ;  /* 0x07445004083f75b2 */ /* 0x0044e20008000100 */
[----:B------:R2:W4:Y:S01]  /*0400*/  SYNCS.EXCH.64 URZ, [UR8+0x74460], UR6 ;  /* 0x07446006083f75b2 */ /* 0x0005220008000100 */
[----:B------:R2:W1:Y:S01]  /*0410*/  SYNCS.EXCH.64 URZ, [UR8+0x74458], UR4 ;  /* 0x07445804083f75b2 */ /* 0x0004620008000100 */
[----:B------:R2:W1:Y:S01]  /*0420*/  SYNCS.EXCH.64 URZ, [UR8+0x74468], UR6 ;  /* 0x07446806083f75b2 */ /* 0x0004620008000100 */
[----:B------:R-:W-:Y:S01]  /*0430*/  NOP ;  /* 0x0000000000007918 */ /* 0x000fe20000000000 */
.L_x_2:
[----:B-1----:R-:W1:Y:S01]  /*0440*/  SHFL.IDX PT, R2, R0, RZ, 0x1f ;  /* 0x00001fff00027589 */ /* 0x002e6200000e0000 */
[----:B------:R-:W-:Y:S01]  /*0450*/  NOP ;  /* 0x0000000000007918 */ /* 0x000fe20000000000 */
[----:B-1----:R-:W-:-:S13]  /*0460*/  ISETP.NE.AND P0, PT, R2, RZ, PT ;  /* 0x000000ff0200720c */ /* 0x002fda0003f05270 */
[----:B------:R-:W-:Y:S05]  /*0470*/  @P0 BRA `(.L_x_3) ;  /* 0x0000000000600947 */ /* 0x000fea0003800000 */
[----:B--2---:R-:W1:Y:S01]  /*0480*/  S2UR UR5, SR_CgaCtaId ;  /* 0x00000000000579c3 */ /* 0x004e620000008800 */
[----:B------:R-:W-:Y:S01]  /*0490*/  UMOV UR4, 0x400 ;  /* 0x0000040000047882 */ /* 0x000fe20000000000 */
[----:B------:R-:W-:Y:S01]  /*04a0*/  UMOV UR6, 0x1 ;  /* 0x0000000100067882 */ /* 0x000fe20000000000 */
[----:B------:R-:W-:Y:S01]  /*04b0*/  UMOV UR9, 0x100 ;  /* 0x0000010000097882 */ /* 0x000fe20000000000 */
[----:B------:R-:W-:-:S04]  /*04c0*/  UIADD3 UR6, -UR6, 0x100000, URZ ;  /* 0x0010000006067890 */ /* 0x000fc8000fffe13f */
[----:B------:R-:W-:Y:S02]  /*04d0*/  USHF.L.U32 UR7, UR6, 0xb, URZ ;  /* 0x0000000b06077899 */ /* 0x000fe4000800063f */
[----:B------:R-:W-:Y:S01]  /*04e0*/  USHF.L.U32 UR6, UR6, 0x1, URZ ;  /* 0x0000000106067899 */ /* 0x000fe2000800063f */
[----:B------:R-:W-:Y:S01]  /*04f0*/  ELECT P0, URZ, PT ;  /* 0x00000000003f782f */ /* 0x000fe20003800000 */
[----:B-1----:R-:W-:Y:S02]  /*0500*/  ULEA UR8, UR5, UR4, 0x18 ;  /* 0x0000000405087291 */ /* 0x002fe4000f8ec03f */
[----:B------:R-:W-:-:S04]  /*0510*/  UIADD3 UR4, -UR9, 0x100000, URZ ;  /* 0x0010000009047890 */ /* 0x000fc8000fffe13f */
[----:B------:R-:W-:Y:S02]  /*0520*/  USHF.L.U32 UR5, UR4, 0xb, URZ ;  /* 0x0000000b04057899 */ /* 0x000fe4000800063f */
[----:B------:R-:W-:Y:S01]  /*0530*/  USHF.L.U32 UR4, UR4, 0x1, URZ ;  /* 0x0000000104047899 */ /* 0x000fe2000800063f */
[----:B------:R-:W1:Y:S03]  /*0540*/  FENCE.VIEW.ASYNC.S ;  /* 0x00000000000073c6 */ /* 0x000e660000000000 */
[----:B-1----:R1:W2:Y:S08]  /*0550*/  SYNCS.EXCH.64 URZ, [UR8+0x74400], UR6 ;  /* 0x07440006083f75b2 */ /* 0x0022b00008000100 */
[----:B------:R1:W1:Y:S01]  /*0560*/  SYNCS.EXCH.64 URZ, [UR8+0x74428], UR4 ;  /* 0x07442804083f75b2 */ /* 0x0002620008000100 */
        /* <DEDUP_REMOVED lines=8> */
[----:B------:R-:W-:Y:S01]  /*05f0*/  NOP ;  /* 0x0000000000007918 */ /* 0x000fe20000000000 */
.L_x_3:
[----:B------:R-:W5:Y:S01]  /*0600*/  SHFL.IDX PT, R2, R0, RZ, 0x1f ;  /* 0x00001fff00027589 */ /* 0x000f6200000e0000 */
[----:B------:R-:W-:Y:S01]  /*0610*/  NOP ;  /* 0x0000000000007918 */ /* 0x000fe20000000000 */
[----:B-----5:R-:W-:-:S13]  /*0620*/  ISETP.NE.AND P0, PT, R2, RZ, PT ;  /* 0x000000ff0200720c */ /* 0x020fda0003f05270 */
[----:B------:R-:W-:Y:S05]  /*0630*/  @P0 BRA `(.L_x_4) ;  /* 0x0000000000480947 */ /* 0x000fea0003800000 */
[----:B-12---:R-:W1:Y:S01]  /*0640*/  S2UR UR5, SR_CgaCtaId ;  /* 0x00000000000579c3 */ /* 0x006e620000008800 */
        /* <DEDUP_REMOVED lines=16> */
[----:B------:R-:W-:Y:S01]  /*0750*/  NOP ;  /* 0x0000000000007918 */ /* 0x000fe20000000000 */
.L_x_4:
[----:B------:R-:W5:Y:S01]  /*0760*/  SHFL.IDX PT, R2, R0, RZ, 0x1f ;  /* 0x00001fff00027589 */ /* 0x000f6200000e0000 */
[----:B------:R-:W-:Y:S01]  /*0770*/  ELECT P0, URZ, PT ;  /* 0x00000000003f782f */ /* 0x000fe20003800000 */
[----:B------:R-:W-:Y:S01]  /*0780*/  NOP ;  /* 0x0000000000007918 */ /* 0x000fe20000000000 */
[----:B-12---:R-:W-:Y:S02]  /*0790*/  UMOV UR4, 0x80 ;  /* 0x0000008000047882 */ /* 0x006fe40000000000 */
[C---:B-----5:R-:W-:Y:S02]  /*07a0*/  ISETP.NE.OR P0, PT, R2.reuse, RZ, !P0 ;  /* 0x000000ff0200720c */ /* 0x060fe40004705670 */
[----:B------:R-:W-:-:S11]  /*07b0*/  ISETP.NE.AND P3, PT, R2, RZ, PT ;  /* 0x000000ff0200720c */ /* 0x000fd60003f65270 */
[----:B------:R-:W-:Y:S01]  /*07c0*/  VOTEU.ALL UP2, P0 ;  /* 0x00000000003f7886 */ /* 0x000fe20000040000 */
[----:B------:R-:W-:Y:S01]  /*07d0*/  VOTEU.ALL UP3, P0 ;  /* 0x00000000003f7886 */ /* 0x000fe20000060000 */
[----:B------:R-:W-:Y:S01]  /*07e0*/  VOTEU.ALL UP4, P0 ;  /* 0x00000000003f7886 */ /* 0x000fe20000080000 */
[----:B------:R-:W-:Y:S02]  /*07f0*/  VOTEU.ALL UP5, P0 ;  /* 0x00000000003f7886 */ /* 0x000fe400000a0000 */
[----:B------:R-:W1:Y:S01]  /*0800*/  @!UP2 S2UR UR7, SR_CgaCtaId ;  /* 0x000000000007a9c3 */ /* 0x000e620000008800 */
[----:B------:R-:W-:Y:S01]  /*0810*/  @!UP2 UMOV UR6, 0x400 ;  /* 0x000004000006a882 */ /* 0x000fe20000000000 */
[----:B------:R-:W-:-:S04]  /*0820*/  @!UP2 UIADD3 UR4, -UR4, 0x100000, URZ ;  /* 0x001000000404a890 */ /* 0x000fc8000fffe13f */
[----:B------:R-:W-:Y:S02]  /*0830*/  @!UP2 USHF.L.U32 UR5, UR4, 0xb, URZ ;  /* 0x0000000b0405a899 */ /* 0x000fe4000800063f */
[----:B------:R-:W-:Y:S02]  /*0840*/  @!UP2 USHF.L.U32 UR4, UR4, 0x1, URZ ;  /* 0x000000010404a899 */ /* 0x000fe4000800063f */
[----:B-1----:R-:W-:Y:S01]  /*0850*/  @!UP2 ULEA UR6, UR7, UR6, 0x18 ;  /* 0x000000060706a291 */ /* 0x002fe2000f8ec03f */
[----:B------:R-:W-:Y:S01]  /*0860*/  VOTEU.ALL UP2, P0 ;  /* 0x00000000003f7886 */ /* 0x000fe20000040000 */
[----:B------:R-:W1:Y:S10]  /*0870*/  FENCE.VIEW.ASYNC.S ;  /* 0x00000000000073c6 */ /* 0x000e740000000000 */
[----:B-1----:R1:W2:Y:S01]  /*0880*/  @!UP2 SYNCS.EXCH.64 URZ, [UR6+0x74490], UR4 ;  /* 0x07449004063fa5b2 */ /* 0x0022a20008000100 */
[----:B------:R1:W1:Y:S01]  /*0890*/  @!UP3 SYNCS.EXCH.64 URZ, [UR6+0x74498], UR4 ;  /* 0x07449804063fb5b2 */ /* 0x0002620008000100 */
[----:B------:R1:W1:Y:S01]  /*08a0*/  @!UP4 SYNCS.EXCH.64 URZ, [UR6+0x744a0], UR4 ;  /* 0x0744a004063fc5b2 */ /* 0x0002620008000100 */
[----:B------:R1:W1:Y:S01]  /*08b0*/  @!UP5 SYNCS.EXCH.64 URZ, [UR6+0x744a8], UR4 ;  /* 0x0744a804063fd5b2 */ /* 0x0002620008000100 */
[----:B------:R-:W-:Y:S01]  /*08c0*/  NOP ;  /* 0x0000000000007918 */ /* 0x000fe20000000000 */
[----:B------:R-:W-:Y:S05]  /*08d0*/  @P3 BRA `(.L_x_5) ;  /* 0x0000000000583947 */ /* 0x000fea0003800000 */
[----:B-1----:R-:W1:Y:S01]  /*08e0*/  S2UR UR5, SR_CgaCtaId ;  /* 0x00000000000579c3 */ /* 0x002e620000008800 */
[----:B------:R-:W-:Y:S01]  /*08f0*/  UMOV UR4, 0x400 ;  /* 0x0000040000047882 */ /* 0x000fe20000000000 */
[----:B------:R-:W-:Y:S01]  /*0900*/  UMOV UR6, 0x20 ;  /* 0x0000002000067882 */ /* 0x000fe20000000000 */
[----:B------:R-:W-:Y:S01]  /*0910*/  UMOV UR7, 0x80 ;  /* 0x0000008000077882 */ /* 0x000fe20000000000 */
[----:B------:R-:W-:Y:S01]  /*0920*/  ELECT P0, URZ, PT ;  /* 0x00000000003f782f */ /* 0x000fe20003800000 */
[----:B-1----:R-:W-:Y:S02]  /*0930*/  ULEA UR8, UR5, UR4, 0x18 ;  /* 0x0000000405087291 */ /* 0x002fe4000f8ec03f */
[----:B------:R-:W-:-:S04]  /*0940*/  UIADD3 UR4, -UR6, 0x100000, URZ ;  /* 0x0010000006047890 */ /* 0x000fc8000fffe13f */
[----:B------:R-:W-:Y:S02]  /*0950*/  USHF.L.U32 UR5, UR4, 0xb, URZ ;  /* 0x0000000b04057899 */ /* 0x000fe4000800063f */
[----:B------:R-:W-:Y:S02]  /*0960*/  USHF.L.U32 UR4, UR4, 0x1, URZ ;  /* 0x0000000104047899 */ /* 0x000fe4000800063f */
[----:B------:R-:W-:-:S04]  /*0970*/  UIADD3 UR6, -UR7, 0x100000, URZ ;  /* 0x0010000007067890 */ /* 0x000fc8000fffe13f */
[----:B------:R-:W-:Y:S02]  /*0980*/  USHF.L.U32 UR7, UR6, 0xb, URZ ;  /* 0x0000000b06077899 */ /* 0x000fe4000800063f */
[----:B------:R-:W-:Y:S01]  /*0990*/  USHF.L.U32 UR6, UR6, 0x1, URZ ;  /* 0x0000000106067899 */ /* 0x000fe2000800063f */
[----:B------:R-:W1:Y:S03]  /*09a0*/  FENCE.VIEW.ASYNC.S ;  /* 0x00000000000073c6 */ /* 0x000e660000000000 */
[----:B-1----:R1:W1:Y:S08]  /*09b0*/  SYNCS.EXCH.64 URZ, [UR8+0x744c0], UR4 ;  /* 0x0744c004083f75b2 */ /* 0x0022700008000100 */
        /* <DEDUP_REMOVED lines=8> */
.L_x_5:
[----:B------:R-:W-:Y:S01]  /*0a40*/  VOTEU.ANY UP2, P2 ;  /* 0x00000000003f7886 */ /* 0x000fe20001040100 */
[----:B-1----:R-:W-:Y:S01]  /*0a50*/  UMOV UR4, 0x40 ;  /* 0x0000004000047882 */ /* 0x002fe20000000000 */
[----:B------:R-:W-:Y:S01]  /*0a60*/  ISETP.NE.AND P3, PT, RZ, UR47, PT ;  /* 0x0000002fff007c0c */ /* 0x000fe2000bf65270 */
[----:B------:R-:W-:Y:S01]  /*0a70*/  NOP ;  /* 0x0000000000007918 */ /* 0x000fe20000000000 */
[----:B------:R-:W-:Y:S01]  /*0a80*/  ISETP.EQ.AND P0, PT, R3, 0x2, P1 ;  /* 0x000000020300780c */ /* 0x000fe20000f02270 */
[----:B------:R-:W1:Y:S01]  /*0a90*/  @UP2 S2UR UR7, SR_CgaCtaId ;  /* 0x00000000000729c3 */ /* 0x000e620000008800 */
[----:B------:R-:W-:Y:S01]  /*0aa0*/  @UP2 UMOV UR6, 0x400 ;  /* 0x0000040000062882 */ /* 0x000fe20000000000 */
[----:B------:R-:W-:-:S04]  /*0ab0*/  @UP2 UIADD3 UR4, -UR4, 0x100000, URZ ;  /* 0x0010000004042890 */ /* 0x000fc8000fffe13f */
[----:B------:R-:W-:Y:S02]  /*0ac0*/  @UP2 USHF.L.U32 UR5, UR4, 0xb, URZ ;  /* 0x0000000b04052899 */ /* 0x000fe4000800063f */
[----:B------:R-:W-:Y:S02]  /*0ad0*/  @UP2 USHF.L.U32 UR4, UR4, 0x1, URZ ;  /* 0x0000000104042899 */ /* 0x000fe4000800063f */
[----:B-1----:R-:W-:Y:S01]  /*0ae0*/  @UP2 ULEA UR6, UR7, UR6, 0x18 ;  /* 0x0000000607062291 */ /* 0x002fe2000f8ec03f */
[----:B------:R-:W-:Y:S01]  /*0af0*/  VOTEU.ANY UP2, P2 ;  /* 0x00000000003f7886 */ /* 0x000fe20001040100 */
[----:B------:R-:W-:Y:S01]  /*0b00*/  ISETP.EQ.AND P2, PT, R3, 0x1, P1 ;  /* 0x000000010300780c */ /* 0x000fe20000f42270 */
[----:B------:R-:W1:Y:S09]  /*0b10*/  FENCE.VIEW.ASYNC.S ;  /* 0x00000000000073c6 */ /* 0x000e720000000000 */
[----:B-1----:R1:W2:Y:S01]  /*0b20*/  @UP2 SYNCS.EXCH.64 URZ, [UR6+0x744b0], UR4 ;  /* 0x0744b004063f25b2 */ /* 0x0022a20008000100 */
[----:B------:R-:W-:Y:S01]  /*0b30*/  NOP ;  /* 0x0000000000007918 */ /* 0x000fe20000000000 */
[----:B--234-:R-:W-:Y:S06]  /*0b40*/  BAR.SYNC.DEFER_BLOCKING 0x0 ;  /* 0x0000000000007b1d */ /* 0x01cfec0000010000 */
[----:B------:R-:W-:Y:S05]  /*0b50*/  @!P3 BRA `(.L_x_6) ;  /* 0x0000023400ccb947 */ /* 0x000fea0003800000 */
[----:B------:R-:W-:-:S06]  /*0b60*/  UISETP.GT.U32.AND UP0, UPT, UR10, 0x3, UPT ;  /* 0x000000030a00788c */ /* 0x000fcc000bf04070 */
[----:B------:R-:W-:-:S13]  /*0b70*/  PLOP3.LUT P0, PT, PT, PT, UP0, 0x80, 0x0 ;  /* 0x000000000000781c */ /* 0x000fda0003f0f008 */
[----:B-1----:R-:W-:Y:S05]  /*0b80*/  @P0 EXIT ;  /* 0x000000000000094d */ /* 0x002fea0003800000 */
.L_x_7:
[----:B------:R-:W-:-:S08]  /*0b90*/  NOP ;  /* 0x0000000000007918 */ /* 0x000fd00000000000 */
[----:B------:R-:W1:Y:S02]  /*0ba0*/  USETMAXREG.TRY_ALLOC.CTAPOOL UP0, 0xf0 ;  /* 0x000000f0000079c8 */ /* 0x000e640008000600 */
[----:B-1----:R-:W-:-:S13]  /*0bb0*/  PLOP3.LUT P0, PT, PT, PT, UP0, 0x80, 0x0 ;  /* 0x000000000000781c */ /* 0x002fda0003f0f008 */
[----:B------:R-:W-:Y:S05]  /*0bc0*/  @!P0 BRA `(.L_x_7) ;  /* 0xfffffffc00f08947 */ /* 0x000fea000383ffff */
[----:B------:R-:W2:Y:S01]  /*0bd0*/  LDL R0, [R1+0x200] ;  /* 0x0002000001007983 */ /* 0x000ea20000100800 */
[----:B------:R-:W-:Y:S02]  /*0be0*/  ULDC UR4, c[0x0][0xa00] ;  /* 0x0002800000047ab9 */ /* 0x000fe40000000800 */
[----:B--2---:R-:W-:-:S13]  /*0bf0*/  ISETP.GE.AND P0, PT, R0, UR4, PT ;  /* 0x0000000400007c0c */ /* 0x004fda000bf06270 */
[----:B------:R-:W-:Y:S05]  /*0c00*/  @P0 EXIT ;  /* 0x000000000000094d */ /* 0x000fea0003800000 */
[----:B------:R-:W2:Y:S01]  /*0c10*/  LDL R0, [R1+0x2a0] ;  /* 0x0002a00001007983 */ /* 0x000ea20000100800 */
[----:B------:R-:W-:Y:S01]  /*0c20*/  UISETP.NE.AND UP0, UPT, UR47, 0x1, UPT ;  /* 0x000000012f00788c */ /* 0x000fe2000bf05270 */
[----:B------:R-:W-:Y:S01]  /*0c30*/  MOV R16, RZ ;  /* 0x000000ff00107202 */ /* 0x000fe20000000f00 */
[----:B------:R-:W-:Y:S01]  /*0c40*/  ULDC.64 UR60, c[0x0][0x198] ;  /* 0x00006600003c7ab9 */ /* 0x000fe20000000a00 */
[----:B------:R-:W1:Y:S01]  /*0c50*/  S2R R2, SR_TID.X ;  /* 0x0000000000027919 */ /* 0x000e620000002100 */
[----:B------:R-:W-:Y:S01]  /*0c60*/  UMOV UR45, URZ ;  /* 0x0000003f002d7c82 */ /* 0x000fe20008000000 */
[----:B------:R-:W-:Y:S01]  /*0c70*/  UMOV UR46, URZ ;  /* 0x0000003f002e7c82 */ /* 0x000fe20008000000 */
[----:B------:R-:W-:Y:S01]  /*0c80*/  UMOV UR36, URZ ;  /* 0x0000003f00247c82 */ /* 0x000fe20008000000 */
[----:B--2---:R-:W-:Y:S02]  /*0c90*/  R2UR UR4, R0 ;  /* 0x00000000000472ca */ /* 0x004fe400000e0000 */
[----:B-1----:R-:W-:-:S04]  /*0ca0*/  SHF.R.S32.HI R0, RZ, 0x1f, R2 ;  /* 0x0000001fff007819 */ /* 0x002fc80000011402 */
[----:B------:R-:W-:-:S04]  /*0cb0*/  LEA.HI R0, R0, R2, RZ, 0x7 ;  /* 0x0000000200007211 */ /* 0x000fc800078f38ff */
[----:B------:R-:W-:-:S03]  /*0cc0*/  LOP3.LUT R0, R0, 0xffffff80, RZ, 0xc0, !PT ;  /* 0xffffff8000007812 */ /* 0x000fc600078ec0ff */
[----:B------:R-:W-:Y:S02]  /*0cd0*/  ULOP3.LUT UR4, UR4, 0x1, URZ, 0xfc, !UPT ;  /* 0x0000000104047892 */ /* 0x000fe4000f8efc3f */
[----:B------:R-:W-:-:S05]  /*0ce0*/  IMAD.IADD R0, R2, 0x1, -R0 ;  /* 0x0000000102007824 */ /* 0x000fca00078e0a00 */
[----:B------:R-:W-:-:S04]  /*0cf0*/  SHF.R.S32.HI R3, RZ, 0x1f, R0 ;  /* 0x0000001fff037819 */ /* 0x000fc80000011400 */
[----:B------:R-:W-:-:S04]  /*0d00*/  LEA.HI R2, R3, R0, RZ, 0x2 ;  /* 0x0000000003027211 */ /* 0x000fc800078f10ff */
[--C-:B------:R-:W-:Y:S02]  /*0d10*/  SHF.R.S32.HI R4, RZ, 0x2, R2.reuse ;  /* 0x00000002ff047819 */ /* 0x100fe40000011402 */
[----:B------:R-:W-:-:S04]  /*0d20*/  SHF.R.S32.HI R5, RZ, 0x1f, R2 ;  /* 0x0000001fff057819 */ /* 0x000fc80000011402 */
[----:B------:R-:W-:-:S04]  /*0d30*/  LEA.HI R5, R5, R4, RZ, 0x3 ;  /* 0x0000000405057211 */ /* 0x000fc800078f18ff */
[----:B------:R-:W-:Y:S02]  /*0d40*/  LOP3.LUT R7, R5, 0xfffffff8, RZ, 0xc0, !PT ;  /* 0xfffffff805077812 */ /* 0x000fe400078ec0ff */
[----:B------:R-:W-:Y:S02]  /*0d50*/  LEA.HI R5, R3, R0, RZ, 0x5 ;  /* 0x0000000003057211 */ /* 0x000fe400078f28ff */
[----:B------:R-:W-:Y:S02]  /*0d60*/  LOP3.LUT R3, R2, 0x7ffffffc, RZ, 0xc0, !PT ;  /* 0x7ffffffc02037812 */ /* 0x000fe400078ec0ff */
[----:B------:R-:W-:Y:S02]  /*0d70*/  IADD3 R4, R4, -R7, RZ ;  /* 0x8000000704047210 */ /* 0x000fe40007ffe0ff */
[----:B------:R-:W-:Y:S02]  /*0d80*/  IADD3 R3, R0, -R3, RZ ;  /* 0x8000000300037210 */ /* 0x000fe40007ffe0ff */
[----:B------:R-:W-:Y:S01]  /*0d90*/  MOV R0, UR4 ;  /* 0x0000000400007c02 */ /* 0x000fe20008000f00 */
[----:B------:R-:W-:Y:S01]  /*0da0*/  USEL UR4, URZ, 0x1, UP0 ;  /* 0x000000013f047887 */ /* 0x000fe20008000000 */
[----:B------:R-:W-:-:S02]  /*0db0*/  SHF.R.S32.HI R5, RZ, 0x5, R5 ;  /* 0x00000005ff057819 */ /* 0x000fc40000011405 */
[----:B------:R-:W-:Y:S01]  /*0dc0*/  SHF.L.U32 R236, R3, 0x1, RZ ;  /* 0x0000000103ec7819 */ /* 0x000fe200000006ff */
[----:B------:R1:W-:Y:S02]  /*0dd0*/  STL [R1+0x2a4], R0 ;  /* 0x0002a40001007387 */ /* 0x0003e40000100800 */
[----:B------:R-:W-:Y:S02]  /*0de0*/  IMAD R237, R5, 0x10, R4 ;  /* 0x0000001005ed7824 */ /* 0x000fe400078e0204 */
[----:B-1----:R-:W-:-:S05]  /*0df0*/  IMAD.U32 R0, RZ, RZ, UR4 ;  /* 0x00000004ff007e24 */ /* 0x002fca000f8e00ff */
[----:B------:R1:W-:Y:S02]  /*0e00*/  STL [R1+0x28c], R0 ;  /* 0x00028c0001007387 */ /* 0x0003e40000100800 */
.L_x_103:
[----:B------:R-:W2:Y:S01]  /*0e10*/  LDL R12, [R1+0x200] ;  /* 0x00020000010c7983 */ /* 0x000ea20000100800 */
[----:B------:R-:W3:Y:S01]  /*0e20*/  LDC R5, c[0x0][0xa04] ;  /* 0x00028100ff057b82 */ /* 0x000ee20000000800 */
[----:B------:R-:W-:-:S07]  /*0e30*/  UISETP.NE.AND UP0, UPT, UR47, 0x1, UPT ;  /* 0x000000012f00788c */ /* 0x000fce000bf05270 */
[----:B----4-:R-:W4:Y:S08]  /*0e40*/  LDC R6, c[0x0][0xa10] ;  /* 0x00028400ff067b82 */ /* 0x010f300000000800 */
[----:B-----5:R-:W5:Y:S01]  /*0e50*/  LDC R8, c[0x0][0xa1c] ;  /* 0x00028700ff087b82 */ /* 0x020f620000000800 */
[----:B---3--:R-:W-:Y:S02]  /*0e60*/  ISETP.NE.AND P0, PT, R5, 0x1, PT ;  /* 0x000000010500780c */ /* 0x008fe40003f05270 */
[----:B----4-:R-:W-:-:S02]  /*0e70*/  ISETP.NE.AND P1, PT, R6, 0x1, PT ;  /* 0x000000010600780c */ /* 0x010fc40003f25270 */
[----:B------:R-:W-:-:S09]  /*0e80*/  R2UR UR43, R6 ;  /* 0x00000000062b72ca */ /* 0x000fd200000e0000 */
[----:B------:R-:W2:Y:S01]  /*0e90*/  @P0 LDC.64 R2, c[0x0][0xa08] ;  /* 0x00028200ff020b82 */ /* 0x000ea20000000a00 */
[C---:B-----5:R-:W-:Y:S02]  /*0ea0*/  ISETP.NE.AND P2, PT, R8.reuse, 0x1, PT ;  /* 0x000000010800780c */ /* 0x060fe40003f45270 */
[----:B------:R-:W-:-:S05]  /*0eb0*/  R2UR UR44, R8 ;  /* 0x00000000082c72ca */ /* 0x000fca00000e0000 */
[----:B------:R-:W3:Y:S08]  /*0ec0*/  @P1 LDC R7, c[0x0][0xa14] ;  /* 0x00028500ff071b82 */ /* 0x000ef00000000800 */
[----:B------:R-:W4:Y:S08]  /*0ed0*/  @P1 LDC R9, c[0x0][0xa18] ;  /* 0x00028600ff091b82 */ /* 0x000f300000000800 */
[----:B------:R-:W5:Y:S01]  /*0ee0*/  @P2 LDC.64 R10, c[0x0][0xa20] ;  /* 0x00028800ff0a2b82 */ /* 0x000f620000000a00 */
[----:B--2---:R-:W-:Y:S01]  /*0ef0*/  @P0 IMAD.HI.U32 R2, R12, R2, RZ ;  /* 0x000000020c020227 */ /* 0x004fe200078e00ff */
[----:B-1----:R-:W-:-:S04]  /*0f00*/  MOV R0, R12 ;  /* 0x0000000c00007202 */ /* 0x002fc80000000f00 */
[----:B------:R-:W-:Y:S02]  /*0f10*/  @P0 SHF.R.U32.HI R0, RZ, R3, R2 ;  /* 0x00000003ff000219 */ /* 0x000fe40000011602 */
[----:B------:R-:W-:Y:S02]  /*0f20*/  PLOP3.LUT P0, PT, PT, PT, UP0, 0x80, 0x0 ;  /* 0x000000000000781c */ /* 0x000fe40003f0f008 */
[C---:B------:R-:W-:Y:S01]  /*0f30*/  R2UR UR5, R0.reuse ;  /* 0x00000000000572ca */ /* 0x040fe200000e0000 */
[----:B---3--:R-:W-:-:S04]  /*0f40*/  @P1 IMAD.HI.U32 R2, R0, R7, RZ ;  /* 0x0000000700021227 */ /* 0x008fc800078e00ff */
[----:B------:R-:W-:Y:S01]  /*0f50*/  IMAD.MOV.U32 R3, RZ, RZ, R0 ;  /* 0x000000ffff037224 */ /* 0x000fe200078e0000 */
[----:B----4-:R-:W-:Y:S02]  /*0f60*/  @P1 SHF.R.U32.HI R3, RZ, R9, R2 ;  /* 0x00000009ff031219 */ /* 0x010fe40000011602 */
[----:B------:R-:W-:Y:S02]  /*0f70*/  IADD3 R0, -R0, RZ, RZ ;  /* 0x000000ff00007210 */ /* 0x000fe40007ffe1ff */
[----:B------:R-:W-:Y:S01]  /*0f80*/  MOV R2, R3 ;  /* 0x0000000300027202 */ /* 0x000fe20000000f00 */
[C---:B-----5:R-:W-:Y:S01]  /*0f90*/  @P2 IMAD.HI.U32 R4, R3.reuse, R10, RZ ;  /* 0x0000000a03042227 */ /* 0x060fe200078e00ff */
[----:B------:R-:W-:-:S03]  /*0fa0*/  R2UR UR7, R3 ;  /* 0x00000000030772ca */ /* 0x000fc600000e0000 */
[----:B------:R-:W-:Y:S01]  /*0fb0*/  IMAD R5, R5, R0, R12 ;  /* 0x0000000005057224 */ /* 0x000fe200078e020c */
[----:B------:R-:W-:Y:S02]  /*0fc0*/  @P2 SHF.R.U32.HI R2, RZ, R11, R4 ;  /* 0x0000000bff022219 */ /* 0x000fe40000011604 */
[----:B------:R-:W-:-:S03]  /*0fd0*/  IADD3 R4, -R3, RZ, RZ ;  /* 0x000000ff03047210 */ /* 0x000fc60007ffe1ff */
[----:B------:R-:W-:Y:S01]  /*0fe0*/  IMAD.MOV R2, RZ, RZ, -R2 ;  /* 0x000000ffff027224 */ /* 0x000fe200078e0a02 */
[----:B------:R-:W-:-:S04]  /*0ff0*/  R2UR UR4, R4 ;  /* 0x00000000040472ca */ /* 0x000fc800000e0000 */
[----:B------:R-:W-:-:S09]  /*1000*/  R2UR UR6, R2 ;  /* 0x00000000020672ca */ /* 0x000fd200000e0000 */
[----:B------:R-:W-:-:S04]  /*1010*/  UIMAD UR43, UR43, UR4, UR5 ;  /* 0x000000042b2b72a4 */ /* 0x000fc8000f8e0205 */
[----:B------:R-:W-:Y:S01]  /*1020*/  UIMAD UR44, UR44, UR6, UR7 ;  /* 0x000000062c2c72a4 */ /* 0x000fe2000f8e0207 */
[----:B------:R-:W-:Y:S11]  /*1030*/  @!P0 BRA `(.L_x_8) ;  /* 0x0000000000688947 */ /* 0x000ff60003800000 */
[----:B------:R-:W-:-:S06]  /*1040*/  UISETP.NE.AND UP0, UPT, UR47, 0x2, UPT ;  /* 0x000000022f00788c */ /* 0x000fcc000bf05270 */
[----:B------:R-:W-:-:S13]  /*1050*/  PLOP3.LUT P1, PT, PT, PT, UP0, 0x80, 0x0 ;  /* 0x000000000000781c */ /* 0x000fda0003f2f008 */
[----:B------:R-:W-:Y:S05]  /*1060*/  @!P1 BRA `(.L_x_9) ;  /* 0x0000000000449947 */ /* 0x000fea0003800000 */
[----:B------:R-:W-:-:S06]  /*1070*/  UISETP.NE.AND UP0, UPT, UR47, 0x3, UPT ;  /* 0x000000032f00788c */ /* 0x000fcc000bf05270 */
[----:B------:R-:W-:-:S13]  /*1080*/  PLOP3.LUT P1, PT, PT, PT, UP0, 0x80, 0x0 ;  /* 0x000000000000781c */ /* 0x000fda0003f2f008 */
[----:B------:R-:W-:Y:S05]  /*1090*/  @!P1 BRA `(.L_x_10) ;  /* 0x0000000000249947 */ /* 0x000fea0003800000 */
[----:B------:R-:W-:-:S06]  /*10a0*/  UISETP.NE.AND UP0, UPT, UR47, 0x4, UPT ;  /* 0x000000042f00788c */ /* 0x000fcc000bf05270 */
[----:B------:R-:W-:-:S13]  /*10b0*/  PLOP3.LUT P1, PT, PT, PT, UP0, 0x80, 0x0 ;  /* 0x000000000000781c */ /* 0x000fda0003f2f008 */
[----:B------:R-:W-:Y:S05]  /*10c0*/  @P1 BRA `(.L_x_11) ;  /* 0x0000000000541947 */ /* 0x000fea0003800000 */
[----:B------:R-:W-:Y:S02]  /*10d0*/  UIADD3 UR4, UR45, -0x1, URZ ;  /* 0xffffffff2d047890 */ /* 0x000fe4000fffe03f */
[----:B------:R-:W-:Y:S02]  /*10e0*/  ULOP3.LUT UR45, UR45, 0x1, URZ, 0xc, !UPT ;  /* 0x000000012d2d7892 */ /* 0x000fe4000f8e0c3f */
[----:B------:R-:W-:-:S04]  /*10f0*/  ULOP3.LUT UR4, UR4, 0x2, URZ, 0xc0, !UPT ;  /* 0x0000000204047892 */ /* 0x000fc8000f8ec03f */
[----:B------:R-:W-:-:S04]  /*1100*/  USHF.R.U32.HI UR4, URZ, 0x1, UR4 ;  /* 0x000000013f047899 */ /* 0x000fc80008011604 */
[----:B------:R-:W-:Y:S01]  /*1110*/  ULOP3.LUT UR46, UR46, UR4, URZ, 0x3c, !UPT ;  /* 0x000000042e2e7292 */ /* 0x000fe2000f8e3c3f */
[----:B------:R-:W-:Y:S11]  /*1120*/  BRA `(.L_x_11) ;  /* 0x00000000003c7947 */ /* 0x000ff60003800000 */
.L_x_10:
[----:B------:R-:W-:Y:S02]  /*1130*/  ULOP3.LUT UP0, URZ, UR45, 0x2, URZ, 0xc0, !UPT ;  /* 0x000000022d3f7892 */ /* 0x000fe4000f80c03f */
[----:B------:R-:W-:Y:S02]  /*1140*/  ULOP3.LUT UR45, UR45, 0x1, URZ, 0xc0, !UPT ;  /* 0x000000012d2d7892 */ /* 0x000fe4000f8ec03f */
[----:B------:R-:W-:-:S04]  /*1150*/  USEL UR4, URZ, 0x1, UP0 ;  /* 0x000000013f047887 */ /* 0x000fc80008000000 */
[----:B------:R-:W-:Y:S01]  /*1160*/  ULOP3.LUT UR46, UR46, UR4, URZ, 0x3c, !UPT ;  /* 0x000000042e2e7292 */ /* 0x000fe2000f8e3c3f */
[----:B------:R-:W-:Y:S11]  /*1170*/  BRA `(.L_x_11) ;  /* 0x0000000000287947 */ /* 0x000ff60003800000 */
.L_x_9:
[----:B------:R-:W-:Y:S02]  /*1180*/  UIADD3 UR4, UR45, 0x1, URZ ;  /* 0x000000012d047890 */ /* 0x000fe4000fffe03f */
[----:B------:R-:W-:Y:S02]  /*1190*/  ULOP3.LUT UR45, UR45, 0x1, URZ, 0xc, !UPT ;  /* 0x000000012d2d7892 */ /* 0x000fe4000f8e0c3f */
[----:B------:R-:W-:-:S04]  /*11a0*/  UISETP.GT.U32.AND UP0, UPT, UR4, 0x1, UPT ;  /* 0x000000010400788c */ /* 0x000fc8000bf04070 */
[----:B------:R-:W-:-:S04]  /*11b0*/  USEL UR4, URZ, 0x1, !UP0 ;  /* 0x000000013f047887 */ /* 0x000fc8000c000000 */
[----:B------:R-:W-:Y:S01]  /*11c0*/  ULOP3.LUT UR46, UR46, UR4, URZ, 0x3c, !UPT ;  /* 0x000000042e2e7292 */ /* 0x000fe2000f8e3c3f */
[----:B------:R-:W-:Y:S11]  /*11d0*/  BRA `(.L_x_11) ;  /* 0x0000000000107947 */ /* 0x000ff60003800000 */
.L_x_8:
[----:B------:R-:W-:Y:S02]  /*11e0*/  UISETP.GT.U32.AND UP0, UPT, UR45, 0x1, UPT ;  /* 0x000000012d00788c */ /* 0x000fe4000bf04070 */
[----:B------:R-:W-:Y:S02]  /*11f0*/  ULOP3.LUT UR45, UR45, 0x1, URZ, 0xc0, !UPT ;  /* 0x000000012d2d7892 */ /* 0x000fe4000f8ec03f */
[----:B------:R-:W-:-:S04]  /*1200*/  USEL UR4, URZ, 0x1, !UP0 ;  /* 0x000000013f047887 */ /* 0x000fc8000c000000 */
[----:B------:R-:W-:-:S12]  /*1210*/  ULOP3.LUT UR46, UR46, UR4, URZ, 0x3c, !UPT ;  /* 0x000000042e2e7292 */ /* 0x000fd8000f8e3c3f */
.L_x_11:
[----:B------:R-:W-:Y:S05]  /*1220*/  @!P0 BRA `(.L_x_12) ;  /* 0x0000000000408947 */ /* 0x000fea0003800000 */
[----:B------:R-:W-:-:S06]  /*1230*/  UISETP.NE.AND UP0, UPT, UR47, 0x2, UPT ;  /* 0x000000022f00788c */ /* 0x000fcc000bf05270 */
[----:B------:R-:W-:-:S13]  /*1240*/  PLOP3.LUT P0, PT, PT, PT, UP0, 0x80, 0x0 ;  /* 0x000000000000781c */ /* 0x000fda0003f0f008 */
[----:B------:R-:W-:Y:S05]  /*1250*/  @!P0 BRA `(.L_x_13) ;  /* 0x00000000002c8947 */ /* 0x000fea0003800000 */
[----:B------:R-:W-:-:S06]  /*1260*/  UISETP.NE.AND UP0, UPT, UR47, 0x3, UPT ;  /* 0x000000032f00788c */ /* 0x000fcc000bf05270 */
[----:B------:R-:W-:-:S13]  /*1270*/  PLOP3.LUT P0, PT, PT, PT, UP0, 0x80, 0x0 ;  /* 0x000000000000781c */ /* 0x000fda0003f0f008 */
[----:B------:R-:W-:Y:S05]  /*1280*/  @!P0 BRA `(.L_x_14) ;  /* 0x0000000000188947 */ /* 0x000fea0003800000 */
[----:B------:R-:W-:Y:S01]  /*1290*/  UISETP.NE.AND UP0, UPT, UR47, 0x4, UPT ;  /* 0x000000042f00788c */ /* 0x000fe2000bf05270 */
[----:B------:R-:W-:-:S05]  /*12a0*/  MOV R0, R5 ;  /* 0x0000000500007202 */ /* 0x000fca0000000f00 */
[----:B------:R-:W-:-:S13]  /*12b0*/  PLOP3.LUT P0, PT, PT, PT, UP0, 0x80, 0x0 ;  /* 0x000000000000781c */ /* 0x000fda0003f0f008 */
[----:B------:R-:W-:Y:S05]  /*12c0*/  @P0 BRA `(.L_x_15) ;  /* 0x00000000001c0947 */ /* 0x000fea0003800000 */
[----:B------:R-:W-:Y:S01]  /*12d0*/  LEA R0, R5, 0x3, 0x1 ;  /* 0x0000000305007811 */ /* 0x000fe200078e08ff */
[----:B------:R-:W-:Y:S06]  /*12e0*/  BRA `(.L_x_15) ;  /* 0x0000000000147947 */ /* 0x000fec0003800000 */
.L_x_14:
[----:B------:R-:W-:Y:S01]  /*12f0*/  LEA R0, R5, 0x2, 0x1 ;  /* 0x0000000205007811 */ /* 0x000fe200078e08ff */
[----:B------:R-:W-:Y:S06]  /*1300*/  BRA `(.L_x_15) ;  /* 0x00000000000c7947 */ /* 0x000fec0003800000 */
.L_x_13:
[----:B------:R-:W-:Y:S01]  /*1310*/  LEA R0, R5, 0x1, 0x1 ;  /* 0x0000000105007811 */ /* 0x000fe200078e08ff */
[----:B------:R-:W-:Y:S06]  /*1320*/  BRA `(.L_x_15) ;  /* 0x0000000000047947 */ /* 0x000fec0003800000 */
.L_x_12:
[----:B------:R-:W-:-:S07]  /*1330*/  IMAD.SHL.U32 R0, R5, 0x2, RZ ;  /* 0x0000000205007824 */ /* 0x000fce00078e00ff */
.L_x_15:
[----:B------:R-:W2:Y:S01]  /*1340*/  LDL R2, [R1+0x294] ;  /* 0x0002940001027983 */ /* 0x000ea20000100800 */
[----:B------:R-:W-:Y:S02]  /*1350*/  ULDC UR4, c[0x0][0x28c] ;  /* 0x0000a30000047ab9 */ /* 0x000fe40000000800 */
[----:B------:R-:W-:Y:S01]  /*1360*/  UIADD3 UR4, UR4, 0x3f, URZ ;  /* 0x0000003f04047890 */ /* 0x000fe2000fffe03f */
[----:B--2---:R-:W-:Y:S02]  /*1370*/  R2UR UR5, R2 ;  /* 0x00000000020572ca */ /* 0x004fe400000e0000 */
[----:B------:R-:W-:-:S04]  /*1380*/  LEA R2, R5, 0xbf, 0x7 ;  /* 0x000000bf05027811 */ /* 0x000fc800078e38ff */
[----:B------:R-:W-:-:S04]  /*1390*/  SHF.R.S32.HI R3, RZ, 0x1f, R2 ;  /* 0x0000001fff037819 */ /* 0x000fc80000011402 */
[----:B------:R-:W-:-:S03]  /*13a0*/  LEA.HI R3, R3, R2, RZ, 0x6 ;  /* 0x0000000203037211 */ /* 0x000fc600078f30ff */
[----:B------:R-:W-:Y:S01]  /*13b0*/  ULOP3.LUT UR6, UR5, 0x1, URZ, 0xfc, !UPT ;  /* 0x0000000105067892 */ /* 0x000fe2000f8efc3f */
[----:B------:R-:W-:Y:S01]  /*13c0*/  SHF.R.S32.HI R3, RZ, 0x6, R3 ;  /* 0x00000006ff037819 */ /* 0x000fe20000011403 */
[----:B------:R-:W-:Y:S02]  /*13d0*/  USHF.R.S32.HI UR5, URZ, 0x1f, UR4 ;  /* 0x0000001f3f057899 */ /* 0x000fe40008011404 */
[----:B------:R-:W-:Y:S02]  /*13e0*/  UISETP.NE.AND UP0, UPT, UR6, 0x3, UPT ;  /* 0x000000030600788c */ /* 0x000fe4000bf05270 */
[----:B------:R-:W-:-:S04]  /*13f0*/  ULEA.HI UR5, UR5, UR4, URZ, 0x6 ;  /* 0x0000000405057291 */ /* 0x000fc8000f8f303f */
[----:B------:R-:W-:Y:S01]  /*1400*/  PLOP3.LUT P0, PT, PT, PT, UP0, 0x80, 0x0 ;  /* 0x000000000000781c */ /* 0x000fe20003f0f008 */
[----:B------:R-:W-:-:S06]  /*1410*/  USHF.R.S32.HI UR5, URZ, 0x6, UR5 ;  /* 0x000000063f057899 */ /* 0x000fcc0008011405 */
[----:B------:R-:W-:-:S06]  /*1420*/  VIMNMX R3, R3, UR5, PT ;  /* 0x0000000503037c48 */ /* 0x000fcc000bfe0100 */
[----:B------:R-:W-:Y:S05]  /*1430*/  @!P0 BRA `(.L_x_16) ;  /* 0x0000000000048947 */ /* 0x000fea0003800000 */
[----:B------:R-:W-:Y:S01]  /*1440*/  BPT.TRAP 0x1 ;  /* 0x000000040000795c */ /* 0x000fe20000300000 */
.L_x_16:
[----:B------:R-:W1:Y:S01]  /*1450*/  S2UR UR4, SR_CgaCtaId ;  /* 0x00000000000479c3 */ /* 0x000e620000008800 */
[----:B------:R-:W-:Y:S01]  /*1460*/  UMOV UR37, 0x400 ;  /* 0x0000040000257882 */ /* 0x000fe20000000000 */
[----:B------:R-:W-:-:S04]  /*1470*/  MOV R2, UR46 ;  /* 0x0000002e00027c02 */ /* 0x000fc80008000f00 */
[----:B------:R-:W-:Y:S01]  /*1480*/  SHF.L.U32 R2, R2, 0x1f, RZ ;  /* 0x0000001f02027819 */ /* 0x000fe200000006ff */
[----:B-1----:R-:W-:-:S04]  /*1490*/  ULEA UR37, UR4, UR37, 0x18 ;  /* 0x0000002504257291 */ /* 0x002fc8000f8ec03f */
[----:B------:R-:W-:-:S09]  /*14a0*/  ULEA UR4, UR45, UR37, 0x3 ;  /* 0x000000252d047291 */ /* 0x000fd2000f8e183f */
[----:B------:R-:W1:Y:S02]  /*14b0*/  SYNCS.PHASECHK.TRANS64.TRYWAIT P0, [UR4+0x74450], R2 ;  /* 0x07445002ff0075a7 */ /* 0x000e640008000144 */
[----:B-1----:R-:W-:Y:S05]  /*14c0*/  @!P0 BRA `(.L_x_17) ;  /* 0x0000025400008947 */ /* 0x002fea0003800000 */
.L_x_150:
[----:B------:R-:W2:Y:S01]  /*14d0*/  LDL R4, [R1+0x2a4] ;  /* 0x0002a40001047983 */ /* 0x000ea20000100800 */
[----:B------:R-:W-:-:S13]  /*14e0*/  R2UR UR42, R0 ;  /* 0x00000000002a72ca */ /* 0x000fda00000e0000 */
[----:B------:R-:W-:Y:S01]  /*14f0*/  USHF.L.U32 UR42, UR42, 0x6, URZ ;  /* 0x000000062a2a7899 */ /* 0x000fe2000800063f */
[----:B--2---:R-:W-:-:S13]  /*1500*/  R2UR UR4, R4 ;  /* 0x00000000040472ca */ /* 0x004fda00000e0000 */
[----:B------:R-:W-:-:S06]  /*1510*/  UISETP.NE.AND UP0, UPT, UR4, 0x3, UPT ;  /* 0x000000030400788c */ /* 0x000fcc000bf05270 */
[----:B------:R-:W-:-:S13]  /*1520*/  PLOP3.LUT P0, PT, PT, PT, UP0, 0x80, 0x0 ;  /* 0x000000000000781c */ /* 0x000fda0003f0f008 */
[----:B------:R-:W-:Y:S05]  /*1530*/  @!P0 BRA `(.L_x_18) ;  /* 0x0000000000048947 */ /* 0x000fea0003800000 */
[----:B------:R-:W-:Y:S01]  /*1540*/  BPT.TRAP 0x1 ;  /* 0x000000040000795c */ /* 0x000fe20000300000 */
.L_x_18:
[----:B-1----:R-:W2:Y:S01]  /*1550*/  LDL R2, [R1+0x28c] ;  /* 0x00028c0001027983 */ /* 0x002ea20000100800 */
[----:B------:R-:W-:Y:S01]  /*1560*/  ULEA UR40, UR36, UR37, 0x3 ;  /* 0x0000002524287291 */ /* 0x000fe2000f8e183f */
[----:B------:R-:W-:Y:S01]  /*1570*/  SHF.L.U32 R0, R16, 0x1f, RZ ;  /* 0x0000001f10007819 */ /* 0x000fe200000006ff */
[----:B------:R-:W-:Y:S02]  /*1580*/  UIADD3 UR6, UR37, 0x74490, URZ ;  /* 0x0007449025067890 */ /* 0x000fe4000fffe03f */
[----:B------:R-:W-:Y:S02]  /*1590*/  ULEA UR41, UR47, 0xfffffff8, 0x3 ;  /* 0xfffffff82f297891 */ /* 0x000fe4000f8e183f */
[----:B------:R-:W-:Y:S02]  /*15a0*/  ULEA UR4, UR47, UR6, 0x3 ;  /* 0x000000062f047291 */ /* 0x000fe4000f8e183f */
[----:B------:R-:W-:Y:S01]  /*15b0*/  ULOP3.LUT UR41, UR41, 0x8, URZ, 0xc, !UPT ;  /* 0x0000000829297892 */ /* 0x000fe2000f8e0c3f */
[----:B------:R-:W1:Y:S03]  /*15c0*/  SYNCS.PHASECHK.TRANS64.TRYWAIT P1, [UR40+0x74400], R0 ;  /* 0x07440000ff0075a7 */ /* 0x000e660008020168 */
[----:B------:R-:W-:-:S05]  /*15d0*/  MOV R4, UR4 ;  /* 0x0000000400047c02 */ /* 0x000fca0008000f00 */
[----:B------:R3:W-:Y:S01]  /*15e0*/  STL [R1+0x298], R4 ;  /* 0x0002980401007387 */ /* 0x0007e20000100800 */
[----:B--2---:R-:W-:Y:S01]  /*15f0*/  SHF.L.U32 R2, R2, 0x1f, RZ ;  /* 0x0000001f02027819 */ /* 0x004fe200000006ff */
[----:B-1-3--:R-:W-:Y:S06]  /*1600*/  @!P1 BRA `(.L_x_19) ;  /* 0x0000025000c89947 */ /* 0x00afec0003800000 */
.L_x_151:
[----:B------:R-:W-:-:S09]  /*1610*/  ULEA UR4, UR47, UR6, 0x3 ;  /* 0x000000062f047291 */ /* 0x000fd2000f8e183f */
[----:B------:R-:W2:Y:S02]  /*1620*/  SYNCS.PHASECHK.TRANS64.TRYWAIT P1, [UR4+-0x8], R2 ;  /* 0xfffff802ff0075a7 */ /* 0x000ea40008020144 */
[----:B--2---:R-:W-:Y:S05]  /*1630*/  @!P1 BRA `(.L_x_20) ;  /* 0x0000025000d49947 */ /* 0x004fea0003800000 */
.L_x_152:
[----:B------:R-:W-:Y:S01]  /*1640*/  UIADD3 UR5, UR37, 0x20000, URZ ;  /* 0x0002000025057890 */ /* 0x000fe2000fffe03f */
[----:B------:R-:W-:Y:S01]  /*1650*/  WARPGROUP.ARRIVE ;  /* 0x00000000000079c5 */ /* 0x000fe20000000000 */
[----:B------:R-:W-:Y:S01]  /*1660*/  USHF.R.U32.HI UR4, URZ, 0x4, UR37 ;  /* 0x000000043f047899 */ /* 0x000fe20008011625 */
[----:B-1----:R-:W-:Y:S01]  /*1670*/  IADD3 R5, R237, UR42, RZ ;  /* 0x0000002aed057c10 */ /* 0x002fe2000fffe0ff */
[----:B------:R-:W-:Y:S01]  /*1680*/  USHF.R.U32.HI UR5, URZ, 0x4, UR5 ;  /* 0x000000043f057899 */ /* 0x000fe20008011605 */
[----:B------:R-:W-:Y:S01]  /*1690*/  MOV R0, UR41 ;  /* 0x0000002900007c02 */ /* 0x000fe20008000f00 */
[----:B------:R-:W-:Y:S01]  /*16a0*/  ULOP3.LUT UR4, UR4, 0x3fff, URZ, 0xc0, !UPT ;  /* 0x00003fff04047892 */ /* 0x000fe2000f8ec03f */
[----:B------:R-:W-:Y:S01]  /*16b0*/  IADD3 R7, R5, 0x8, RZ ;  /* 0x0000000805077810 */ /* 0x000fe20007ffe0ff */
[----:B------:R-:W-:Y:S01]  /*16c0*/  ULOP3.LUT UR38, UR5, 0x3fff, URZ, 0xc0, !UPT ;  /* 0x00003fff05267892 */ /* 0x000fe2000f8ec03f */
[C---:B------:R-:W-:Y:S01]  /*16d0*/  IADD3 R2, R236.reuse, 0x9, RZ ;  /* 0x00000009ec027810 */ /* 0x040fe20007ffe0ff */
[----:B------:R-:W-:Y:S01]  /*16e0*/  ULOP3.LUT UR4, UR4, 0x10000, URZ, 0xfc, !UPT ;  /* 0x0001000004047892 */ /* 0x000fe2000f8efc3f */
[CC--:B------:R-:W-:Y:S01]  /*16f0*/  ISETP.GE.AND P3, PT, R7.reuse, R236.reuse, PT ;  /* 0x000000ec0700720c */ /* 0x0c0fe20003f66270 */
[----:B------:R-:W-:Y:S01]  /*1700*/  ULOP3.LUT UR39, UR38, 0x10000, URZ, 0xfc, !UPT ;  /* 0x0001000026277892 */ /* 0x000fe2000f8efc3f */
[----:B------:R-:W-:Y:S01]  /*1710*/  ISETP.GT.AND P4, PT, R7, R236, PT ;  /* 0x000000ec0700720c */ /* 0x000fe20003f84270 */
[----:B------:R-:W-:Y:S01]  /*1720*/  ULEA UR5, UR45, UR4, 0xc ;  /* 0x000000042d057291 */ /* 0x000fe2000f8e603f */
[C---:B------:R-:W-:Y:S01]  /*1730*/  ISETP.GE.AND P6, PT, R5.reuse, R2, PT ;  /* 0x000000020500720c */ /* 0x040fe20003fc6270 */
[----:B------:R-:W-:Y:S01]  /*1740*/  ULEA UR4, UR36, UR39, 0xc ;  /* 0x0000002724047291 */ /* 0x000fe2000f8e603f */
[C---:B------:R-:W-:Y:S01]  /*1750*/  IADD3 R2, R236.reuse, 0x20, RZ ;  /* 0x00000020ec027810 */ /* 0x040fe20007ffe0ff */
[----:B------:R-:W-:Y:S01]  /*1760*/  UMOV UR9, 0x40000040 ;  /* 0x4000004000097882 */ /* 0x000fe20000000000 */
[----:B------:R-:W-:Y:S01]  /*1770*/  UMOV UR11, 0x40000040 ;  /* 0x40000040000b7882 */ /* 0x000fe20000000000 */
[----:B------:R-:W-:Y:S01]  /*1780*/  UIADD3 UR7, UR5, 0x2, URZ ;  /* 0x0000000205077890 */ /* 0x000fe2000fffe03f */
[----:B------:R-:W-:Y:S01]  /*1790*/  MOV R235, UR9 ;  /* 0x0000000900eb7c02 */ /* 0x000fe20008000f00 */
[----:B------:R-:W-:Y:S01]  /*17a0*/  UMOV UR8, UR5 ;  /* 0x0000000500087c82 */ /* 0x000fe20008000000 */
[----:B------:R-:W-:Y:S01]  /*17b0*/  UMOV UR10, UR4 ;  /* 0x00000004000a7c82 */ /* 0x000fe20008000000 */
[----:B------:R-:W-:Y:S01]  /*17c0*/  IMAD.U32 R234, RZ, RZ, UR8 ;  /* 0x00000008ffea7e24 */ /* 0x000fe2000f8e00ff */
[----:B------:R-:W-:Y:S01]  /*17d0*/  HGMMA.64x64x16.F32 R24, gdesc[UR8], RZ, !UPT, gsb0 ;  /* 0x00e00000081879f0 */ /* 0x000fe2000c0008ff */
[----:B------:R-:W-:Y:S01]  /*17e0*/  UIADD3 UR8, UR4, 0x2, URZ ;  /* 0x0000000204087890 */ /* 0x000fe2000fffe03f */
[----:B------:R-:W-:Y:S01]  /*17f0*/  IADD3 R4, R236, 0x11, RZ ;  /* 0x00000011ec047810 */ /* 0x000fe20007ffe0ff */
[----:B------:R-:W-:Y:S01]  /*1800*/  UMOV UR12, UR7 ;  /* 0x00000007000c7c82 */ /* 0x000fe20008000000 */
[----:B------:R-:W-:Y:S01]  /*1810*/  UMOV UR13, 0x40000040 ;  /* 0x40000040000d7882 */ /* 0x000fe20000000000 */
[----:B------:R-:W-:Y:S01]  /*1820*/  UMOV UR15, 0x40000040 ;  /* 0x40000040000f7882 */ /* 0x000fe20000000000 */
[----:B------:R-:W-:Y:S01]  /*1830*/  UIADD3 UR7, UR5, 0x4, URZ ;  /* 0x0000000405077890 */ /* 0x000fe2000fffe03f */
[----:B------:R-:W-:Y:S01]  /*1840*/  MOV R232, UR12 ;  /* 0x0000000c00e87c02 */ /* 0x000fe20008000f00 */
[----:B------:R-:W-:Y:S01]  /*1850*/  UMOV UR14, UR8 ;  /* 0x00000008000e7c82 */ /* 0x000fe20008000000 */
[----:B------:R-:W-:Y:S01]  /*1860*/  UIADD3 UR8, UR4, 0x4, URZ ;  /* 0x0000000404087890 */ /* 0x000fe2000fffe03f */
[----:B------:R-:W-:Y:S01]  /*1870*/  IMAD.U32 R233, RZ, RZ, UR13 ;  /* 0x0000000dffe97e24 */ /* 0x000fe2000f8e00ff */
[----:B------:R-:W-:Y:S01]  /*1880*/  UIADD3 UR56, UR5, 0xa04, URZ ;  /* 0x00000a0405387890 */ /* 0x000fe2000fffe03f */
[----:B------:R-:W-:Y:S01]  /*1890*/  ISETP.GE.AND P2, PT, R5, R4, PT ;  /* 0x000000040500720c */ /* 0x000fe20003f46270 */
[----:B------:R-:W-:Y:S01]  /*18a0*/  UIADD3 UR58, UR4, 0xa04, URZ ;  /* 0x00000a04043a7890 */ /* 0x000fe2000fffe03f */
[----:B------:R-:W-:Y:S01]  /*18b0*/  UMOV UR57, 0x40000040 ;  /* 0x4000004000397882 */ /* 0x000fe20000000000 */
[----:B------:R-:W-:Y:S01]  /*18c0*/  UMOV UR59, 0x40000040 ;  /* 0x40000040003b7882 */ /* 0x000fe20000000000 */
[----:B------:R-:W-:Y:S01]  /*18d0*/  UIADD3 UR10, UR4, 0xa06, URZ ;  /* 0x00000a06040a7890 */ /* 0x000fe2000fffe03f */
[----:B------:R-:W-:Y:S01]  /*18e0*/  UMOV UR9, 0x40000040 ;  /* 0x4000004000097882 */ /* 0x000fe20000000000 */
[----:B------:R-:W-:Y:S01]  /*18f0*/  UMOV UR11, 0x40000040 ;  /* 0x40000040000b7882 */ /* 0x000fe20000000000 */
[----:B------:R-:W-:-:S02]  /*1900*/  UIADD3 UR16, UR5, 0xc02, URZ ;  /* 0x00000c0205107890 */ /* 0x000fc4000fffe03f */
[----:B------:R-:W-:Y:S01]  /*1910*/  UIADD3 UR18, UR4, 0xc02, URZ ;  /* 0x00000c0204127890 */ /* 0x000fe2000fffe03f */
[----:B------:R-:W-:Y:S01]  /*1920*/  UMOV UR17, 0x40000040 ;  /* 0x4000004000117882 */ /* 0x000fe20000000000 */
[----:B------:R-:W-:Y:S01]  /*1930*/  UMOV UR19, 0x40000040 ;  /* 0x4000004000137882 */ /* 0x000fe20000000000 */
[----:B------:R-:W-:Y:S02]  /*1940*/  UIADD3 UR20, UR5, 0xc04, URZ ;  /* 0x00000c0405147890 */ /* 0x000fe4000fffe03f */
[----:B------:R-:W-:Y:S01]  /*1950*/  UIADD3 UR22, UR4, 0xc04, URZ ;  /* 0x00000c0404167890 */ /* 0x000fe2000fffe03f */
[----:B------:R-:W-:Y:S01]  /*1960*/  UMOV UR21, 0x40000040 ;  /* 0x4000004000157882 */ /* 0x000fe20000000000 */
[----:B------:R-:W-:Y:S01]  /*1970*/  UMOV UR23, 0x40000040 ;  /* 0x4000004000177882 */ /* 0x000fe20000000000 */
[----:B------:R-:W-:Y:S02]  /*1980*/  UIADD3 UR24, UR5, 0xc06, URZ ;  /* 0x00000c0605187890 */ /* 0x000fe4000fffe03f */
        /* <DEDUP_REMOVED lines=15> */
[----:B------:R-:W-:Y:S01]  /*1a80*/  UMOV UR53, 0x40000040 ;  /* 0x4000004000357882 */ /* 0x000fe20000000000 */
[----:B------:R-:W-:Y:S01]  /*1a90*/  UMOV UR55, 0x40000040 ;  /* 0x4000004000377882 */ /* 0x000fe20000000000 */
[----:B------:R-:W-:Y:S01]  /*1aa0*/  IMAD.U32 R191, RZ, RZ, UR53 ;  /* 0x00000035ffbf7e24 */ /* 0x000fe2000f8e00ff */
[----:B------:R-:W-:-:S02]  /*1ab0*/  WARPGROUP.DEPBAR.LE gsb0, 0x0 ;  /* 0x00008000000079c5 */ /* 0x000fc40000010000 */
[----:B------:R-:W-:-:S06]  /*1ac0*/  WARPGROUP.ARRIVE ;  /* 0x00000000000079c5 */ /* 0x000fcc0000000000 */
[----:B------:R-:W-:Y:S01]  /*1ad0*/  HGMMA.64x64x16.F32 R24, gdesc[UR12], R24, gsb0 ;  /* 0x00e000000c1879f0 */ /* 0x000fe20008000818 */
[----:B------:R-:W-:Y:S01]  /*1ae0*/  UMOV UR12, UR7 ;  /* 0x00000007000c7c82 */ /* 0x000fe20008000000 */
[----:B------:R-:W-:Y:S01]  /*1af0*/  UMOV UR13, 0x40000040 ;  /* 0x40000040000d7882 */ /* 0x000fe20000000000 */
[----:B------:R-:W-:Y:S01]  /*1b00*/  UMOV UR14, UR8 ;  /* 0x00000008000e7c82 */ /* 0x000fe20008000000 */
[----:B------:R-:W-:Y:S01]  /*1b10*/  UMOV UR15, 0x40000040 ;  /* 0x40000040000f7882 */ /* 0x000fe20000000000 */
[----:B------:R-:W-:Y:S01]  /*1b20*/  UIADD3 UR7, UR5, 0x6, URZ ;  /* 0x0000000605077890 */ /* 0x000fe2000fffe03f */
[----:B------:R-:W-:Y:S01]  /*1b30*/  MOV R230, UR12 ;  /* 0x0000000c00e67c02 */ /* 0x000fe20008000f00 */
[----:B------:R-:W-:Y:S01]  /*1b40*/  UIADD3 UR8, UR4, 0x6, URZ ;  /* 0x0000000604087890 */ /* 0x000fe2000fffe03f */
[----:B------:R-:W-:Y:S01]  /*1b50*/  MOV R231, UR13 ;  /* 0x0000000d00e77c02 */ /* 0x000fe20008000f00 */
[----:B------:R-:W-:Y:S02]  /*1b60*/  WARPGROUP.DEPBAR.LE gsb0, 0x0 ;  /* 0x00008000000079c5 */ /* 0x000fe40000010000 */
[----:B------:R-:W-:-:S06]  /*1b70*/  WARPGROUP.ARRIVE ;  /* 0x00000000000079c5 */ /* 0x000fcc0000000000 */
[----:B------:R-:W-:Y:S01]  /*1b80*/  HGMMA.64x64x16.F32 R24, gdesc[UR12], R24, gsb0 ;  /* 0x00e000000c1879f0 */ /* 0x000fe20008000818 */
[----:B------:R-:W-:Y:S01]  /*1b90*/  UMOV UR12, UR7 ;  /* 0x00000007000c7c82 */ /* 0x000fe20008000000 */
[----:B------:R-:W-:Y:S01]  /*1ba0*/  UMOV UR13, 0x40000040 ;  /* 0x40000040000d7882 */ /* 0x000fe20000000000 */
[----:B------:R-:W-:Y:S01]  /*1bb0*/  UMOV UR14, UR8 ;  /* 0x00000008000e7c82 */ /* 0x000fe20008000000 */
[----:B------:R-:W-:Y:S01]  /*1bc0*/  UMOV UR15, 0x40000040 ;  /* 0x40000040000f7882 */ /* 0x000fe20000000000 */
[----:B------:R-:W-:Y:S01]  /*1bd0*/  UIADD3 UR7, UR5, 0x200, URZ ;  /* 0x0000020005077890 */ /* 0x000fe2000fffe03f */
[----:B------:R-:W-:Y:S01]  /*1be0*/  IMAD.U32 R228, RZ, RZ, UR12 ;  /* 0x0000000cffe47e24 */ /* 0x000fe2000f8e00ff */
        /* <DEDUP_REMOVED lines=12> */
[----:B------:R-:W-:Y:S01]  /*1cb0*/  IMAD.U32 R227, RZ, RZ, UR13 ;  /* 0x0000000dffe37e24 */ /* 0x000fe2000f8e00ff */
        /* <DEDUP_REMOVED lines=185> */
[----:B------:R-:W-:Y:S01]  /*2850*/  MOV R193, UR13 ;  /* 0x0000000d00c17c02 */ /* 0x000fe20008000f00 */
[----:B------:R-:W-:Y:S02]  /*2860*/  WARPGROUP.DEPBAR.LE gsb0, 0x0 ;  /* 0x00008000000079c5 */ /* 0x000fe40000010000 */
[----:B------:R-:W-:-:S06]  /*2870*/  WARPGROUP.ARRIVE ;  /* 0x00000000000079c5 */ /* 0x000fcc0000000000 */
[----:B------:R-:W-:Y:S01]  /*2880*/  HGMMA.64x64x16.F32 R24, gdesc[UR12], R24, gsb0 ;  /* 0x00e000000c1879f0 */ /* 0x000fe20008000818 */
[----:B------:R-:W-:Y:S02]  /*2890*/  UIADD3 UR12, UR5, 0xc00, URZ ;  /* 0x00000c00050c7890 */ /* 0x000fe4000fffe03f */
[----:B------:R-:W-:Y:S01]  /*28a0*/  UIADD3 UR14, UR4, 0xc00, URZ ;  /* 0x00000c00040e7890 */ /* 0x000fe2000fffe03f */
[----:B------:R-:W-:Y:S01]  /*28b0*/  UMOV UR13, 0x40000040 ;  /* 0x40000040000d7882 */ /* 0x000fe20000000000 */
[----:B------:R-:W-:Y:S01]  /*28c0*/  UMOV UR15, 0x40000040 ;  /* 0x40000040000f7882 */ /* 0x000fe20000000000 */
[----:B------:R-:W-:Y:S02]  /*28d0*/  UIADD3 UR5, UR5, 0xe06, URZ ;  /* 0x00000e0605057890 */ /* 0x000fe4000fffe03f */
[----:B------:R-:W-:-:S05]  /*28e0*/  UIADD3 UR4, UR4, 0xe06, URZ ;  /* 0x00000e0604047890 */ /* 0x000fca000fffe03f */
[----:B------:R-:W-:Y:S02]  /*28f0*/  UMOV UR52, UR5 ;  /* 0x0000000500347c82 */ /* 0x000fe40008000000 */
[----:B------:R-:W-:Y:S01]  /*2900*/  UMOV UR54, UR4 ;  /* 0x0000000400367c82 */ /* 0x000fe20008000000 */
[----:B------:R-:W-:Y:S01]  /*2910*/  ULDC UR4, c[0x0][0x604] ;  /* 0x0001810000047ab9 */ /* 0x000fe20000000800 */
[----:B------:R-:W-:Y:S01]  /*2920*/  MOV R190, UR52 ;  /* 0x0000003400be7c02 */ /* 0x000fe20008000f00 */
[----:B------:R-:W-:Y:S02]  /*2930*/  WARPGROUP.DEPBAR.LE gsb0, 0x0 ;  /* 0x00008000000079c5 */ /* 0x000fe40000010000 */
[----:B------:R-:W-:-:S06]  /*2940*/  WARPGROUP.ARRIVE ;  /* 0x00000000000079c5 */ /* 0x000fcc0000000000 */
[----:B------:R-:W-:Y:S03]  /*2950*/  HGMMA.64x64x16.F32 R24, gdesc[UR56], R24, gsb0 ;  /* 0x00e00000381879f0 */ /* 0x000fe60008000818 */
        /* <DEDUP_REMOVED lines=28> */
[----:B------:R1:W-:Y:S01]  /*2b20*/  SYNCS.ARRIVE.TRANS64.A1T0 RZ, [R0+UR6], RZ ;  /* 0x000000ff00ff79a7 */ /* 0x0003e20008100006 */
[----:B------:R-:W-:Y:S01]  /*2b30*/  FSEL R26, R26, -INF , P3 ;  /* 0xff8000001a1a7808 */ /* 0x000fe20001800000 */
[----:B------:R-:W-:Y:S01]  /*2b40*/  UIADD3 UR6, UR36, 0x1, URZ ;  /* 0x0000000124067890 */ /* 0x000fe2000fffe03f */
[----:B------:R-:W-:Y:S02]  /*2b50*/  FSEL R27, R27, -INF , P4 ;  /* 0xff8000001b1b7808 */ /* 0x000fe40002000000 */
[CC--:B------:R-:W-:Y:S01]  /*2b60*/  ISETP.GE.AND P3, PT, R5.reuse, R236.reuse, PT ;  /* 0x000000ec0500720c */ /* 0x0c0fe20003f66270 */
[----:B------:R-:W-:Y:S01]  /*2b70*/  UISETP.NE.AND UP0, UPT, UR6, 0x5, UPT ;  /* 0x000000050600788c */ /* 0x000fe2000bf05270 */
[----:B------:R-:W-:Y:S01]  /*2b80*/  ISETP.GT.AND P4, PT, R5, R236, PT ;  /* 0x000000ec0500720c */ /* 0x000fe20003f84270 */
[----:B-1----:R-:W-:Y:S01]  /*2b90*/  VIADD R0, R236, 0x8 ;  /* 0x00000008ec007836 */ /* 0x002fe20000000000 */
[----:B------:R-:W-:Y:S01]  /*2ba0*/  FSEL R24, R24, -INF , P3 ;  /* 0xff80000018187808 */ /* 0x000fe20001800000 */
[----:B------:R-:W-:Y:S01]  /*2bb0*/  USEL UR6, UR6, URZ, UP0 ;  /* 0x0000003f06067287 */ /* 0x000fe20008000000 */
[----:B------:R-:W-:-:S02]  /*2bc0*/  FSEL R25, R25, -INF , P4 ;  /* 0xff80000019197808 */ /* 0x000fc40002000000 */
[C---:B------:R-:W-:Y:S01]  /*2bd0*/  ISETP.GE.AND P5, PT, R5.reuse, R0, PT ;  /* 0x000000000500720c */ /* 0x040fe20003fa6270 */
[----:B------:R-:W-:Y:S01]  /*2be0*/  VIADD R0, R236, 0x10 ;  /* 0x00000010ec007836 */ /* 0x000fe20000000000 */
[----:B------:R-:W-:Y:S02]  /*2bf0*/  FSEL R30, R30, -INF , P3 ;  /* 0xff8000001e1e7808 */ /* 0x000fe40001800000 */
[----:B------:R-:W-:Y:S02]  /*2c00*/  FSEL R28, R28, -INF , P5 ;  /* 0xff8000001c1c7808 */ /* 0x000fe40002800000 */
[----:B------:R-:W-:Y:S02]  /*2c10*/  ISETP.GE.AND P1, PT, R5, R0, PT ;  /* 0x000000000500720c */ /* 0x000fe40003f26270 */
[----:B------:R-:W-:Y:S02]  /*2c20*/  FSEL R34, R34, -INF , P5 ;  /* 0xff80000022227808 */ /* 0x000fe40002800000 */
[----:B------:R-:W-:-:S02]  /*2c30*/  IADD3 R0, R236, 0x18, RZ ;  /* 0x00000018ec007810 */ /* 0x000fc40007ffe0ff */
[C---:B------:R-:W-:Y:S01]  /*2c40*/  ISETP.GE.AND P5, PT, R5.reuse, R2, PT ;  /* 0x000000020500720c */ /* 0x040fe20003fa6270 */
[----:B------:R-:W-:Y:S01]  /*2c50*/  VIADD R2, R236, 0x28 ;  /* 0x00000028ec027836 */ /* 0x000fe20000000000 */
[----:B------:R-:W-:Y:S02]  /*2c60*/  FMNMX R7, R24, R25, !PT ;  /* 0x0000001918077209 */ /* 0x000fe40007800000 */
[C---:B------:R-:W-:Y:S01]  /*2c70*/  ISETP.GE.AND P3, PT, R5.reuse, R0, PT ;  /* 0x000000000500720c */ /* 0x040fe20003f66270 */
[----:B------:R-:W-:Y:S01]  /*2c80*/  VIADD R0, R236, 0x19 ;  /* 0x00000019ec007836 */ /* 0x000fe20000000000 */
[----:B------:R-:W-:Y:S02]  /*2c90*/  FSEL R32, R32, -INF , P1 ;  /* 0xff80000020207808 */ /* 0x000fe40000800000 */
[----:B------:R-:W-:Y:S02]  /*2ca0*/  FSEL R38, R38, -INF , P1 ;  /* 0xff80000026267808 */ /* 0x000fe40000800000 */
[----:B------:R-:W-:-:S02]  /*2cb0*/  ISETP.GE.AND P1, PT, R5, R2, PT ;  /* 0x000000020500720c */ /* 0x000fc40003f26270 */
[----:B------:R-:W-:Y:S02]  /*2cc0*/  FMNMX R9, R26, R27, !PT ;  /* 0x0000001b1a097209 */ /* 0x000fe40007800000 */
[----:B------:R-:W-:Y:S02]  /*2cd0*/  FSEL R29, R29, -INF , P6 ;  /* 0xff8000001d1d7808 */ /* 0x000fe40003000000 */
[----:B------:R-:W-:Y:S02]  /*2ce0*/  FMNMX R2, R28, R7, !PT ;  /* 0x000000071c027209 */ /* 0x000fe40007800000 */
[----:B------:R-:W-:Y:S02]  /*2cf0*/  FSEL R31, R31, -INF , P4 ;  /* 0xff8000001f1f7808 */ /* 0x000fe40002000000 */
[----:B------:R-:W-:Y:S02]  /*2d00*/  ISETP.GE.AND P4, PT, R5, R0, PT ;  /* 0x000000000500720c */ /* 0x000fe40003f86270 */
[----:B------:R-:W-:-:S02]  /*2d10*/  FMNMX R4, R30, R9, !PT ;  /* 0x000000091e047209 */ /* 0x000fc40007800000 */
[----:B------:R-:W-:Y:S02]  /*2d20*/  IADD3 R0, R236, 0x21, RZ ;  /* 0x00000021ec007810 */ /* 0x000fe40007ffe0ff */
[----:B------:R-:W-:Y:S02]  /*2d30*/  FMNMX R7, R29, R2, !PT ;  /* 0x000000021d077209 */ /* 0x000fe40007800000 */
[----:B------:R-:W-:Y:S02]  /*2d40*/  FSEL R35, R35, -INF , P6 ;  /* 0xff80000023237808 */ /* 0x000fe40003000000 */
[----:B------:R-:W-:Y:S02]  /*2d50*/  FMNMX R9, R31, R4, !PT ;  /* 0x000000041f097209 */ /* 0x000fe40007800000 */
[----:B------:R-:W-:Y:S02]  /*2d60*/  ISETP.GE.AND P6, PT, R5, R0, PT ;  /* 0x000000000500720c */ /* 0x000fe40003fc6270 */
[----:B------:R-:W-:-:S02]  /*2d70*/  FSEL R33, R33, -INF , P2 ;  /* 0xff80000021217808 */ /* 0x000fc40001000000 */
[----:B------:R-:W-:Y:S02]  /*2d80*/  FMNMX R2, R32, R7, !PT ;  /* 0x0000000720027209 */ /* 0x000fe40007800000 */
[----:B------:R-:W-:Y:S02]  /*2d90*/  IADD3 R0, R236, 0x29, RZ ;  /* 0x00000029ec007810 */ /* 0x000fe40007ffe0ff */
[----:B------:R-:W-:Y:S02]  /*2da0*/  FMNMX R4, R34, R9, !PT ;  /* 0x0000000922047209 */ /* 0x000fe40007800000 */
[----:B------:R-:W-:Y:S02]  /*2db0*/  FSEL R39, R39, -INF , P2 ;  /* 0xff80000027277808 */ /* 0x000fe40001000000 */
[----:B------:R-:W-:Y:S02]  /*2dc0*/  FSEL R36, R36, -INF , P3 ;  /* 0xff80000024247808 */ /* 0x000fe40001800000 */
[----:B------:R-:W-:-:S02]  /*2dd0*/  FMNMX R7, R33, R2, !PT ;  /* 0x0000000221077209 */ /* 0x000fc40007800000 */
[----:B------:R-:W-:Y:S02]  /*2de0*/  ISETP.GE.AND P2, PT, R5, R0, PT ;  /* 0x000000000500720c */ /* 0x000fe40003f46270 */
[----:B------:R-:W-:Y:S02]  /*2df0*/  IADD3 R0, R236, 0x30, RZ ;  /* 0x00000030ec007810 */ /* 0x000fe40007ffe0ff */
[----:B------:R-:W-:Y:S02]  /*2e00*/  FMNMX R9, R35, R4, !PT ;  /* 0x0000000423097209 */ /* 0x000fe40007800000 */
[----:B------:R-:W-:Y:S02]  /*2e10*/  FSEL R37, R37, -INF , P4 ;  /* 0xff80000025257808 */ /* 0x000fe40002000000 */
[----:B------:R-:W-:Y:S02]  /*2e20*/  FMNMX R2, R36, R7, !PT ;  /* 0x0000000724027209 */ /* 0x000fe40007800000 */
[----:B------:R-:W-:-:S02]  /*2e30*/  FSEL R42, R42, -INF , P3 ;  /* 0xff8000002a2a7808 */ /* 0x000fc40001800000 */
[----:B------:R-:W-:Y:S01]  /*2e40*/  ISETP.GE.AND P3, PT, R5, R0, PT ;  /* 0x000000000500720c */ /* 0x000fe20003f66270 */
[----:B------:R-:W-:Y:S01]  /*2e50*/  VIADD R0, R236, 0x31 ;  /* 0x00000031ec007836 */ /* 0x000fe20000000000 */
[----:B------:R-:W-:Y:S02]  /*2e60*/  FMNMX R4, R38, R9, !PT ;  /* 0x0000000926047209 */ /* 0x000fe40007800000 */
[----:B------:R-:W-:Y:S02]  /*2e70*/  FSEL R40, R40, -INF , P5 ;  /* 0xff80000028287808 */ /* 0x000fe40002800000 */
[----:B------:R-:W-:Y:S02]  /*2e80*/  FMNMX R7, R37, R2, !PT ;  /* 0x0000000225077209 */ /* 0x000fe40007800000 */
[----:B------:R-:W-:Y:S02]  /*2e90*/  FSEL R43, R43, -INF , P4 ;  /* 0xff8000002b2b7808 */ /* 0x000fe40002000000 */
[----:B------:R-:W-:-:S02]  /*2ea0*/  FMNMX R9, R39, R4, !PT ;  /* 0x0000000427097209 */ /* 0x000fc40007800000 */
[----:B------:R-:W-:Y:S02]  /*2eb0*/  ISETP.GE.AND P4, PT, R5, R0, PT ;  /* 0x000000000500720c */ /* 0x000fe40003f86270 */
[----:B------:R-:W-:Y:S02]  /*2ec0*/  FSEL R41, R41, -INF , P6 ;  /* 0xff80000029297808 */ /* 0x000fe40003000000 */
[----:B------:R-:W-:Y:S02]  /*2ed0*/  FMNMX R2, R40, R7, !PT ;  /* 0x0000000728027209 */ /* 0x000fe40007800000 */
[----:B------:R-:W-:Y:S02]  /*2ee0*/  IADD3 R0, R236, 0x38, RZ ;  /* 0x00000038ec007810 */ /* 0x000fe40007ffe0ff */
[----:B------:R-:W-:Y:S02]  /*2ef0*/  FMNMX R4, R42, R9, !PT ;  /* 0x000000092a047209 */ /* 0x000fe40007800000 */
[----:B------:R-:W-:-:S02]  /*2f00*/  FSEL R46, R46, -INF , P5 ;  /* 0xff8000002e2e7808 */ /* 0x000fc40002800000 */
[----:B------:R-:W-:Y:S02]  /*2f10*/  FSEL R44, R44, -INF , P1 ;  /* 0xff8000002c2c7808 */ /* 0x000fe40000800000 */
[----:B------:R-:W-:Y:S02]  /*2f20*/  FMNMX R7, R41, R2, !PT ;  /* 0x0000000229077209 */ /* 0x000fe40007800000 */
[----:B------:R-:W-:Y:S02]  /*2f30*/  ISETP.GE.AND P5, PT, R5, R0, PT ;  /* 0x000000000500720c */ /* 0x000fe40003fa6270 */
[----:B------:R-:W-:Y:S02]  /*2f40*/  IADD3 R0, R236, 0x39, RZ ;  /* 0x00000039ec007810 */ /* 0x000fe40007ffe0ff */
[----:B------:R-:W-:Y:S02]  /*2f50*/  FMNMX R9, R43, R4, !PT ;  /* 0x000000042b097209 */ /* 0x000fe40007800000 */
[----:B------:R-:W-:-:S02]  /*2f60*/  FSEL R45, R45, -INF , P2 ;  /* 0xff8000002d2d7808 */ /* 0x000fc40001000000 */
[----:B------:R-:W-:Y:S02]  /*2f70*/  FMNMX R2, R44, R7, !PT ;  /* 0x000000072c027209 */ /* 0x000fe40007800000 */
[----:B------:R-:W-:Y:S02]  /*2f80*/  FSEL R47, R47, -INF , P6 ;  /* 0xff8000002f2f7808 */ /* 0x000fe40003000000 */
[----:B------:R-:W-:Y:S02]  /*2f90*/  ISETP.GE.AND P6, PT, R5, R0, PT ;  /* 0x000000000500720c */ /* 0x000fe40003fc6270 */
[----:B------:R-:W-:Y:S02]  /*2fa0*/  FMNMX R0, R46, R9, !PT ;  /* 0x000000092e007209 */ /* 0x000fe40007800000 */
[----:B------:R-:W-:Y:S02]  /*2fb0*/  FSEL R48, R48, -INF , P3 ;  /* 0xff80000030307808 */ /* 0x000fe40001800000 */
[----:B------:R-:W-:-:S02]  /*2fc0*/  FMNMX R5, R45, R2, !PT ;  /* 0x000000022d057209 */ /* 0x000fc40007800000 */
[----:B------:R-:W-:Y:S02]  /*2fd0*/  FMNMX R7, R47, R0, !PT ;  /* 0x000000002f077209 */ /* 0x000fe40007800000 */
[----:B------:R-:W-:Y:S02]  /*2fe0*/  FSEL R49, R49, -INF , P4 ;  /* 0xff80000031317808 */ /* 0x000fe40002000000 */
[----:B------:R-:W-:Y:S02]  /*2ff0*/  FMNMX R0, R48, R5, !PT ;  /* 0x0000000530007209 */ /* 0x000fe40007800000 */
[----:B------:R-:W-:Y:S02]  /*3000*/  FSEL R52, R52, -INF , P5 ;  /* 0xff80000034347808 */ /* 0x000fe40002800000 */
[----:B------:R-:W-:Y:S02]  /*3010*/  FMNMX R5, R49, R0, !PT ;  /* 0x0000000031057209 */ /* 0x000fe40007800000 */
[----:B------:R-:W-:-:S02]  /*3020*/  FSEL R53, R53, -INF , P6 ;  /* 0xff80000035357808 */ /* 0x000fc40003000000 */
[----:B------:R-:W-:Y:S02]  /*3030*/  FMNMX R0, R52, R5, !PT ;  /* 0x0000000534007209 */ /* 0x000fe40007800000 */
[----:B------:R-:W-:Y:S02]  /*3040*/  FSEL R50, R50, -INF , P1 ;  /* 0xff80000032327808 */ /* 0x000fe40000800000 */
[----:B------:R-:W-:Y:S02]  /*3050*/  FMNMX R0, R53, R0, !PT ;  /* 0x0000000035007209 */ /* 0x000fe40007800000 */
[----:B------:R-:W-:Y:S02]  /*3060*/  FSEL R51, R51, -INF , P2 ;  /* 0xff80000033337808 */ /* 0x000fe40001000000 */
[----:B------:R-:W-:Y:S01]  /*3070*/  FMNMX R2, R50, R7, !PT ;  /* 0x0000000732027209 */ /* 0x000fe20007800000 */
[----:B------:R-:W1:Y:S01]  /*3080*/  SHFL.BFLY PT, R5, R0, 0x1, 0x1f ;  /* 0x0c201f0000057f89 */ /* 0x000e6200000e0000 */
[----:B------:R-:W-:-:S02]  /*3090*/  FSEL R54, R54, -INF , P3 ;  /* 0xff80000036367808 */ /* 0x000fc40001800000 */
[----:B------:R-:W-:Y:S02]  /*30a0*/  FMNMX R7, R51, R2, !PT ;  /* 0x0000000233077209 */ /* 0x000fe40007800000 */
[----:B------:R-:W-:Y:S02]  /*30b0*/  FSEL R55, R55, -INF , P4 ;  /* 0xff80000037377808 */ /* 0x000fe40002000000 */
[----:B------:R-:W-:-:S04]  /*30c0*/  FMNMX R2, R54, R7, !PT ;  /* 0x0000000736027209 */ /* 0x000fc80007800000 */
[----:B------:R-:W-:-:S05]  /*30d0*/  FMNMX R2, R55, R2, !PT ;  /* 0x0000000237027209 */ /* 0x000fca0007800000 */
[----:B------:R-:W2:Y:S01]  /*30e0*/  SHFL.BFLY PT, R7, R2, 0x1, 0x1f ;  /* 0x0c201f0002077f89 */ /* 0x000ea200000e0000 */
[----:B-1----:R-:W-:-:S05]  /*30f0*/  FMNMX R6, R0, R5, !PT ;  /* 0x0000000500067209 */ /* 0x002fca0007800000 */
[----:B------:R-:W1:Y:S01]  /*3100*/  SHFL.BFLY PT, R5, R6, 0x2, 0x1f ;  /* 0x0c401f0006057f89 */ /* 0x000e6200000e0000 */
[----:B--2---:R-:W-:-:S05]  /*3110*/  FMNMX R7, R2, R7, !PT ;  /* 0x0000000702077209 */ /* 0x004fca0007800000 */
[----:B------:R-:W2:Y:S01]  /*3120*/  SHFL.BFLY PT, R4, R7, 0x2, 0x1f ;  /* 0x0c401f0007047f89 */ /* 0x000ea200000e0000 */
[----:B-1----:R-:W-:-:S04]  /*3130*/  FMNMX R5, R6, R5, !PT ;  /* 0x0000000506057209 */ /* 0x002fc80007800000 */
[----:B------:R-:W-:-:S04]  /*3140*/  FSETP.NEU.AND P1, PT, R5, -INF , PT ;  /* 0xff8000000500780b */ /* 0x000fc80003f2d000 */
[----:B------:R-:W-:-:S05]  /*3150*/  FSEL R8, R5, RZ, P1 ;  /* 0x000000ff05087208 */ /* 0x000fca0000800000 */
[----:B------:R-:W-:Y:S01]  /*3160*/  FMUL R8, R8, UR4 ;  /* 0x0000000408087c20 */ /* 0x000fe20008400000 */
[----:B--2---:R-:W-:-:S03]  /*3170*/  FMNMX R4, R7, R4, !PT ;  /* 0x0000000407047209 */ /* 0x004fc60007800000 */
[--C-:B------:R-:W-:Y:S01]  /*3180*/  FFMA R25, R25, UR4, -R8.reuse ;  /* 0x0000000419197c23 */ /* 0x100fe20008000808 */
[--C-:B------:R-:W-:Y:S01]  /*3190*/  FFMA R24, R24, UR4, -R8.reuse ;  /* 0x0000000418187c23 */ /* 0x100fe20008000808 */
[--C-:B------:R-:W-:Y:S01]  /*31a0*/  FFMA R28, R28, UR4, -R8.reuse ;  /* 0x000000041c1c7c23 */ /* 0x100fe20008000808 */
[----:B------:R-:W-:Y:S01]  /*31b0*/  FSETP.NEU.AND P2, PT, R4, -INF , PT ;  /* 0xff8000000400780b */ /* 0x000fe20003f4d000 */
[--C-:B------:R-:W-:Y:S01]  /*31c0*/  FFMA R29, R29, UR4, -R8.reuse ;  /* 0x000000041d1d7c23 */ /* 0x100fe20008000808 */
[----:B------:R-:W-:Y:S01]  /*31d0*/  FSETP.GEU.AND P1, PT, R25, -126, PT ;  /* 0xc2fc00001900780b */ /* 0x000fe20003f2e000 */
[--C-:B------:R-:W-:Y:S01]  /*31e0*/  FFMA R32, R32, UR4, -R8.reuse ;  /* 0x0000000420207c23 */ /* 0x100fe20008000808 */
[----:B------:R-:W-:Y:S01]  /*31f0*/  FSETP.GEU.AND P6, PT, R24, -126, PT ;  /* 0xc2fc00001800780b */ /* 0x000fe20003fce000 */
[--C-:B------:R-:W-:Y:S01]  /*3200*/  FFMA R33, R33, UR4, -R8.reuse ;  /* 0x0000000421217c23 */ /* 0x100fe20008000808 */
[--C-:B------:R-:W-:Y:S01]  /*3210*/  FFMA R36, R36, UR4, -R8.reuse ;  /* 0x0000000424247c23 */ /* 0x100fe20008000808 */
[--C-:B------:R-:W-:Y:S01]  /*3220*/  FFMA R37, R37, UR4, -R8.reuse ;  /* 0x0000000425257c23 */ /* 0x100fe20008000808 */
[----:B------:R-:W-:Y:S01]  /*3230*/  FSEL R0, R4, RZ, P2 ;  /* 0x000000ff04007208 */ /* 0x000fe20001000000 */
[--C-:B------:R-:W-:Y:S01]  /*3240*/  FFMA R40, R40, UR4, -R8.reuse ;  /* 0x0000000428287c23 */ /* 0x100fe20008000808 */
[----:B------:R-:W-:Y:S01]  /*3250*/  FSETP.GEU.AND P2, PT, R28, -126, PT ;  /* 0xc2fc00001c00780b */ /* 0x000fe20003f4e000 */
[--C-:B------:R-:W-:Y:S01]  /*3260*/  FFMA R44, R44, UR4, -R8.reuse ;  /* 0x000000042c2c7c23 */ /* 0x100fe20008000808 */
[----:B------:R-:W-:Y:S01]  /*3270*/  FSETP.GEU.AND P3, PT, R29, -126, PT ;  /* 0xc2fc00001d00780b */ /* 0x000fe20003f6e000 */
[--C-:B------:R-:W-:Y:S01]  /*3280*/  FFMA R48, R48, UR4, -R8.reuse ;  /* 0x0000000430307c23 */ /* 0x100fe20008000808 */
[----:B------:R-:W-:Y:S01]  /*3290*/  FSETP.GEU.AND P4, PT, R32, -126, PT ;  /* 0xc2fc00002000780b */ /* 0x000fe20003f8e000 */
[----:B------:R-:W-:Y:S01]  /*32a0*/  @!P1 FMUL R25, R25, 0.5 ;  /* 0x3f00000019199820 */ /* 0x000fe20000400000 */
[----:B------:R-:W-:Y:S01]  /*32b0*/  FSETP.GEU.AND P5, PT, R33, -126, PT ;  /* 0xc2fc00002100780b */ /* 0x000fe20003fae000 */
[----:B------:R-:W-:Y:S01]  /*32c0*/  @!P6 FMUL R24, R24, 0.5 ;  /* 0x3f0000001818e820 */ /* 0x000fe20000400000 */
[--C-:B------:R-:W-:Y:S01]  /*32d0*/  FFMA R41, R41, UR4, -R8.reuse ;  /* 0x0000000429297c23 */ /* 0x100fe20008000808 */
[--C-:B------:R-:W-:Y:S01]  /*32e0*/  FFMA R45, R45, UR4, -R8.reuse ;  /* 0x000000042d2d7c23 */ /* 0x100fe20008000808 */
[--C-:B------:R-:W-:Y:S01]  /*32f0*/  FFMA R49, R49, UR4, -R8.reuse ;  /* 0x0000000431317c23 */ /* 0x100fe20008000808 */
[----:B------:R-:W1:Y:S01]  /*3300*/  MUFU.EX2 R164, R24 ;  /* 0x0000001800a47308 */ /* 0x000e620000000800 */
[----:B------:R-:W-:Y:S01]  /*3310*/  FMUL R0, R0, UR4 ;  /* 0x0000000400007c20 */ /* 0x000fe20008400000 */
[----:B------:R-:W-:Y:S01]  /*3320*/  @!P2 FMUL R28, R28, 0.5 ;  /* 0x3f0000001c1ca820 */ /* 0x000fe20000400000 */
[----:B------:R-:W-:Y:S01]  /*3330*/  FFMA R52, R52, UR4, -R8 ;  /* 0x0000000434347c23 */ /* 0x000fe20008000808 */
[----:B------:R-:W-:Y:S01]  /*3340*/  @!P3 FMUL R29, R29, 0.5 ;  /* 0x3f0000001d1db820 */ /* 0x000fe20000400000 */
[--C-:B------:R-:W-:Y:S01]  /*3350*/  FFMA R26, R26, UR4, -R0.reuse ;  /* 0x000000041a1a7c23 */ /* 0x100fe20008000800 */
[----:B------:R-:W-:Y:S01]  /*3360*/  @!P4 FMUL R32, R32, 0.5 ;  /* 0x3f0000002020c820 */ /* 0x000fe20000400000 */
[----:B------:R-:W-:Y:S01]  /*3370*/  FFMA R30, R30, UR4, -R0 ;  /* 0x000000041e1e7c23 */ /* 0x000fe20008000800 */
[----:B------:R-:W2:Y:S01]  /*3380*/  MUFU.EX2 R25, R25 ;  /* 0x0000001900197308 */ /* 0x000ea20000000800 */
[----:B------:R-:W-:Y:S01]  /*3390*/  @!P5 FMUL R33, R33, 0.5 ;  /* 0x3f0000002121d820 */ /* 0x000fe20000400000 */
[----:B------:R-:W-:Y:S01]  /*33a0*/  FFMA R8, R53, UR4, -R8 ;  /* 0x0000000435087c23 */ /* 0x000fe20008000808 */
[--C-:B------:R-:W-:Y:S01]  /*33b0*/  FFMA R27, R27, UR4, -R0.reuse ;  /* 0x000000041b1b7c23 */ /* 0x100fe20008000800 */
[--C-:B------:R-:W-:Y:S01]  /*33c0*/  FFMA R31, R31, UR4, -R0.reuse ;  /* 0x000000041f1f7c23 */ /* 0x100fe20008000800 */
[--C-:B------:R-:W-:Y:S01]  /*33d0*/  FFMA R34, R34, UR4, -R0.reuse ;  /* 0x0000000422227c23 */ /* 0x100fe20008000800 */
[--C-:B------:R-:W-:Y:S01]  /*33e0*/  FFMA R38, R38, UR4, -R0.reuse ;  /* 0x0000000426267c23 */ /* 0x100fe20008000800 */
[--C-:B------:R-:W-:Y:S01]  /*33f0*/  FFMA R42, R42, UR4, -R0.reuse ;  /* 0x000000042a2a7c23 */ /* 0x100fe20008000800 */
[----:B------:R-:W3:Y:S01]  /*3400*/  MUFU.EX2 R166, R28 ;  /* 0x0000001c00a67308 */ /* 0x000ee20000000800 */
[----:B-1----:R-:W-:Y:S01]  /*3410*/  @!P6 FMUL R164, R164, R164 ;  /* 0x000000a4a4a4e220 */ /* 0x002fe20000400000 */
[----:B------:R-:W-:Y:S01]  /*3420*/  FSETP.GEU.AND P6, PT, R36, -126, PT ;  /* 0xc2fc00002400780b */ /* 0x000fe20003fce000 */
[--C-:B------:R-:W-:Y:S01]  /*3430*/  FFMA R35, R35, UR4, -R0.reuse ;  /* 0x0000000423237c23 */ /* 0x100fe20008000800 */
[--C-:B------:R-:W-:Y:S01]  /*3440*/  FFMA R39, R39, UR4, -R0.reuse ;  /* 0x0000000427277c23 */ /* 0x100fe20008000800 */
[--C-:B------:R-:W-:Y:S01]  /*3450*/  FFMA R43, R43, UR4, -R0.reuse ;  /* 0x000000042b2b7c23 */ /* 0x100fe20008000800 */
[--C-:B------:R-:W-:Y:S01]  /*3460*/  FFMA R46, R46, UR4, -R0.reuse ;  /* 0x000000042e2e7c23 */ /* 0x100fe20008000800 */
[--C-:B------:R-:W-:Y:S01]  /*3470*/  FFMA R50, R50, UR4, -R0.reuse ;  /* 0x0000000432327c23 */ /* 0x100fe20008000800 */
[----:B------:R-:W1:Y:S01]  /*3480*/  MUFU.EX2 R160, R32 ;  /* 0x0000002000a07308 */ /* 0x000e620000000800 */
[----:B--2---:R-:W-:Y:S01]  /*3490*/  @!P1 FMUL R25, R25, R25 ;  /* 0x0000001919199220 */ /* 0x004fe20000400000 */
[----:B------:R-:W-:Y:S01]  /*34a0*/  FSETP.GEU.AND P1, PT, R37, -126, PT ;  /* 0xc2fc00002500780b */ /* 0x000fe20003f2e000 */
[--C-:B------:R-:W-:Y:S01]  /*34b0*/  FFMA R47, R47, UR4, -R0.reuse ;  /* 0x000000042f2f7c23 */ /* 0x100fe20008000800 */
[--C-:B------:R-:W-:Y:S01]  /*34c0*/  FFMA R51, R51, UR4, -R0.reuse ;  /* 0x0000000433337c23 */ /* 0x100fe20008000800 */
[--C-:B------:R-:W-:Y:S01]  /*34d0*/  FFMA R54, R54, UR4, -R0.reuse ;  /* 0x0000000436367c23 */ /* 0x100fe20008000800 */
[----:B------:R-:W-:Y:S01]  /*34e0*/  FFMA R55, R55, UR4, -R0 ;  /* 0x0000000437377c23 */ /* 0x000fe20008000800 */
[----:B------:R-:W-:Y:S01]  /*34f0*/  @!P6 FMUL R36, R36, 0.5 ;  /* 0x3f0000002424e820 */ /* 0x000fe20000400000 */
[----:B------:R-:W2:Y:S01]  /*3500*/  MUFU.EX2 R29, R29 ;  /* 0x0000001d001d7308 */ /* 0x000ea20000000800 */
[----:B---3--:R-:W-:Y:S01]  /*3510*/  @!P2 FMUL R166, R166, R166 ;  /* 0x000000a6a6a6a220 */ /* 0x008fe20000400000 */
[----:B------:R-:W-:Y:S01]  /*3520*/  FSETP.GEU.AND P2, PT, R40, -126, PT ;  /* 0xc2fc00002800780b */ /* 0x000fe20003f4e000 */
[----:B------:R-:W-:-:S04]  /*3530*/  USEL UR4, URZ, 0x1, UP0 ;  /* 0x000000013f047887 */ /* 0x000fc80008000000 */
[----:B------:R-:W-:Y:S01]  /*3540*/  @!P1 FMUL R37, R37, 0.5 ;  /* 0x3f00000025259820 */ /* 0x000fe20000400000 */
[----:B------:R-:W3:Y:S01]  /*3550*/  MUFU.EX2 R162, R36 ;  /* 0x0000002400a27308 */ /* 0x000ee20000000800 */
[----:B-1----:R-:W-:Y:S01]  /*3560*/  @!P4 FMUL R160, R160, R160 ;  /* 0x000000a0a0a0c220 */ /* 0x002fe20000400000 */
[----:B------:R-:W-:Y:S02]  /*3570*/  FSETP.GEU.AND P4, PT, R44, -126, PT ;  /* 0xc2fc00002c00780b */ /* 0x000fe40003f8e000 */
[----:B------:R-:W-:-:S03]  /*3580*/  LOP3.LUT R16, R16, UR4, RZ, 0x3c, !PT ;  /* 0x0000000410107c12 */ /* 0x000fc6000f8e3cff */
[----:B------:R-:W-:Y:S01]  /*3590*/  @!P2 FMUL R40, R40, 0.5 ;  /* 0x3f0000002828a820 */ /* 0x000fe20000400000 */
[----:B------:R-:W1:Y:S01]  /*35a0*/  MUFU.EX2 R33, R33 ;  /* 0x0000002100217308 */ /* 0x000e620000000800 */
[----:B--2---:R-:W-:Y:S01]  /*35b0*/  @!P3 FMUL R29, R29, R29 ;  /* 0x0000001d1d1db220 */ /* 0x004fe20000400000 */
[----:B------:R-:W-:-:S05]  /*35c0*/  FSETP.GEU.AND P3, PT, R41, -126, PT ;  /* 0xc2fc00002900780b */ /* 0x000fca0003f6e000 */
[----:B------:R-:W-:Y:S01]  /*35d0*/  @!P4 FMUL R44, R44, 0.5 ;  /* 0x3f0000002c2cc820 */ /* 0x000fe20000400000 */
[----:B------:R-:W2:Y:S01]  /*35e0*/  MUFU.EX2 R37, R37 ;  /* 0x0000002500257308 */ /* 0x000ea20000000800 */
[----:B---3--:R-:W-:Y:S01]  /*35f0*/  @!P6 FMUL R162, R162, R162 ;  /* 0x000000a2a2a2e220 */ /* 0x008fe20000400000 */
[----:B------:R-:W-:-:S05]  /*3600*/  FSETP.GEU.AND P6, PT, R48, -126, PT ;  /* 0xc2fc00003000780b */ /* 0x000fca0003fce000 */
[----:B------:R-:W-:Y:S01]  /*3610*/  @!P3 FMUL R41, R41, 0.5 ;  /* 0x3f0000002929b820 */ /* 0x000fe20000400000 */
[----:B------:R-:W3:Y:S01]  /*3620*/  MUFU.EX2 R7, R40 ;  /* 0x0000002800077308 */ /* 0x000ee20000000800 */
[----:B-1----:R-:W-:Y:S01]  /*3630*/  @!P5 FMUL R33, R33, R33 ;  /* 0x000000212121d220 */ /* 0x002fe20000400000 */
[----:B------:R-:W-:-:S05]  /*3640*/  FSETP.GEU.AND P5, PT, R45, -126, PT ;  /* 0xc2fc00002d00780b */ /* 0x000fca0003fae000 */
[----:B------:R-:W-:Y:S01]  /*3650*/  @!P6 FMUL R48, R48, 0.5 ;  /* 0x3f0000003030e820 */ /* 0x000fe20000400000 */
[----:B------:R-:W1:Y:S01]  /*3660*/  MUFU.EX2 R9, R44 ;  /* 0x0000002c00097308 */ /* 0x000e620000000800 */
[----:B--2---:R-:W-:Y:S01]  /*3670*/  @!P1 FMUL R37, R37, R37 ;  /* 0x0000002525259220 */ /* 0x004fe20000400000 */
[----:B------:R-:W-:-:S05]  /*3680*/  FSETP.GEU.AND P1, PT, R49, -126, PT ;  /* 0xc2fc00003100780b */ /* 0x000fca0003f2e000 */
[----:B------:R-:W-:Y:S01]  /*3690*/  @!P5 FMUL R45, R45, 0.5 ;  /* 0x3f0000002d2dd820 */ /* 0x000fe20000400000 */
[----:B------:R-:W2:Y:S01]  /*36a0*/  MUFU.EX2 R11, R48 ;  /* 0x00000030000b7308 */ /* 0x000ea20000000800 */
[----:B---3--:R-:W-:Y:S01]  /*36b0*/  @!P2 FMUL R7, R7, R7 ;  /* 0x000000070707a220 */ /* 0x008fe20000400000 */
[----:B------:R-:W-:-:S03]  /*36c0*/  FSETP.GEU.AND P2, PT, R52, -126, PT ;  /* 0xc2fc00003400780b */ /* 0x000fc60003f4e000 */
[----:B------:R-:W-:Y:S01]  /*36d0*/  FADD R12, R164, R7 ;  /* 0x00000007a40c7221 */ /* 0x000fe20000000000 */
[----:B------:R-:W-:Y:S01]  /*36e0*/  F2FP.F16.F32.PACK_AB R164, R25, R164 ;  /* 0x000000a419a4723e */ /* 0x000fe200000000ff */
[----:B------:R-:W-:Y:S01]  /*36f0*/  @!P1 FMUL R49, R49, 0.5 ;  /* 0x3f00000031319820 */ /* 0x000fe20000400000 */
[----:B------:R-:W3:Y:S01]  /*3700*/  MUFU.EX2 R156, R41 ;  /* 0x00000029009c7308 */ /* 0x000ee20000000800 */
[----:B-1----:R-:W-:Y:S01]  /*3710*/  @!P4 FMUL R9, R9, R9 ;  /* 0x000000090909c220 */ /* 0x002fe20000400000 */
[----:B------:R-:W-:-:S03]  /*3720*/  FSETP.GEU.AND P4, PT, R26, -126, PT ;  /* 0xc2fc00001a00780b */ /* 0x000fc60003f8e000 */
[----:B------:R-:W-:Y:S01]  /*3730*/  FADD R15, R166, R9 ;  /* 0x00000009a60f7221 */ /* 0x000fe20000000000 */
[----:B------:R-:W-:Y:S01]  /*3740*/  F2FP.F16.F32.PACK_AB R166, R29, R166 ;  /* 0x000000a61da6723e */ /* 0x000fe200000000ff */
[----:B------:R-:W-:Y:S01]  /*3750*/  @!P2 FMUL R52, R52, 0.5 ;  /* 0x3f0000003434a820 */ /* 0x000fe20000400000 */
[----:B------:R-:W1:Y:S01]  /*3760*/  MUFU.EX2 R158, R45 ;  /* 0x0000002d009e7308 */ /* 0x000e620000000800 */
[----:B--2---:R-:W-:Y:S01]  /*3770*/  @!P6 FMUL R11, R11, R11 ;  /* 0x0000000b0b0be220 */ /* 0x004fe20000400000 */
[----:B------:R-:W-:-:S03]  /*3780*/  FSETP.GEU.AND P6, PT, R30, -126, PT ;  /* 0xc2fc00001e00780b */ /* 0x000fc60003fce000 */
[----:B------:R-:W-:Y:S01]  /*3790*/  FADD R19, R160, R11 ;  /* 0x0000000ba0137221 */ /* 0x000fe20000000000 */
[----:B------:R-:W-:Y:S01]  /*37a0*/  F2FP.F16.F32.PACK_AB R160, R33, R160 ;  /* 0x000000a021a0723e */ /* 0x000fe200000000ff */
[----:B------:R-:W-:Y:S01]  /*37b0*/  @!P4 FMUL R26, R26, 0.5 ;  /* 0x3f0000001a1ac820 */ /* 0x000fe20000400000 */
[----:B------:R-:W2:Y:S01]  /*37c0*/  MUFU.EX2 R152, R49 ;  /* 0x0000003100987308 */ /* 0x000ea20000000800 */
[----:B---3--:R-:W-:Y:S01]  /*37d0*/  @!P3 FMUL R156, R156, R156 ;  /* 0x0000009c9c9cb220 */ /* 0x008fe20000400000 */
[----:B------:R-:W-:Y:S01]  /*37e0*/  FSETP.GEU.AND P3, PT, R8, -126, PT ;  /* 0xc2fc00000800780b */ /* 0x000fe20003f6e000 */
[----:B------:R-:W-:Y:S02]  /*37f0*/  FADD R12, R12, R19 ;  /* 0x000000130c0c7221 */ /* 0x000fe40000000000 */
        /* <DEDUP_REMOVED lines=24> */
[----:B------:R-:W-:Y:S01]  /*3980*/  FSETP.GEU.AND P4, PT, R38, -126, PT ;  /* 0xc2fc00002600780b */ /* 0x000fe20003f8e000 */
[----:B------:R-:W-:-:S04]  /*3990*/  FADD R15, R15, R18 ;  /* 0x000000120f0f7221 */ /* 0x000fc80000000000 */
[----:B------:R-:W-:Y:S01]  /*39a0*/  @!P2 FMUL R34, R34, 0.5 ;  /* 0x3f0000002222a820 */ /* 0x000fe20000400000 */
[----:B------:R-:W1:Y:S01]  /*39b0*/  MUFU.EX2 R2, R27 ;  /* 0x0000001b00027308 */ /* 0x000e620000000800 */
[----:B--2---:R-:W-:Y:S01]  /*39c0*/  @!P6 FMUL R167, R167, R167 ;  /* 0x000000a7a7a7e220 */ /* 0x004fe20000400000 */
[----:B------:R-:W-:Y:S01]  /*39d0*/  FSETP.GEU.AND P6, PT, R42, -126, PT ;  /* 0xc2fc00002a00780b */ /* 0x000fe20003fce000 */
[----:B------:R-:W-:-:S04]  /*39e0*/  FADD R12, R12, R15 ;  /* 0x0000000f0c0c7221 */ /* 0x000fc80000000000 */
        /* <DEDUP_REMOVED lines=19> */
[----:B------:R-:W-:Y:S01]  /*3b20*/  FSETP.GEU.AND P2, PT, R46, -126, PT ;  /* 0xc2fc00002e00780b */ /* 0x000fe20003f4e000 */
[----:B------:R-:W-:-:S04]  /*3b30*/  FADD R189, R12, R17 ;  /* 0x000000110cbd7221 */ /* 0x000fc80000000000 */
        /* <DEDUP_REMOVED lines=26> */
[----:B---3--:R-:W-:-:S04]  /*3ce0*/  @!P2 FMUL R46, R46, R46 ;  /* 0x0000002e2e2ea220 */ /* 0x008fc80000400000 */
[----:B------:R-:W-:Y:S01]  /*3cf0*/  FADD R20, R167, R46 ;  /* 0x0000002ea7147221 */ /* 0x000fe20000000000 */
[----:B------:R-:W-:Y:S01]  /*3d00*/  F2FP.F16.F32.PACK_AB R167, R6, R167 ;  /* 0x000000a706a7723e */ /* 0x000fe200000000ff */
[----:B------:R-:W-:Y:S01]  /*3d10*/  @!P1 FMUL R55, R55, 0.5 ;  /* 0x3f00000037379820 */ /* 0x000fe20000400000 */
[----:B------:R-:W3:Y:S01]  /*3d20*/  MUFU.EX2 R153, R51 ;  /* 0x0000003300997308 */ /* 0x000ee20000000800 */
[----:B-1----:R-:W-:-:S04]  /*3d30*/  @!P3 FMUL R159, R159, R159 ;  /* 0x0000009f9f9fb220 */ /* 0x002fc80000400000 */
[----:B------:R-:W-:Y:S01]  /*3d40*/  FADD R21, R6, R159 ;  /* 0x0000009f06157221 */ /* 0x000fe20000000000 */
[----:B------:R-:W-:Y:S02]  /*3d50*/  F2FP.F16.F32.PACK_AB R159, R159, R46 ;  /* 0x0000002e9f9f723e */ /* 0x000fe400000000ff */
[----:B------:R-:W1:Y:S01]  /*3d60*/  MUFU.EX2 R0, R54 ;  /* 0x0000003600007308 */ /* 0x000e620000000800 */
[----:B--2---:R-:W-:-:S04]  /*3d70*/  @!P4 FMUL R50, R50, R50 ;  /* 0x000000323232c220 */ /* 0x004fc80000400000 */
[----:B------:R-:W-:Y:S01]  /*3d80*/  FADD R23, R161, R50 ;  /* 0x00000032a1177221 */ /* 0x000fe20000000000 */
[----:B------:R-:W-:Y:S02]  /*3d90*/  F2FP.F16.F32.PACK_AB R161, R8, R161 ;  /* 0x000000a108a1723e */ /* 0x000fe400000000ff */
[----:B------:R-:W2:Y:S01]  /*3da0*/  MUFU.EX2 R155, R55 ;  /* 0x00000037009b7308 */ /* 0x000ea20000000800 */
[----:B---3--:R-:W-:Y:S01]  /*3db0*/  @!P5 FMUL R153, R153, R153 ;  /* 0x000000999999d220 */ /* 0x008fe20000400000 */
[----:B------:R-:W-:-:S03]  /*3dc0*/  FADD R18, R18, R23 ;  /* 0x0000001712127221 */ /* 0x000fc60000000000 */
[----:B------:R-:W-:Y:S01]  /*3dd0*/  FADD R22, R8, R153 ;  /* 0x0000009908167221 */ /* 0x000fe20000000000 */
[----:B------:R-:W-:Y:S01]  /*3de0*/  F2FP.F16.F32.PACK_AB R153, R153, R50 ;  /* 0x000000329999723e */ /* 0x000fe200000000ff */
[----:B-1----:R-:W-:Y:S02]  /*3df0*/  @!P6 FMUL R0, R0, R0 ;  /* 0x000000000000e220 */ /* 0x002fe40000400000 */
[----:B------:R-:W-:Y:S02]  /*3e00*/  FADD R19, R19, R22 ;  /* 0x0000001613137221 */ /* 0x000fe40000000000 */
[----:B------:R-:W-:Y:S01]  /*3e10*/  FADD R27, R163, R0 ;  /* 0x00000000a31b7221 */ /* 0x000fe20000000000 */
[----:B------:R-:W-:Y:S01]  /*3e20*/  F2FP.F16.F32.PACK_AB R163, R10, R163 ;  /* 0x000000a30aa3723e */ /* 0x000fe200000000ff */
[----:B--2---:R-:W-:Y:S02]  /*3e30*/  @!P1 FMUL R155, R155, R155 ;  /* 0x0000009b9b9b9220 */ /* 0x004fe40000400000 */
[----:B------:R-:W-:-:S02]  /*3e40*/  FADD R27, R20, R27 ;  /* 0x0000001b141b7221 */ /* 0x000fc40000000000 */
[----:B------:R-:W-:Y:S02]  /*3e50*/  FADD R24, R10, R155 ;  /* 0x0000009b0a187221 */ /* 0x000fe40000000000 */
[----:B------:R-:W-:Y:S02]  /*3e60*/  FADD R18, R18, R27 ;  /* 0x0000001b12127221 */ /* 0x000fe40000000000 */
[----:B------:R-:W-:-:S04]  /*3e70*/  FADD R24, R21, R24 ;  /* 0x0000001815187221 */ /* 0x000fc80000000000 */
[----:B------:R-:W-:-:S04]  /*3e80*/  FADD R19, R19, R24 ;  /* 0x0000001813137221 */ /* 0x000fc80000000000 */
[----:B------:R-:W-:Y:S01]  /*3e90*/  FADD R188, R18, R19 ;  /* 0x0000001312bc7221 */ /* 0x000fe20000000000 */
[----:B------:R-:W-:Y:S06]  /*3ea0*/  @!P0 BRA `(.L_x_21) ;  /* 0x0000000000048947 */ /* 0x000fec0003800000 */
[----:B------:R-:W-:Y:S01]  /*3eb0*/  BPT.TRAP 0x1 ;  /* 0x000000040000795c */ /* 0x000fe20000300000 */
.L_x_21:
[----:B------:R-:W-:Y:S01]  /*3ec0*/  ULEA UR4, UR6, UR37, 0x3 ;  /* 0x0000002506047291 */ /* 0x000fe2000f8e183f */
[----:B------:R-:W-:-:S08]  /*3ed0*/  SHF.L.U32 R2, R16, 0x1f, RZ ;  /* 0x0000001f10027819 */ /* 0x000fd000000006ff */
[----:B------:R-:W1:Y:S02]  /*3ee0*/  SYNCS.PHASECHK.TRANS64.TRYWAIT P1, [UR4+0x74400], R2 ;  /* 0x07440002ff0075a7 */ /* 0x000e640008020144 */
[----:B-1----:R-:W-:Y:S05]  /*3ef0*/  @!P1 BRA `(.L_x_22) ;  /* 0x0000022800c09947 */ /* 0x002fea0003800000 */
.L_x_153:
[----:B------:R-:W-:Y:S01]  /*3f00*/  ULOP3.LUT UR38, UR38, 0x2000000, URZ, 0xfc, !UPT ;  /* 0x0200000026267892 */ /* 0x000fe2000f8efc3f */
[----:B------:R-:W-:Y:S01]  /*3f10*/  WARPGROUP.ARRIVE ;  /* 0x00000000000079c5 */ /* 0x000fe20000000000 */
[----:B------:R-:W-:Y:S01]  /*3f20*/  UMOV UR11, 0x40000040 ;  /* 0x40000040000b7882 */ /* 0x000fe20000000000 */
[----:B------:R-:W-:Y:S01]  /*3f30*/  STL [R1+0x588], R155 ;  /* 0x0005889b01007387 */ /* 0x000fe20000100800 */
[----:B------:R-:W-:-:S03]  /*3f40*/  ULEA UR4, UR6, UR38, 0xc ;  /* 0x0000002606047291 */ /* 0x000fc6000f8e603f */
[----:B------:R-:W-:Y:S01]  /*3f50*/  STL [R1+0x584], R0 ;  /* 0x0005840001007387 */ /* 0x000fe20000100800 */
[----:B------:R-:W-:-:S03]  /*3f60*/  UIADD3 UR5, UR4, 0x800, URZ ;  /* 0x0000080004057890 */ /* 0x000fc6000fffe03f */
[----:B------:R-:W-:Y:S01]  /*3f70*/  UMOV UR10, UR4 ;  /* 0x00000004000a7c82 */ /* 0x000fe20008000000 */
[----:B------:R-:W-:Y:S01]  /*3f80*/  STL [R1+0x580], R152 ;  /* 0x0005809801007387 */ /* 0x000fe20000100800 */
[----:B------:R-:W-:Y:S01]  /*3f90*/  HGMMA.64x256x16.F32 R24, R164, gdesc[UR8].tnspB, RZ, !UPT, gsb0 ;  /* 0x43e00008a4187df0 */ /* 0x000fe2000c0008ff */
[----:B------:R-:W-:Y:S01]  /*3fa0*/  UMOV UR11, 0x40000040 ;  /* 0x40000040000b7882 */ /* 0x000fe20000000000 */
[----:B------:R-:W-:Y:S01]  /*3fb0*/  UMOV UR10, UR5 ;  /* 0x00000005000a7c82 */ /* 0x000fe20008000000 */
[----:B------:R-:W-:Y:S04]  /*3fc0*/  STL [R1+0x57c], R153 ;  /* 0x00057c9901007387 */ /* 0x000fe80000100800 */
[----:B------:R-:W-:Y:S04]  /*3fd0*/  STL [R1+0x578], R154 ;  /* 0x0005789a01007387 */ /* 0x000fe80000100800 */
[----:B------:R2:W-:Y:S04]  /*3fe0*/  STL [R1+0x574], R235 ;  /* 0x000574eb01007387 */ /* 0x0005e80000100800 */
[----:B------:R3:W-:Y:S04]  /*3ff0*/  STL [R1+0x570], R234 ;  /* 0x000570ea01007387 */ /* 0x0007e80000100800 */
[----:B------:R-:W-:Y:S04]  /*4000*/  STL [R1+0x56c], R233 ;  /* 0x00056ce901007387 */ /* 0x000fe80000100800 */
[----:B------:R4:W-:Y:S04]  /*4010*/  STL [R1+0x568], R232 ;  /* 0x000568e801007387 */ /* 0x0009e80000100800 */
[----:B------:R-:W-:Y:S04]  /*4020*/  STL [R1+0x564], R231 ;  /* 0x000564e701007387 */ /* 0x000fe80000100800 */
        /* <DEDUP_REMOVED lines=41> */
[----:B------:R1:W-:Y:S04]  /*42c0*/  STL [R1+0x4bc], R189 ;  /* 0x0004bcbd01007387 */ /* 0x0003e80000100800 */
[----:B------:R1:W-:Y:S04]  /*42d0*/  STL [R1+0x4b8], R188 ;  /* 0x0004b8bc01007387 */ /* 0x0003e80000100800 */
[----:B------:R-:W-:Y:S04]  /*42e0*/  STL [R1+0x4b4], R16 ;  /* 0x0004b41001007387 */ /* 0x000fe80000100800 */
[----:B------:R1:W-:Y:S04]  /*42f0*/  STL [R1+0x4b0], R5 ;  /* 0x0004b00501007387 */ /* 0x0003e80000100800 */
[----:B------:R1:W-:Y:S04]  /*4300*/  STL [R1+0x4ac], R4 ;  /* 0x0004ac0401007387 */ /* 0x0003e80000100800 */
[----:B------:R1:W-:Y:S01]  /*4310*/  STL [R1+0x4a8], R3 ;  /* 0x0004a80301007387 */ /* 0x0003e20000100800 */
[----:B------:R-:W-:-:S03]  /*4320*/  WARPGROUP.DEPBAR.LE gsb0, 0x0 ;  /* 0x00008000000079c5 */ /* 0x000fc60000010000 */
[----:B------:R-:W-:Y:S01]  /*4330*/  STL.64 [R1], R24 ;  /* 0x0000001801007387 */ /* 0x000fe20000100a00 */
[----:B--2---:R-:W-:Y:S01]  /*4340*/  IMAD.MOV.U32 R235, RZ, RZ, R57 ;  /* 0x000000ffffeb7224 */ /* 0x004fe200078e0039 */
[----:B---3--:R-:W-:Y:S01]  /*4350*/  MOV R234, R58 ;  /* 0x0000003a00ea7202 */ /* 0x008fe20000000f00 */
[----:B----4-:R-:W-:Y:S01]  /*4360*/  IMAD.MOV.U32 R232, RZ, RZ, R60 ;  /* 0x000000ffffe87224 */ /* 0x010fe200078e003c */
[----:B------:R-:W-:Y:S01]  /*4370*/  STL.64 [R1+0x8], R26 ;  /* 0x0000081a01007387 */ /* 0x000fe20000100a00 */
[----:B------:R-:W-:Y:S01]  /*4380*/  MOV R233, R59 ;  /* 0x0000003b00e97202 */ /* 0x000fe20000000f00 */
[----:B-1----:R-:W-:Y:S01]  /*4390*/  IMAD.MOV.U32 R229, RZ, RZ, R63 ;  /* 0x000000ffffe57224 */ /* 0x002fe200078e003f */
[----:B------:R-:W-:Y:S01]  /*43a0*/  MOV R231, R61 ;  /* 0x0000003d00e77202 */ /* 0x000fe20000000f00 */
[----:B------:R-:W-:Y:S01]  /*43b0*/  STL.64 [R1+0x10], R28 ;  /* 0x0000101c01007387 */ /* 0x000fe20000100a00 */
[----:B------:R-:W-:Y:S01]  /*43c0*/  MOV R230, R62 ;  /* 0x0000003e00e67202 */ /* 0x000fe20000000f00 */
[----:B------:R-:W-:Y:S01]  /*43d0*/  IMAD.MOV.U32 R226, RZ, RZ, R66 ;  /* 0x000000ffffe27224 */ /* 0x000fe200078e0042 */
        /* <DEDUP_REMOVED lines=83> */
[----:B------:R1:W-:Y:S01]  /*4910*/  STL [R1+0x80], R56 ;  /* 0x0000803801007387 */ /* 0x0003e20000100800 */
[----:B------:R-:W-:-:S02]  /*4920*/  MOV R153, R127 ;  /* 0x0000007f00997202 */ /* 0x000fc40000000f00 */
[----:B------:R-:W-:Y:S01]  /*4930*/  MOV R152, R128 ;  /* 0x0000008000987202 */ /* 0x000fe20000000f00 */
[----:B------:R-:W-:Y:S01]  /*4940*/  STL.64 [R1+0x978], R158 ;  /* 0x0009789e01007387 */ /* 0x000fe20000100a00 */
[----:B------:R-:W-:Y:S02]  /*4950*/  MOV R22, R130 ;  /* 0x0000008200167202 */ /* 0x000fe40000000f00 */
[----:B------:R-:W-:Y:S01]  /*4960*/  MOV R21, R131 ;  /* 0x0000008300157202 */ /* 0x000fe20000000f00 */
[----:B------:R-:W-:Y:S01]  /*4970*/  STL.64 [R1+0x970], R156 ;  /* 0x0009709c01007387 */ /* 0x000fe20000100a00 */
[----:B------:R-:W-:Y:S02]  /*4980*/  MOV R19, R133 ;  /* 0x0000008500137202 */ /* 0x000fe40000000f00 */
[----:B------:R-:W-:Y:S02]  /*4990*/  MOV R18, R134 ;  /* 0x0000008600127202 */ /* 0x000fe40000000f00 */
[----:B------:R-:W-:-:S02]  /*49a0*/  MOV R16, R136 ;  /* 0x0000008800107202 */ /* 0x000fc40000000f00 */
[----:B------:R-:W-:Y:S02]  /*49b0*/  MOV R15, R137 ;  /* 0x00000089000f7202 */ /* 0x000fe40000000f00 */
[----:B------:R-:W-:Y:S02]  /*49c0*/  MOV R13, R139 ;  /* 0x0000008b000d7202 */ /* 0x000fe40000000f00 */
[----:B------:R-:W-:Y:S02]  /*49d0*/  MOV R12, R140 ;  /* 0x0000008c000c7202 */ /* 0x000fe40000000f00 */
[----:B------:R-:W-:Y:S02]  /*49e0*/  MOV R10, R142 ;  /* 0x0000008e000a7202 */ /* 0x000fe40000000f00 */
[----:B------:R-:W-:Y:S02]  /*49f0*/  MOV R9, R143 ;  /* 0x0000008f00097202 */ /* 0x000fe40000000f00 */
[----:B------:R-:W-:-:S02]  /*4a00*/  MOV R7, R145 ;  /* 0x0000009100077202 */ /* 0x000fc40000000f00 */
[----:B------:R-:W-:Y:S02]  /*4a10*/  MOV R6, R146 ;  /* 0x0000009200067202 */ /* 0x000fe40000000f00 */
[----:B------:R-:W-:Y:S02]  /*4a20*/  MOV R4, R148 ;  /* 0x0000009400047202 */ /* 0x000fe40000000f00 */
[----:B------:R-:W-:Y:S02]  /*4a30*/  MOV R3, R149 ;  /* 0x0000009500037202 */ /* 0x000fe40000000f00 */
[----:B------:R-:W-:Y:S02]  /*4a40*/  MOV R0, R151 ;  /* 0x0000009700007202 */ /* 0x000fe40000000f00 */
[----:B-1----:R-:W-:-:S06]  /*4a50*/  WARPGROUP.ARRIVE ;  /* 0x00000000000079c5 */ /* 0x002fcc0000000000 */
[----:B------:R-:W-:Y:S03]  /*4a60*/  HGMMA.64x256x16.F32 R24, R164, gdesc[UR8].tnspB, RZ, !UPT, gsb0 ;  /* 0x43e00008a4187df0 */ /* 0x000fe6000c0008ff */
[----:B------:R-:W-:Y:S02]  /*4a70*/  WARPGROUP.DEPBAR.LE gsb0, 0x0 ;  /* 0x00008000000079c5 */ /* 0x000fe40000010000 */
[----:B------:R-:W-:Y:S04]  /*4a80*/  STL.64 [R1+0x968], R150 ;  /* 0x0009689601007387 */ /* 0x000fe80000100a00 */
        /* <DEDUP_REMOVED lines=58> */
[----:B------:R1:W-:Y:S04]  /*4e30*/  STL.64 [R1+0x790], R32 ;  /* 0x0007902001007387 */ /* 0x0003e80000100a00 */
[----:B-1----:R-:W2:Y:S04]  /*4e40*/  LDL.LU R32, [R1] ;  /* 0x0000000001207983 */ /* 0x002ea80000300800 */
[----:B------:R-:W2:Y:S04]  /*4e50*/  LDL.LU R33, [R1+0x4] ;  /* 0x0000040001217983 */ /* 0x000ea80000300800 */
        /* <DEDUP_REMOVED lines=30> */
[----:B------:R-:W2:Y:S01]  /*5040*/  LDL.LU R64, [R1+0x80] ;  /* 0x0000800001407983 */ /* 0x000ea20000300800 */
        /* <DEDUP_REMOVED lines=65> */
[----:B------:R-:W-:Y:S01]  /*5460*/  UIADD3 UR5, UR4, 0x80, URZ ;  /* 0x0000008004057890 */ /* 0x000fe2000fffe03f */
[----:B------:R-:W-:Y:S01]  /*5470*/  MOV R110, R190 ;  /* 0x000000be006e7202 */ /* 0x000fe20000000f00 */
[----:B------:R-:W-:Y:S01]  /*5480*/  UMOV UR11, 0x40000040 ;  /* 0x40000040000b7882 */ /* 0x000fe20000000000 */
[----:B------:R-:W-:-:S02]  /*5490*/  MOV R112, R188 ;  /* 0x000000bc00707202 */ /* 0x000fc40000000f00 */
[----:B------:R-:W-:Y:S02]  /*54a0*/  MOV R113, R187 ;  /* 0x000000bb00717202 */ /* 0x000fe40000000f00 */
[----:B------:R-:W-:Y:S01]  /*54b0*/  MOV R115, R185 ;  /* 0x000000b900737202 */ /* 0x000fe20000000f00 */
[----:B------:R-:W-:Y:S01]  /*54c0*/  UMOV UR10, UR5 ;  /* 0x00000005000a7c82 */ /* 0x000fe20008000000 */
        /* <DEDUP_REMOVED lines=25> */
[----:B------:R-:W-:-:S06]  /*5660*/  MOV R158, R2 ;  /* 0x00000002009e7202 */ /* 0x000fcc0000000f00 */
[----:B--2---:R-:W-:-:S06]  /*5670*/  WARPGROUP.ARRIVE ;  /* 0x00000000000079c5 */ /* 0x004fcc0000000000 */
[----:B------:R-:W-:Y:S03]  /*5680*/  HGMMA.64x256x16.F32 R32, R160, gdesc[UR8].tnspB, R32, gsb0 ;  /* 0x43e00008a0207df0 */ /* 0x000fe60008000820 */
[----:B------:R-:W-:Y:S02]  /*5690*/  WARPGROUP.DEPBAR.LE gsb0, 0x0 ;  /* 0x00008000000079c5 */ /* 0x000fe40000010000 */
[----:B------:R-:W-:Y:S04]  /*56a0*/  STL.64 [R1], R32 ;  /* 0x0000002001007387 */ /* 0x000fe80000100a00 */
        /* <DEDUP_REMOVED lines=63> */
[----:B-1----:R-:W2:Y:S04]  /*5aa0*/  LDL.LU.64 R158, [R1+0x978] ;  /* 0x00097800019e7983 */ /* 0x002ea80000300a00 */
[----:B------:R-:W2:Y:S04]  /*5ab0*/  LDL.LU.64 R156, [R1+0x970] ;  /* 0x00097000019c7983 */ /* 0x000ea80000300a00 */
[----:B------:R-:W3:Y:S04]  /*5ac0*/  LDL.LU.64 R150, [R1+0x968] ;  /* 0x0009680001967983 */ /* 0x000ee80000300a00 */
        /* <DEDUP_REMOVED lines=58> */
[----:B------:R-:W3:Y:S01]  /*5e70*/  LDL.LU.64 R32, [R1+0x790] ;  /* 0x0007900001207983 */ /* 0x000ee20000300a00 */
[----:B------:R-:W-:Y:S01]  /*5e80*/  UIADD3 UR5, UR4, 0x880, URZ ;  /* 0x0000088004057890 */ /* 0x000fe2000fffe03f */
[----:B------:R-:W-:-:S06]  /*5e90*/  UMOV UR11, 0x40000040 ;  /* 0x40000040000b7882 */ /* 0x000fcc0000000000 */
[----:B------:R-:W-:Y:S01]  /*5ea0*/  UMOV UR10, UR5 ;  /* 0x00000005000a7c82 */ /* 0x000fe20008000000 */
[----:B---3--:R-:W-:-:S06]  /*5eb0*/  WARPGROUP.ARRIVE ;  /* 0x00000000000079c5 */ /* 0x008fcc0000000000 */
[----:B------:R-:W-:Y:S03]  /*5ec0*/  HGMMA.64x256x16.F32 R24, R160, gdesc[UR8].tnspB, R24, gsb0 ;  /* 0x43e00008a0187df0 */ /* 0x000fe60008000818 */
        /* <DEDUP_REMOVED lines=65> */
[----:B-1----:R-:W2:Y:S04]  /*62e0*/  LDL.LU.64 R24, [R1] ;  /* 0x0000000001187983 */ /* 0x002ea80000300a00 */
[----:B------:R-:W2:Y:S04]  /*62f0*/  LDL.LU.64 R26, [R1+0x8] ;  /* 0x00000800011a7983 */ /* 0x000ea80000300a00 */
        /* <DEDUP_REMOVED lines=61> */
[----:B------:R-:W2:Y:S01]  /*66d0*/  LDL.LU.64 R150, [R1+0x1f8] ;  /* 0x0001f80001967983 */ /* 0x000ea20000300a00 */
[----:B------:R-:W-:Y:S01]  /*66e0*/  UIADD3 UR5, UR4, 0x100, URZ ;  /* 0x0000010004057890 */ /* 0x000fe2000fffe03f */
[----:B------:R-:W-:-:S06]  /*66f0*/  UMOV UR11, 0x40000040 ;  /* 0x40000040000b7882 */ /* 0x000fcc0000000000 */
[----:B------:R-:W-:Y:S01]  /*6700*/  UMOV UR10, UR5 ;  /* 0x00000005000a7c82 */ /* 0x000fe20008000000 */
[----:B--2---:R-:W-:-:S06]  /*6710*/  WARPGROUP.ARRIVE ;  /* 0x00000000000079c5 */ /* 0x004fcc0000000000 */
[----:B------:R-:W-:Y:S03]  /*6720*/  HGMMA.64x256x16.F32 R24, R156, gdesc[UR8].tnspB, R24, gsb0 ;  /* 0x43e000089c187df0 */ /* 0x000fe60008000818 */
[----:B------:R-:W-:Y:S02]  /*6730*/  WARPGROUP.DEPBAR.LE gsb0, 0x0 ;  /* 0x00008000000079c5 */ /* 0x000fe40000010000 */
[----:B------:R-:W-:Y:S01]  /*6740*/  STL.64 [R1], R24 ;  /* 0x0000001801007387 */ /* 0x000fe20000100a00 */
[----:B------:R-:W-:Y:S01]  /*6750*/  IMAD.MOV.U32 R6, RZ, RZ, R150 ;  /* 0x000000ffff067224 */ /* 0x000fe200078e0096 */
[----:B------:R-:W-:Y:S01]  /*6760*/  MOV R2, R151 ;  /* 0x0000009700027202 */ /* 0x000fe20000000f00 */
[----:B------:R-:W-:Y:S01]  /*6770*/  IMAD.MOV.U32 R9, RZ, RZ, R147 ;  /* 0x000000ffff097224 */ /* 0x000fe200078e0093 */
        /* <DEDUP_REMOVED lines=44> */
[----:B------:R1:W-:Y:S01]  /*6a40*/  STL [R1+0x60], R48 ;  /* 0x0000603001007387 */ /* 0x0003e20000100800 */
[----:B------:R-:W-:Y:S01]  /*6a50*/  MOV R177, R116 ;  /* 0x0000007400b17202 */ /* 0x000fe20000000f00 */
[----:B------:R-:W-:Y:S01]  /*6a60*/  IMAD.MOV.U32 R182, RZ, RZ, R111 ;  /* 0x000000ffffb67224 */ /* 0x000fe200078e006f */
[----:B------:R-:W-:Y:S01]  /*6a70*/  MOV R178, R115 ;  /* 0x0000007300b27202 */ /* 0x000fe20000000f00 */
[----:B------:R-:W2:Y:S01]  /*6a80*/  LDL.LU.64 R150, [R1+0x788] ;  /* 0x0007880001967983 */ /* 0x000ea20000300a00 */
        /* <DEDUP_REMOVED lines=80> */
[----:B------:R-:W-:-:S02]  /*6f90*/  MOV R153, R52 ;  /* 0x0000003400997202 */ /* 0x000fc40000000f00 */
[----:B------:R-:W-:Y:S01]  /*6fa0*/  MOV R154, R53 ;  /* 0x00000035009a7202 */ /* 0x000fe20000000f00 */
[----:B------:R-:W2:Y:S01]  /*6fb0*/  LDL.LU.64 R108, [R1+0x6e0] ;  /* 0x0006e000016c7983 */ /* 0x000ea20000300a00 */
[----:B------:R-:W-:Y:S02]  /*6fc0*/  MOV R0, R50 ;  /* 0x0000003200007202 */ /* 0x000fe40000000f00 */
[----:B------:R-:W-:Y:S01]  /*6fd0*/  MOV R155, R49 ;  /* 0x00000031009b7202 */ /* 0x000fe20000000f00 */
        /* <DEDUP_REMOVED lines=29> */
[----:B-1----:R-:W2:Y:S04]  /*71b0*/  LDL.LU.64 R48, [R1+0x5f0] ;  /* 0x0005f00001307983 */ /* 0x002ea80000300a00 */
        /* <DEDUP_REMOVED lines=103> */
[----:B------:R-:W-:-:S03]  /*7830*/  MOV R49, R155 ;  /* 0x0000009b00317202 */ /* 0x000fc60000000f00 */
[----:B------:R-:W2:Y:S01]  /*7840*/  LDL.LU R45, [R1+0x54] ;  /* 0x00005400012d7983 */ /* 0x000ea20000300800 */
[----:B------:R-:W-:-:S03]  /*7850*/  IMAD.MOV.U32 R50, RZ, RZ, R0 ;  /* 0x000000ffff327224 */ /* 0x000fc600078e0000 */
[----:B------:R-:W2:Y:S04]  /*7860*/  LDL.LU R46, [R1+0x58] ;  /* 0x00005800012e7983 */ /* 0x000ea80000300800 */
[----:B------:R-:W2:Y:S01]  /*7870*/  LDL.LU R47, [R1+0x5c] ;  /* 0x00005c00012f7983 */ /* 0x000ea20000300800 */
[----:B------:R-:W-:-:S03]  /*7880*/  MOV R51, R152 ;  /* 0x0000009800337202 */ /* 0x000fc60000000f00 */
[----:B------:R-:W2:Y:S01]  /*7890*/  LDL.LU R48, [R1+0x60] ;  /* 0x0000600001307983 */ /* 0x000ea20000300800 */
[----:B------:R-:W-:-:S03]  /*78a0*/  MOV R52, R153 ;  /* 0x0000009900347202 */ /* 0x000fc60000000f00 */
[----:B------:R-:W3:Y:S01]  /*78b0*/  LDL.LU R155, [R1+0x588] ;  /* 0x00058800019b7983 */ /* 0x000ee20000300800 */
[----:B------:R-:W-:-:S03]  /*78c0*/  IMAD.MOV.U32 R53, RZ, RZ, R154 ;  /* 0x000000ffff357224 */ /* 0x000fc600078e009a */
[----:B------:R-:W3:Y:S04]  /*78d0*/  LDL.LU R0, [R1+0x584] ;  /* 0x0005840001007983 */ /* 0x000ee80000300800 */
        /* <DEDUP_REMOVED lines=71> */
[----:B------:R-:W-:Y:S01]  /*7d50*/  MOV R105, R3 ;  /* 0x0000000300697202 */ /* 0x000fe20000000f00 */
[----:B------:R1:W5:Y:S01]  /*7d60*/  LDL.LU R235, [R1+0x574] ;  /* 0x0005740001eb7983 */ /* 0x0003620000300800 */
        /* <DEDUP_REMOVED lines=30> */
[----:B------:R-:W-:Y:S01]  /*7f50*/  MOV R151, R2 ;  /* 0x0000000200977202 */ /* 0x000fe20000000f00 */
[----:B------:R-:W-:Y:S01]  /*7f60*/  UMOV UR10, UR5 ;  /* 0x00000005000a7c82 */ /* 0x000fe20008000000 */
[----:B------:R1:W5:Y:S04]  /*7f70*/  LDL.LU R234, [R1+0x570] ;  /* 0x0005700001ea7983 */ /* 0x0003680000300800 */
        /* <DEDUP_REMOVED lines=37> */
[----:B------:R1:W5:Y:S01]  /*81d0*/  LDL.LU R196, [R1+0x4d8] ;  /* 0x0004d80001c47983 */ /* 0x0003620000300800 */
[----:B---3--:R-:W-:-:S03]  /*81e0*/  F2FP.F16.F32.PACK_AB R155, R155, R0 ;  /* 0x000000009b9b723e */ /* 0x008fc600000000ff */
[----:B------:R1:W5:Y:S04]  /*81f0*/  LDL.LU R195, [R1+0x4d4] ;  /* 0x0004d40001c37983 */ /* 0x0003680000300800 */
[----:B------:R1:W5:Y:S04]  /*8200*/  LDL.LU R194, [R1+0x4d0] ;  /* 0x0004d00001c27983 */ /* 0x0003680000300800 */
[----:B------:R1:W5:Y:S01]  /*8210*/  LDL.LU R193, [R1+0x4cc] ;  /* 0x0004cc0001c17983 */ /* 0x0003620000300800 */
[----:B--2---:R-:W-:-:S03]  /*8220*/  WARPGROUP.ARRIVE ;  /* 0x00000000000079c5 */ /* 0x004fc60000000000 */
[----:B------:R1:W5:Y:S04]  /*8230*/  LDL.LU R192, [R1+0x4c8] ;  /* 0x0004c80001c07983 */ /* 0x0003680000300800 */
[----:B------:R1:W5:Y:S01]  /*8240*/  LDL.LU R191, [R1+0x4c4] ;  /* 0x0004c40001bf7983 */ /* 0x0003620000300800 */
[----:B------:R-:W-:Y:S03]  /*8250*/  HGMMA.64x256x16.F32 R24, R152, gdesc[UR8].tnspB, R24, gsb0 ;  /* 0x43e0000898187df0 */ /* 0x000fe60008000818 */
[----:B------:R1:W5:Y:S04]  /*8260*/  LDL.LU R190, [R1+0x4c0] ;  /* 0x0004c00001be7983 */ /* 0x0003680000300800 */
[----:B------:R1:W5:Y:S04]  /*8270*/  LDL.LU R189, [R1+0x4bc] ;  /* 0x0004bc0001bd7983 */ /* 0x0003680000300800 */
[----:B------:R1:W5:Y:S04]  /*8280*/  LDL.LU R188, [R1+0x4b8] ;  /* 0x0004b80001bc7983 */ /* 0x0003680000300800 */
[----:B------:R1:W5:Y:S04]  /*8290*/  LDL.LU R16, [R1+0x4b4] ;  /* 0x0004b40001107983 */ /* 0x0003680000300800 */
[----:B------:R1:W5:Y:S04]  /*82a0*/  LDL.LU R5, [R1+0x4b0] ;  /* 0x0004b00001057983 */ /* 0x0003680000300800 */
[----:B------:R1:W5:Y:S04]  /*82b0*/  LDL.LU R4, [R1+0x4ac] ;  /* 0x0004ac0001047983 */ /* 0x0003680000300800 */
[----:B------:R1:W5:Y:S01]  /*82c0*/  LDL.LU R3, [R1+0x4a8] ;  /* 0x0004a80001037983 */ /* 0x0003620000300800 */
[----:B------:R-:W-:-:S03]  /*82d0*/  WARPGROUP.DEPBAR.LE gsb0, 0x0 ;  /* 0x00008000000079c5 */ /* 0x000fc60000010000 */
        /* <DEDUP_REMOVED lines=64> */
[----:B--2---:R-:W2:Y:S04]  /*86e0*/  LDL.LU.64 R150, [R1+0x4a0] ;  /* 0x0004a00001967983 */ /* 0x004ea80000300a00 */
        /* <DEDUP_REMOVED lines=69> */
[----:B-1----:R-:W-:Y:S05]  /*8b40*/  @!P0 BRA `(.L_x_23) ;  /* 0x0000000000048947 */ /* 0x002fea0003800000 */
[----:B------:R-:W-:Y:S01]  /*8b50*/  BPT.TRAP 0x1 ;  /* 0x000000040000795c */ /* 0x000fe20000300000 */
.L_x_23:
[----:B------:R-:W2:Y:S01]  /*8b60*/  LDL R0, [R1+0x2a0] ;  /* 0x0002a00001007983 */ /* 0x000ea20000100800 */
[----:B------:R-:W-:-:S04]  /*8b70*/  UIADD3 UR4, UR40, 0x74428, URZ ;  /* 0x0007442828047890 */ /* 0x000fc8000fffe03f */
[----:B------:R-:W-:-:S09]  /*8b80*/  UPRMT UR4, URZ, 0x654, UR4 ;  /* 0x000006543f047896 */ /* 0x000fd20008000004 */
[----:B------:R-:W-:Y:S01]  /*8b90*/  SYNCS.ARRIVE.TRANS64.RED.A1T0 RZ, [UR4], RZ ;  /* 0x000000ffffff79a7 */ /* 0x000fe20008100404 */
[----:B--2---:R-:W-:-:S13]  /*8ba0*/  R2UR UR5, R0 ;  /* 0x00000000000572ca */ /* 0x004fda00000e0000 */
[----:B------:R-:W-:-:S06]  /*8bb0*/  UISETP.GT.U32.AND UP0, UPT, UR5, 0x1, UPT ;  /* 0x000000010500788c */ /* 0x000fcc000bf04070 */
[----:B------:R-:W-:-:S13]  /*8bc0*/  PLOP3.LUT P1, PT, PT, PT, UP0, 0x80, 0x0 ;  /* 0x000000000000781c */ /* 0x000fda0003f2f008 */
[----:B------:R-:W-:Y:S05]  /*8bd0*/  @P1 BRA `(.L_x_24) ;  /* 0x0000000000041947 */ /* 0x000fea0003800000 */
[----:B------:R-:W-:Y:S01]  /*8be0*/  BPT.TRAP 0x1 ;  /* 0x000000040000795c */ /* 0x000fe20000300000 */
.L_x_24:
[----:B------:R-:W-:Y:S01]  /*8bf0*/  UIADD3 UR36, UR6, 0x1, URZ ;  /* 0x0000000106247890 */ /* 0x000fe2000fffe03f */
[C---:B-----5:R-:W-:Y:S01]  /*8c00*/  ISETP.GE.AND P2, PT, R3.reuse, 0x4, PT ;  /* 0x000000040300780c */ /* 0x060fe20003f46270 */
[----:B------:R-:W-:Y:S01]  /*8c10*/  VIADD R2, R236, 0x40 ;  /* 0x00000040ec027836 */ /* 0x000fe20000000000 */
[----:B------:R-:W-:Y:S01]  /*8c20*/  IADD3 R18, R3, -0x2, RZ ;  /* 0xfffffffe03127810 */ /* 0x000fe20007ffe0ff */
[----:B------:R-:W-:-:S04]  /*8c30*/  UISETP.NE.AND UP0, UPT, UR36, 0x5, UPT ;  /* 0x000000052400788c */ /* 0x000fc8000bf05270 */
[----:B------:R-:W-:Y:S02]  /*8c40*/  USEL UR4, URZ, 0x1, UP0 ;  /* 0x000000013f047887 */ /* 0x000fe40008000000 */
[----:B------:R-:W-:-:S04]  /*8c50*/  USEL UR36, UR36, URZ, UP0 ;  /* 0x0000003f24247287 */ /* 0x000fc80008000000 */
[----:B------:R-:W-:Y:S01]  /*8c60*/  LOP3.LUT R16, R16, UR4, RZ, 0x3c, !PT ;  /* 0x0000000410107c12 */ /* 0x000fe2000f8e3cff */
[----:B------:R-:W-:Y:S07]  /*8c70*/  @!P2 BRA `(.L_x_25) ;  /* 0x000000a400cca947 */ /* 0x000fee0003800000 */
[----:B------:R-:W-:Y:S01]  /*8c80*/  IADD3 R0, R3, -0x3, RZ ;  /* 0xfffffffd03007810 */ /* 0x000fe20007ffe0ff */
[----:B------:R-:W-:Y:S01]  /*8c90*/  IMAD.MOV.U32 R3, RZ, RZ, R5 ;  /* 0x000000ffff037224 */ /* 0x000fe200078e0005 */
[----:B------:R-:W-:Y:S01]  /*8ca0*/  MOV R17, R4 ;  /* 0x0000000400117202 */ /* 0x000fe20000000f00 */
[----:B------:R-:W-:-:S06]  /*8cb0*/  ULDC UR4, c[0x0][0x604] ;  /* 0x0001810000047ab9 */ /* 0x000fcc0000000800 */
.L_x_36:
[----:B------:R-:W-:Y:S01]  /*8cc0*/  MOV R18, R0 ;  /* 0x0000000000127202 */ /* 0x000fe20000000f00 */
[----:B------:R-:W-:Y:S06]  /*8cd0*/  @!P0 BRA `(.L_x_26) ;  /* 0x0000000000048947 */ /* 0x000fec0003800000 */
[----:B------:R-:W-:Y:S01]  /*8ce0*/  BPT.TRAP 0x1 ;  /* 0x000000040000795c */ /* 0x000fe20000300000 */
.L_x_26:
[----:B------:R-:W-:Y:S01]  /*8cf0*/  ULEA UR5, UR36, UR37, 0x3 ;  /* 0x0000002524057291 */ /* 0x000fe2000f8e183f */
[----:B------:R-:W-:-:S08]  /*8d00*/  SHF.L.U32 R0, R16, 0x1f, RZ ;  /* 0x0000001f10007819 */ /* 0x000fd000000006ff */
[----:B------:R-:W1:Y:S02]  /*8d10*/  SYNCS.PHASECHK.TRANS64.TRYWAIT P2, [UR5+0x74400], R0 ;  /* 0x07440000ff0075a7 */ /* 0x000e640008040145 */
[----:B-1----:R-:W-:Y:S05]  /*8d20*/  @!P2 BRA `(.L_x_27) ;  /* 0x000001dc004ca947 */ /* 0x002fea0003800000 */
.L_x_154:
[----:B------:R-:W-:Y:S01]  /*8d30*/  R2UR UR52, R234 ;  /* 0x00000000ea3472ca */ /* 0x000fe200000e0000 */
[----:B------:R-:W-:Y:S01]  /*8d40*/  ULEA UR5, UR36, UR39, 0xc ;  /* 0x0000002724057291 */ /* 0x000fe2000f8e603f */
[----:B------:R-:W-:Y:S01]  /*8d50*/  R2UR UR53, R235 ;  /* 0x00000000eb3572ca */ /* 0x000fe200000e0000 */
[----:B------:R-:W-:Y:S01]  /*8d60*/  WARPGROUP.ARRIVE ;  /* 0x00000000000079c5 */ /* 0x000fe20000000000 */
[----:B------:R-:W-:Y:S01]  /*8d70*/  UMOV UR55, 0x40000040 ;  /* 0x4000004000377882 */ /* 0x000fe20000000000 */
[----:B------:R-:W-:Y:S01]  /*8d80*/  UIADD3 UR7, UR5, 0x2, URZ ;  /* 0x0000000205077890 */ /* 0x000fe2000fffe03f */
[----:B------:R-:W-:Y:S02]  /*8d90*/  UMOV UR11, 0x40000040 ;  /* 0x40000040000b7882 */ /* 0x000fe40000000000 */
[----:B------:R-:W-:Y:S01]  /*8da0*/  UMOV UR54, UR5 ;  /* 0x0000000500367c82 */ /* 0x000fe20008000000 */
[----:B------:R-:W-:Y:S01]  /*8db0*/  UMOV UR15, 0x40000040 ;  /* 0x40000040000f7882 */ /* 0x000fe20000000000 */
[----:B------:R-:W-:Y:S01]  /*8dc0*/  UMOV UR19, 0x40000040 ;  /* 0x4000004000137882 */ /* 0x000fe20000000000 */
[----:B------:R-:W-:Y:S01]  /*8dd0*/  UMOV UR23, 0x40000040 ;  /* 0x4000004000177882 */ /* 0x000fe20000000000 */
[----:B------:R-:W-:Y:S01]  /*8de0*/  UMOV UR27, 0x40000040 ;  /* 0x40000040001b7882 */ /* 0x000fe20000000000 */
[----:B------:R-:W-:Y:S01]  /*8df0*/  UMOV UR31, 0x40000040 ;  /* 0x40000040001f7882 */ /* 0x000fe20000000000 */
[----:B------:R-:W-:Y:S01]  /*8e00*/  UMOV UR35, 0x40000040 ;  /* 0x4000004000237882 */ /* 0x000fe20000000000 */
[----:B------:R-:W-:Y:S01]  /*8e10*/  HGMMA.64x64x16.F32 R152, gdesc[UR52], RZ, !UPT, gsb0 ;  /* 0x00e00000349879f0 */ /* 0x000fe2000c0008ff */
[----:B------:R-:W-:Y:S01]  /*8e20*/  R2UR UR52, R232 ;  /* 0x00000000e83472ca */ /* 0x000fe200000e0000 */
[----:B------:R-:W-:Y:S01]  /*8e30*/  UMOV UR54, UR7 ;  /* 0x0000000700367c82 */ /* 0x000fe20008000000 */
[----:B------:R-:W-:Y:S01]  /*8e40*/  R2UR UR53, R233 ;  /* 0x00000000e93572ca */ /* 0x000fe200000e0000 */
[----:B------:R-:W-:Y:S01]  /*8e50*/  UMOV UR55, 0x40000040 ;  /* 0x4000004000377882 */ /* 0x000fe20000000000 */
[----:B------:R-:W-:Y:S01]  /*8e60*/  UIADD3 UR7, UR5, 0x4, URZ ;  /* 0x0000000405077890 */ /* 0x000fe2000fffe03f */
[----:B------:R-:W-:Y:S01]  /*8e70*/  UMOV UR51, 0x40000040 ;  /* 0x4000004000337882 */ /* 0x000fe20000000000 */
[----:B------:R-:W-:-:S02]  /*8e80*/  WARPGROUP.DEPBAR.LE gsb0, 0x0 ;  /* 0x00008000000079c5 */ /* 0x000fc40000010000 */
[----:B------:R-:W-:-:S07]  /*8e90*/  WARPGROUP.ARRIVE ;  /* 0x00000000000079c5 */ /* 0x000fce0000000000 */
[----:B------:R-:W-:Y:S01]  /*8ea0*/  HGMMA.64x64x16.F32 R152, gdesc[UR52], R152, gsb0 ;  /* 0x00e00000349879f0 */ /* 0x000fe20008000898 */
[----:B------:R-:W-:Y:S01]  /*8eb0*/  R2UR UR52, R230 ;  /* 0x00000000e63472ca */ /* 0x000fe200000e0000 */
[----:B------:R-:W-:Y:S01]  /*8ec0*/  UMOV UR54, UR7 ;  /* 0x0000000700367c82 */ /* 0x000fe20008000000 */
[----:B------:R-:W-:Y:S01]  /*8ed0*/  R2UR UR53, R231 ;  /* 0x00000000e73572ca */ /* 0x000fe200000e0000 */
[----:B------:R-:W-:Y:S01]  /*8ee0*/  UMOV UR55, 0x40000040 ;  /* 0x4000004000377882 */ /* 0x000fe20000000000 */
[----:B------:R-:W-:Y:S01]  /*8ef0*/  UIADD3 UR7, UR5, 0x6, URZ ;  /* 0x0000000605077890 */ /* 0x000fe2000fffe03f */
[----:B------:R-:W-:Y:S02]  /*8f00*/  WARPGROUP.DEPBAR.LE gsb0, 0x0 ;  /* 0x00008000000079c5 */ /* 0x000fe40000010000 */
[----:B------:R-:W-:-:S08]  /*8f10*/  WARPGROUP.ARRIVE ;  /* 0x00000000000079c5 */ /* 0x000fd00000000000 */
        /* <DEDUP_REMOVED lines=153> */
[----:B------:R-:W-:Y:S01]  /*98b0*/  UMOV UR54, UR7 ;  /* 0x0000000700367c82 */ /* 0x000fe20008000000 */
[----:B------:R-:W-:Y:S01]  /*98c0*/  UMOV UR55, 0x40000040 ;  /* 0x4000004000377882 */ /* 0x000fe20000000000 */
[----:B------:R-:W-:Y:S01]  /*98d0*/  UMOV UR52, UR56 ;  /* 0x0000003800347c82 */ /* 0x000fe20008000000 */
[----:B------:R-:W-:Y:S01]  /*98e0*/  UMOV UR53, UR57 ;  /* 0x0000003900357c82 */ /* 0x000fe20008000000 */
[----:B------:R-:W-:-:S07]  /*98f0*/  UIADD3 UR7, UR5, 0xa06, URZ ;  /* 0x00000a0605077890 */ /* 0x000fce000fffe03f */
        /* <DEDUP_REMOVED lines=13> */
[----:B------:R-:W-:Y:S02]  /*99d0*/  UIADD3 UR7, UR5, 0xe04, URZ ;  /* 0x00000e0405077890 */ /* 0x000fe4000fffe03f */
[----:B------:R-:W-:-:S05]  /*99e0*/  UIADD3 UR5, UR5, 0xe06, URZ ;  /* 0x00000e0605057890 */ /* 0x000fca000fffe03f */
[----:B------:R-:W-:Y:S01]  /*99f0*/  UMOV UR50, UR7 ;  /* 0x0000000700327c82 */ /* 0x000fe20008000000 */
[----:B------:R-:W-:Y:S02]  /*9a00*/  WARPGROUP.DEPBAR.LE gsb0, 0x0 ;  /* 0x00008000000079c5 */ /* 0x000fe40000010000 */
[----:B------:R-:W-:-:S06]  /*9a10*/  WARPGROUP.ARRIVE ;  /* 0x00000000000079c5 */ /* 0x000fcc0000000000 */
[----:B------:R-:W-:Y:S01]  /*9a20*/  HGMMA.64x64x16.F32 R152, gdesc[UR52], R152, gsb0 ;  /* 0x00e00000349879f0 */ /* 0x000fe20008000898 */
[----:B------:R-:W-:Y:S01]  /*9a30*/  R2UR UR52, R190 ;  /* 0x00000000be3472ca */ /* 0x000fe200000e0000 */
[----:B------:R-:W-:Y:S01]  /*9a40*/  UMOV UR54, UR5 ;  /* 0x0000000500367c82 */ /* 0x000fe20008000000 */
[----:B------:R-:W-:Y:S01]  /*9a50*/  R2UR UR53, R191 ;  /* 0x00000000bf3572ca */ /* 0x000fe200000e0000 */
[----:B------:R-:W-:Y:S01]  /*9a60*/  UMOV UR55, 0x40000040 ;  /* 0x4000004000377882 */ /* 0x000fe20000000000 */
[----:B------:R-:W-:-:S04]  /*9a70*/  UIADD3 UR5, UR36, 0x1, URZ ;  /* 0x0000000124057890 */ /* 0x000fc8000fffe03f */
[----:B------:R-:W-:-:S04]  /*9a80*/  UISETP.NE.AND UP0, UPT, UR5, 0x5, UPT ;  /* 0x000000050500788c */ /* 0x000fc8000bf05270 */
[----:B------:R-:W-:Y:S02]  /*9a90*/  USEL UR7, URZ, 0x1, UP0 ;  /* 0x000000013f077887 */ /* 0x000fe40008000000 */
[----:B------:R-:W-:-:S04]  /*9aa0*/  USEL UR5, UR5, URZ, UP0 ;  /* 0x0000003f05057287 */ /* 0x000fc80008000000 */
[----:B------:R-:W-:Y:S01]  /*9ab0*/  LOP3.LUT R19, R16, UR7, RZ, 0x3c, !PT ;  /* 0x0000000710137c12 */ /* 0x000fe2000f8e3cff */
        /* <DEDUP_REMOVED lines=28> */
[----:B------:R-:W-:Y:S05]  /*9c80*/  @!P0 BRA `(.L_x_28) ;  /* 0x0000000000048947 */ /* 0x000fea0003800000 */
[----:B------:R-:W-:Y:S01]  /*9c90*/  BPT.TRAP 0x1 ;  /* 0x000000040000795c */ /* 0x000fe20000300000 */
.L_x_28:
[----:B------:R-:W-:Y:S01]  /*9ca0*/  FMNMX R5, R152, R3, !PT ;  /* 0x0000000398057209 */ /* 0x000fe20007800000 */
[----:B------:R2:W-:Y:S03]  /*9cb0*/  STL [R1+0x424], R58 ;  /* 0x0004243a01007387 */ /* 0x0005e60000100800 */
[----:B------:R-:W-:-:S04]  /*9cc0*/  FMNMX R5, R153, R5, !PT ;  /* 0x0000000599057209 */ /* 0x000fc80007800000 */
[----:B------:R-:W-:Y:S01]  /*9cd0*/  FMNMX R5, R156, R5, !PT ;  /* 0x000000059c057209 */ /* 0x000fe20007800000 */
[----:B--2---:R-:W2:Y:S03]  /*9ce0*/  LDL.LU R58, [R1] ;  /* 0x00000000013a7983 */ /* 0x004ea60000300800 */
[----:B------:R-:W-:Y:S01]  /*9cf0*/  FMNMX R5, R157, R5, !PT ;  /* 0x000000059d057209 */ /* 0x000fe20007800000 */
[----:B------:R3:W-:Y:S03]  /*9d00*/  STL [R1+0x420], R59 ;  /* 0x0004203b01007387 */ /* 0x0007e60000100800 */
[----:B------:R-:W-:-:S04]  /*9d10*/  FMNMX R5, R160, R5, !PT ;  /* 0x00000005a0057209 */ /* 0x000fc80007800000 */
[----:B------:R-:W-:-:S04]  /*9d20*/  FMNMX R5, R161, R5, !PT ;  /* 0x00000005a1057209 */ /* 0x000fc80007800000 */
[----:B------:R-:W-:Y:S01]  /*9d30*/  FMNMX R5, R164, R5, !PT ;  /* 0x00000005a4057209 */ /* 0x000fe20007800000 */
[----:B---3--:R-:W3:Y:S03]  /*9d40*/  LDL.LU R59, [R1+0x4] ;  /* 0x00000400013b7983 */ /* 0x008ee60000300800 */
[----:B------:R-:W-:Y:S01]  /*9d50*/  FMNMX R5, R165, R5, !PT ;  /* 0x00000005a5057209 */ /* 0x000fe20007800000 */
[----:B------:R4:W-:Y:S03]  /*9d60*/  STL [R1+0x41c], R62 ;  /* 0x00041c3e01007387 */ /* 0x0009e60000100800 */
[----:B------:R-:W-:-:S04]  /*9d70*/  FMNMX R5, R168, R5, !PT ;  /* 0x00000005a8057209 */ /* 0x000fc80007800000 */
[----:B------:R-:W-:Y:S01]  /*9d80*/  FMNMX R5, R169, R5, !PT ;  /* 0x00000005a9057209 */ /* 0x000fe20007800000 */
[----:B----4-:R-:W4:Y:S03]  /*9d90*/  LDL.LU R62, [R1+0x10] ;  /* 0x00001000013e7983 */ /* 0x010f260000300800 */
[----:B------:R-:W-:Y:S01]  /*9da0*/  FMNMX R5, R172, R5, !PT ;  /* 0x00000005ac057209 */ /* 0x000fe20007800000 */
[----:B------:R1:W-:Y:S03]  /*9db0*/  STL [R1+0x418], R63 ;  /* 0x0004183f01007387 */ /* 0x0003e60000100800 */
[----:B------:R-:W-:-:S04]  /*9dc0*/  FMNMX R5, R173, R5, !PT ;  /* 0x00000005ad057209 */ /* 0x000fc80007800000 */
[----:B------:R-:W-:-:S04]  /*9dd0*/  FMNMX R5, R176, R5, !PT ;  /* 0x00000005b0057209 */ /* 0x000fc80007800000 */
[----:B------:R-:W-:Y:S01]  /*9de0*/  FMNMX R5, R177, R5, !PT ;  /* 0x00000005b1057209 */ /* 0x000fe20007800000 */
[----:B-1----:R-:W4:Y:S03]  /*9df0*/  LDL.LU R63, [R1+0x14] ;  /* 0x00001400013f7983 */ /* 0x002f260000300800 */
[----:B------:R-:W-:Y:S01]  /*9e00*/  FMNMX R5, R180, R5, !PT ;  /* 0x00000005b4057209 */ /* 0x000fe20007800000 */
[----:B------:R1:W-:Y:S03]  /*9e10*/  STL [R1+0x414], R66 ;  /* 0x0004144201007387 */ /* 0x0003e60000100800 */
[----:B------:R-:W-:-:S05]  /*9e20*/  FMNMX R5, R181, R5, !PT ;  /* 0x00000005b5057209 */ /* 0x000fca0007800000 */
[----:B------:R-:W1:Y:S04]  /*9e30*/  SHFL.BFLY PT, R0, R5, 0x1, 0x1f ;  /* 0x0c201f0005007f89 */ /* 0x000e6800000e0000 */
[----:B-1----:R-:W4:Y:S04]  /*9e40*/  LDL.LU R66, [R1+0x20] ;  /* 0x0000200001427983 */ /* 0x002f280000300800 */
[----:B------:R1:W-:Y:S04]  /*9e50*/  STL [R1+0x410], R67 ;  /* 0x0004104301007387 */ /* 0x0003e80000100800 */
[----:B-1----:R-:W4:Y:S04]  /*9e60*/  LDL.LU R67, [R1+0x24] ;  /* 0x0000240001437983 */ /* 0x002f280000300800 */
[----:B------:R1:W-:Y:S01]  /*9e70*/  STL [R1+0x40c], R70 ;  /* 0x00040c4601007387 */ /* 0x0003e20000100800 */
[----:B------:R-:W-:-:S05]  /*9e80*/  FMNMX R5, R5, R0, !PT ;  /* 0x0000000005057209 */ /* 0x000fca0007800000 */
[----:B------:R-:W1:Y:S04]  /*9e90*/  SHFL.BFLY PT, R0, R5, 0x2, 0x1f ;  /* 0x0c401f0005007f89 */ /* 0x000e6800000e0000 */
[----:B-1----:R-:W4:Y:S04]  /*9ea0*/  LDL.LU R70, [R1+0x30] ;  /* 0x0000300001467983 */ /* 0x002f280000300800 */
[----:B------:R1:W-:Y:S04]  /*9eb0*/  STL [R1+0x408], R71 ;  /* 0x0004084701007387 */ /* 0x0003e80000100800 */
[----:B-1----:R-:W4:Y:S04]  /*9ec0*/  LDL.LU R71, [R1+0x34] ;  /* 0x0000340001477983 */ /* 0x002f280000300800 */
[----:B------:R1:W-:Y:S01]  /*9ed0*/  STL [R1+0x404], R74 ;  /* 0x0004044a01007387 */ /* 0x0003e20000100800 */
[----:B------:R-:W-:-:S04]  /*9ee0*/  FMNMX R5, R5, R0, !PT ;  /* 0x0000000005057209 */ /* 0x000fc80007800000 */
[----:B------:R-:W-:-:S04]  /*9ef0*/  FSETP.NEU.AND P2, PT, R5, -INF , PT ;  /* 0xff8000000500780b */ /* 0x000fc80003f4d000 */
[----:B------:R-:W-:Y:S01]  /*9f00*/  FSEL R4, R5, RZ, P2 ;  /* 0x000000ff05047208 */ /* 0x000fe20001000000 */
[----:B-1----:R-:W4:Y:S04]  /*9f10*/  LDL.LU R74, [R1+0x40] ;  /* 0x00004000014a7983 */ /* 0x002f280000300800 */
[----:B------:R-:W-:Y:S01]  /*9f20*/  FMUL R0, R4, UR4 ;  /* 0x0000000404007c20 */ /* 0x000fe20008400000 */
[----:B------:R1:W-:Y:S03]  /*9f30*/  STL [R1+0x400], R75 ;  /* 0x0004004b01007387 */ /* 0x0003e60000100800 */
[----:B------:R-:W-:-:S05]  /*9f40*/  FFMA R152, R152, UR4, -R0 ;  /* 0x0000000498987c23 */ /* 0x000fca0008000800 */
[----:B------:R-:W-:Y:S01]  /*9f50*/  FSETP.GEU.AND P6, PT, R152, -126, PT ;  /* 0xc2fc00009800780b */ /* 0x000fe20003fce000 */
[--C-:B------:R-:W-:Y:S01]  /*9f60*/  FFMA R156, R156, UR4, -R0.reuse ;  /* 0x000000049c9c7c23 */ /* 0x100fe20008000800 */
        /* <DEDUP_REMOVED lines=8> */
[----:B------:R-:W-:Y:S01]  /*9ff0*/  FFMA R165, R165, UR4, -R0 ;  /* 0x00000004a5a57c23 */ /* 0x000fe20008000800 */
[----:B-1----:R-:W4:Y:S02]  /*a000*/  LDL.LU R75, [R1+0x44] ;  /* 0x00004400014b7983 */ /* 0x002f240000300800 */
[----:B------:R-:W-:Y:S01]  /*a010*/  @!P6 FMUL R152, R152, 0.5 ;  /* 0x3f0000009898e820 */ /* 0x000fe20000400000 */
[----:B------:R-:W-:Y:S01]  /*a020*/  FSETP.GEU.AND P4, PT, R156, -126, PT ;  /* 0xc2fc00009c00780b */ /* 0x000fe20003f8e000 */
[----:B------:R1:W-:Y:S02]  /*a030*/  STL [R1+0x3fc], R78 ;  /* 0x0003fc4e01007387 */ /* 0x0003e40000100800 */
[----:B------:R-:W1:Y:S01]  /*a040*/  MUFU.EX2 R14, R152 ;  /* 0x00000098000e7308 */ /* 0x000e620000000800 */
[----:B------:R-:W-:-:S02]  /*a050*/  FSETP.GEU.AND P3, PT, R160, -126, PT ;  /* 0xc2fc0000a000780b */ /* 0x000fc40003f6e000 */
[----:B------:R-:W-:Y:S02]  /*a060*/  FSETP.GEU.AND P2, PT, R157, -126, PT ;  /* 0xc2fc00009d00780b */ /* 0x000fe40003f4e000 */
[----:B------:R-:W-:Y:S01]  /*a070*/  FSETP.GEU.AND P5, PT, R153, -126, PT ;  /* 0xc2fc00009900780b */ /* 0x000fe20003fae000 */
[----:B-1----:R-:W4:Y:S04]  /*a080*/  LDL.LU R78, [R1+0x50] ;  /* 0x00005000014e7983 */ /* 0x002f280000300800 */
[----:B------:R-:W-:Y:S01]  /*a090*/  @!P4 FMUL R156, R156, 0.5 ;  /* 0x3f0000009c9cc820 */ /* 0x000fe20000400000 */
[----:B------:R1:W-:Y:S01]  /*a0a0*/  STL [R1+0x3f8], R79 ;  /* 0x0003f84f01007387 */ /* 0x0003e20000100800 */
[----:B------:R-:W-:Y:S01]  /*a0b0*/  @!P6 FMUL R14, R14, R14 ;  /* 0x0000000e0e0ee220 */ /* 0x000fe20000400000 */
[----:B------:R-:W-:Y:S01]  /*a0c0*/  FSETP.GEU.AND P6, PT, R161, -126, PT ;  /* 0xc2fc0000a100780b */ /* 0x000fe20003fce000 */
[----:B------:R-:W-:-:S02]  /*a0d0*/  @!P3 FMUL R160, R160, 0.5 ;  /* 0x3f000000a0a0b820 */ /* 0x000fc40000400000 */
[----:B------:R-:W-:Y:S01]  /*a0e0*/  @!P2 FMUL R157, R157, 0.5 ;  /* 0x3f0000009d9da820 */ /* 0x000fe20000400000 */
[----:B------:R-:W1:Y:S01]  /*a0f0*/  MUFU.EX2 R12, R156 ;  /* 0x0000009c000c7308 */ /* 0x000e620000000800 */
[----:B------:R-:W-:Y:S01]  /*a100*/  @!P5 FMUL R153, R153, 0.5 ;  /* 0x3f0000009999d820 */ /* 0x000fe20000400000 */
[----:B-1----:R-:W4:Y:S04]  /*a110*/  LDL.LU R79, [R1+0x54] ;  /* 0x00005400014f7983 */ /* 0x002f280000300800 */
[----:B------:R1:W-:Y:S02]  /*a120*/  STL [R1+0x3f4], R82 ;  /* 0x0003f45201007387 */ /* 0x0003e40000100800 */
[----:B------:R-:W1:Y:S01]  /*a130*/  MUFU.EX2 R11, R160 ;  /* 0x000000a0000b7308 */ /* 0x000e620000000800 */
[----:B------:R-:W-:-:S07]  /*a140*/  @!P6 FMUL R161, R161, 0.5 ;  /* 0x3f000000a1a1e820 */ /* 0x000fce0000400000 */
[----:B------:R-:W1:Y:S01]  /*a150*/  MUFU.EX2 R10, R157 ;  /* 0x0000009d000a7308 */ /* 0x000e620000000800 */
[----:B------:R-:W-:Y:S01]  /*a160*/  @!P4 FMUL R12, R12, R12 ;  /* 0x0000000c0c0cc220 */ /* 0x000fe20000400000 */
[----:B-1----:R-:W4:Y:S06]  /*a170*/  LDL.LU R82, [R1+0x60] ;  /* 0x0000600001527983 */ /* 0x002f2c0000300800 */
[----:B------:R-:W1:Y:S08]  /*a180*/  MUFU.EX2 R160, R161 ;  /* 0x000000a100a07308 */ /* 0x000e700000000800 */
[----:B------:R-:W1:Y:S01]  /*a190*/  MUFU.EX2 R13, R153 ;  /* 0x00000099000d7308 */ /* 0x000e620000000800 */
[----:B------:R-:W-:Y:S01]  /*a1a0*/  @!P3 FMUL R11, R11, R11 ;  /* 0x0000000b0b0bb220 */ /* 0x000fe20000400000 */
[----:B------:R-:W-:Y:S01]  /*a1b0*/  FSETP.GEU.AND P4, PT, R169, -126, PT ;  /* 0xc2fc0000a900780b */ /* 0x000fe20003f8e000 */
[----:B------:R-:W-:Y:S01]  /*a1c0*/  @!P2 FMUL R10, R10, R10 ;  /* 0x0000000a0a0aa220 */ /* 0x000fe20000400000 */
[----:B------:R-:W-:Y:S01]  /*a1d0*/  FSETP.GEU.AND P3, PT, R177, -126, PT ;  /* 0xc2fc0000b100780b */ /* 0x000fe20003f6e000 */
[----:B------:R1:W-:Y:S01]  /*a1e0*/  STL [R1+0x3f0], R83 ;  /* 0x0003f05301007387 */ /* 0x0003e20000100800 */
[----:B------:R-:W-:Y:S01]  /*a1f0*/  FSETP.GEU.AND P2, PT, R173, -126, PT ;  /* 0xc2fc0000ad00780b */ /* 0x000fe20003f4e000 */
[----:B-1----:R-:W-:Y:S01]  /*a200*/  @!P6 FMUL R160, R160, R160 ;  /* 0x000000a0a0a0e220 */ /* 0x002fe20000400000 */
[----:B------:R-:W-:Y:S01]  /*a210*/  FSETP.GEU.AND P6, PT, R181, -126, PT ;  /* 0xc2fc0000b500780b */ /* 0x000fe20003fce000 */
[----:B------:R-:W-:Y:S01]  /*a220*/  @!P5 FMUL R13, R13, R13 ;  /* 0x0000000d0d0dd220 */ /* 0x000fe20000400000 */
[----:B------:R-:W-:-:S05]  /*a230*/  FSETP.GEU.AND P5, PT, R165, -126, PT ;  /* 0xc2fc0000a500780b */ /* 0x000fca0003fae000 */
[----:B------:R-:W-:Y:S02]  /*a240*/  @!P4 FMUL R169, R169, 0.5 ;  /* 0x3f000000a9a9c820 */ /* 0x000fe40000400000 */
[----:B------:R-:W-:Y:S02]  /*a250*/  @!P3 FMUL R177, R177, 0.5 ;  /* 0x3f000000b1b1b820 */ /* 0x000fe40000400000 */
[----:B------:R-:W-:Y:S01]  /*a260*/  @!P2 FMUL R173, R173, 0.5 ;  /* 0x3f000000adada820 */ /* 0x000fe20000400000 */
[----:B------:R-:W4:Y:S01]  /*a270*/  LDL.LU R83, [R1+0x64] ;  /* 0x0000640001537983 */ /* 0x000f220000300800 */
[----:B------:R-:W-:Y:S01]  /*a280*/  @!P6 FMUL R181, R181, 0.5 ;  /* 0x3f000000b5b5e820 */ /* 0x000fe20000400000 */
[----:B------:R-:W1:Y:S02]  /*a290*/  MUFU.EX2 R169, R169 ;  /* 0x000000a900a97308 */ /* 0x000e640000000800 */
[----:B------:R1:W-:Y:S01]  /*a2a0*/  STL [R1+0x3ec], R86 ;  /* 0x0003ec5601007387 */ /* 0x0003e20000100800 */
[----:B------:R-:W-:-:S05]  /*a2b0*/  @!P5 FMUL R165, R165, 0.5 ;  /* 0x3f000000a5a5d820 */ /* 0x000fca0000400000 */
[----:B------:R-:W2:Y:S01]  /*a2c0*/  MUFU.EX2 R177, R177 ;  /* 0x000000b100b17308 */ /* 0x000ea20000000800 */
[----:B-1----:R-:W4:Y:S04]  /*a2d0*/  LDL.LU R86, [R1+0x70] ;  /* 0x0000700001567983 */ /* 0x002f280000300800 */
[----:B------:R1:W-:Y:S03]  /*a2e0*/  STL [R1+0x3e8], R87 ;  /* 0x0003e85701007387 */ /* 0x0003e60000100800 */
[----:B------:R-:W2:Y:S08]  /*a2f0*/  MUFU.EX2 R173, R173 ;  /* 0x000000ad00ad7308 */ /* 0x000eb00000000800 */
[----:B------:R-:W2:Y:S01]  /*a300*/  MUFU.EX2 R9, R165 ;  /* 0x000000a500097308 */ /* 0x000ea20000000800 */
[----:B-1----:R-:W4:Y:S04]  /*a310*/  LDL.LU R87, [R1+0x74] ;  /* 0x0000740001577983 */ /* 0x002f280000300800 */
[----:B------:R1:W-:Y:S03]  /*a320*/  STL [R1+0x3e4], R90 ;  /* 0x0003e45a01007387 */ /* 0x0003e60000100800 */
[----:B------:R-:W2:Y:S01]  /*a330*/  MUFU.EX2 R181, R181 ;  /* 0x000000b500b57308 */ /* 0x000ea20000000800 */
[--C-:B------:R-:W-:Y:S01]  /*a340*/  FFMA R168, R168, UR4, -R0.reuse ;  /* 0x00000004a8a87c23 */ /* 0x100fe20008000800 */
[--C-:B------:R-:W-:Y:S01]  /*a350*/  FFMA R176, R176, UR4, -R0.reuse ;  /* 0x00000004b0b07c23 */ /* 0x100fe20008000800 */
[----:B-1----:R-:W4:Y:S04]  /*a360*/  LDL.LU R90, [R1+0x80] ;  /* 0x00008000015a7983 */ /* 0x002f280000300800 */
[----:B------:R1:W-:Y:S01]  /*a370*/  STL [R1+0x3e0], R91 ;  /* 0x0003e05b01007387 */ /* 0x0003e20000100800 */
[--C-:B------:R-:W-:Y:S01]  /*a380*/  FFMA R172, R172, UR4, -R0.reuse ;  /* 0x00000004acac7c23 */ /* 0x100fe20008000800 */
[--C-:B------:R-:W-:Y:S01]  /*a390*/  FFMA R164, R164, UR4, -R0.reuse ;  /* 0x00000004a4a47c23 */ /* 0x100fe20008000800 */
[----:B------:R-:W-:Y:S01]  /*a3a0*/  @!P4 FMUL R169, R169, R169 ;  /* 0x000000a9a9a9c220 */ /* 0x000fe20000400000 */
[----:B-1----:R-:W4:Y:S04]  /*a3b0*/  LDL.LU R91, [R1+0x84] ;  /* 0x00008400015b7983 */ /* 0x002f280000300800 */
[----:B------:R1:W-:Y:S01]  /*a3c0*/  STL [R1+0x3dc], R94 ;  /* 0x0003dc5e01007387 */ /* 0x0003e20000100800 */
[----:B--2---:R-:W-:Y:S01]  /*a3d0*/  @!P3 FMUL R177, R177, R177 ;  /* 0x000000b1b1b1b220 */ /* 0x004fe20000400000 */
[----:B------:R-:W-:Y:S01]  /*a3e0*/  FSETP.GEU.AND P4, PT, R168, -126, PT ;  /* 0xc2fc0000a800780b */ /* 0x000fe20003f8e000 */
[----:B------:R-:W-:Y:S01]  /*a3f0*/  FFMA R0, R180, UR4, -R0 ;  /* 0x00000004b4007c23 */ /* 0x000fe20008000800 */
[----:B------:R-:W-:Y:S01]  /*a400*/  FSETP.GEU.AND P3, PT, R176, -126, PT ;  /* 0xc2fc0000b000780b */ /* 0x000fe20003f6e000 */
[----:B-1----:R-:W2:Y:S04]  /*a410*/  LDL.LU R94, [R1+0x90] ;  /* 0x00009000015e7983 */ /* 0x002ea80000300800 */
[----:B------:R1:W-:Y:S01]  /*a420*/  STL [R1+0x3d8], R95 ;  /* 0x0003d85f01007387 */ /* 0x0003e20000100800 */
[----:B------:R-:W-:Y:S01]  /*a430*/  @!P2 FMUL R173, R173, R173 ;  /* 0x000000adadada220 */ /* 0x000fe20000400000 */
[----:B------:R-:W-:-:S02]  /*a440*/  FSETP.GEU.AND P2, PT, R172, -126, PT ;  /* 0xc2fc0000ac00780b */ /* 0x000fc40003f4e000 */
[----:B-1----:R-:W2:Y:S04]  /*a450*/  LDL.LU R95, [R1+0x94] ;  /* 0x00009400015f7983 */ /* 0x002ea80000300800 */
[----:B------:R1:W-:Y:S01]  /*a460*/  STL [R1+0x3d4], R98 ;  /* 0x0003d46201007387 */ /* 0x0003e20000100800 */
[----:B------:R-:W-:Y:S01]  /*a470*/  @!P5 FMUL R9, R9, R9 ;  /* 0x000000090909d220 */ /* 0x000fe20000400000 */
[----:B------:R-:W-:Y:S01]  /*a480*/  @!P6 FMUL R181, R181, R181 ;  /* 0x000000b5b5b5e220 */ /* 0x000fe20000400000 */
[----:B------:R-:W-:Y:S01]  /*a490*/  FSETP.GEU.AND P5, PT, R164, -126, PT ;  /* 0xc2fc0000a400780b */ /* 0x000fe20003fae000 */
[----:B-1----:R-:W2:Y:S04]  /*a4a0*/  LDL.LU R98, [R1+0xa0] ;  /* 0x0000a00001627983 */ /* 0x002ea80000300800 */
[----:B------:R1:W-:Y:S01]  /*a4b0*/  STL [R1+0x3d0], R99 ;  /* 0x0003d06301007387 */ /* 0x0003e20000100800 */
[----:B------:R-:W-:-:S03]  /*a4c0*/  FSETP.GEU.AND P6, PT, R0, -126, PT ;  /* 0xc2fc00000000780b */ /* 0x000fc60003fce000 */
[----:B-1----:R-:W2:Y:S04]  /*a4d0*/  LDL.LU R99, [R1+0xa4] ;  /* 0x0000a40001637983 */ /* 0x002ea80000300800 */
[----:B------:R1:W-:Y:S04]  /*a4e0*/  STL [R1+0x3cc], R102 ;  /* 0x0003cc6601007387 */ /* 0x0003e80000100800 */
[----:B-1----:R-:W2:Y:S04]  /*a4f0*/  LDL.LU R102, [R1+0xb0] ;  /* 0x0000b00001667983 */ /* 0x002ea80000300800 */
[----:B------:R1:W-:Y:S01]  /*a500*/  STL [R1+0x3c8], R103 ;  /* 0x0003c86701007387 */ /* 0x0003e20000100800 */
[----:B------:R-:W-:-:S03]  /*a510*/  @!P4 FMUL R168, R168, 0.5 ;  /* 0x3f000000a8a8c820 */ /* 0x000fc60000400000 */
        /* <DEDUP_REMOVED lines=8> */
[----:B------:R-:W3:Y:S01]  /*a5a0*/  MUFU.EX2 R156, R168 ;  /* 0x000000a8009c7308 */ /* 0x000ee20000000800 */
[----:B------:R-:W-:Y:S02]  /*a5b0*/  @!P5 FMUL R164, R164, 0.5 ;  /* 0x3f000000a4a4d820 */ /* 0x000fe40000400000 */
[----:B-1----:R-:W2:Y:S04]  /*a5c0*/  LDL.LU R110, [R1+0xd0] ;  /* 0x0000d000016e7983 */ /* 0x002ea80000300800 */
[----:B------:R1:W-:Y:S01]  /*a5d0*/  STL [R1+0x3b8], R111 ;  /* 0x0003b86f01007387 */ /* 0x0003e20000100800 */
[----:B------:R-:W3:Y:S01]  /*a5e0*/  MUFU.EX2 R152, R176 ;  /* 0x000000b000987308 */ /* 0x000ee20000000800 */
[----:B------:R-:W-:-:S02]  /*a5f0*/  @!P6 FMUL R0, R0, 0.5 ;  /* 0x3f0000000000e820 */ /* 0x000fc40000400000 */
[----:B-1----:R-:W2:Y:S04]  /*a600*/  LDL.LU R111, [R1+0xd4] ;  /* 0x0000d400016f7983 */ /* 0x002ea80000300800 */
[----:B------:R1:W-:Y:S01]  /*a610*/  STL [R1+0x3b4], R114 ;  /* 0x0003b47201007387 */ /* 0x0003e20000100800 */
[----:B------:R-:W3:Y:S03]  /*a620*/  MUFU.EX2 R7, R164 ;  /* 0x000000a400077308 */ /* 0x000ee60000000800 */
[----:B-1----:R-:W2:Y:S04]  /*a630*/  LDL.LU R114, [R1+0xe0] ;  /* 0x0000e00001727983 */ /* 0x002ea80000300800 */
[----:B------:R1:W-:Y:S01]  /*a640*/  STL [R1+0x3b0], R115 ;  /* 0x0003b07301007387 */ /* 0x0003e20000100800 */
[----:B------:R-:W3:Y:S01]  /*a650*/  MUFU.EX2 R172, R172 ;  /* 0x000000ac00ac7308 */ /* 0x000ee20000000800 */
[----:B------:R-:W-:-:S02]  /*a660*/  FADD R15, -R4, R3 ;  /* 0x00000003040f7221 */ /* 0x000fc40000000100 */
[----:B-1----:R-:W2:Y:S04]  /*a670*/  LDL.LU R115, [R1+0xe4] ;  /* 0x0000e40001737983 */ /* 0x002ea80000300800 */
[----:B------:R1:W-:Y:S01]  /*a680*/  STL [R1+0x3ac], R118 ;  /* 0x0003ac7601007387 */ /* 0x0003e20000100800 */
[----:B------:R3:W3:Y:S01]  /*a690*/  MUFU.EX2 R8, R0 ;  /* 0x0000000000087308 */ /* 0x0006e20000000800 */
[----:B------:R-:W-:Y:S01]  /*a6a0*/  FADD R4, R13, R169 ;  /* 0x000000a90d047221 */ /* 0x000fe20000000000 */
[----:B------:R-:W-:Y:S01]  /*a6b0*/  FADD R3, R160, R177 ;  /* 0x000000b1a0037221 */ /* 0x000fe20000000000 */
[----:B-1----:R-:W2:Y:S04]  /*a6c0*/  LDL.LU R118, [R1+0xf0] ;  /* 0x0000f00001767983 */ /* 0x002ea80000300800 */
[----:B------:R1:W-:Y:S01]  /*a6d0*/  STL [R1+0x3a8], R119 ;  /* 0x0003a87701007387 */ /* 0x0003e20000100800 */
[----:B------:R-:W-:-:S03]  /*a6e0*/  FADD R4, R4, R3 ;  /* 0x0000000304047221 */ /* 0x000fc60000000000 */
[----:B-1----:R-:W2:Y:S04]  /*a6f0*/  LDL.LU R119, [R1+0xf4] ;  /* 0x0000f40001777983 */ /* 0x002ea80000300800 */
[----:B------:R1:W-:Y:S01]  /*a700*/  STL [R1+0x3a4], R122 ;  /* 0x0003a47a01007387 */ /* 0x0003e20000100800 */
[----:B------:R-:W-:Y:S01]  /*a710*/  FADD R3, R10, R173 ;  /* 0x000000ad0a037221 */ /* 0x000fe20000000000 */
[----:B---3--:R-:W-:Y:S02]  /*a720*/  FADD R0, R9, R181 ;  /* 0x000000b509007221 */ /* 0x008fe40000000000 */
[----:B-1----:R-:W3:Y:S04]  /*a730*/  LDL.LU R122, [R1+0x100] ;  /* 0x00010000017a7983 */ /* 0x002ee80000300800 */
[----:B------:R1:W-:Y:S01]  /*a740*/  STL [R1+0x3a0], R123 ;  /* 0x0003a07b01007387 */ /* 0x0003e20000100800 */
[----:B------:R-:W-:-:S03]  /*a750*/  FADD R0, R3, R0 ;  /* 0x0000000003007221 */ /* 0x000fc60000000000 */
[----:B-1----:R-:W3:Y:S04]  /*a760*/  LDL.LU R123, [R1+0x104] ;  /* 0x00010400017b7983 */ /* 0x002ee80000300800 */
[----:B------:R1:W-:Y:S01]  /*a770*/  STL [R1+0x39c], R126 ;  /* 0x00039c7e01007387 */ /* 0x0003e20000100800 */
[----:B------:R-:W-:Y:S01]  /*a780*/  @!P4 FMUL R156, R156, R156 ;  /* 0x0000009c9c9cc220 */ /* 0x000fe20000400000 */
[----:B------:R-:W-:Y:S02]  /*a790*/  @!P3 FMUL R152, R152, R152 ;  /* 0x000000989898b220 */ /* 0x000fe40000400000 */
[----:B-1----:R-:W3:Y:S04]  /*a7a0*/  LDL.LU R126, [R1+0x110] ;  /* 0x00011000017e7983 */ /* 0x002ee80000300800 */
[----:B------:R1:W-:Y:S01]  /*a7b0*/  STL [R1+0x398], R127 ;  /* 0x0003987f01007387 */ /* 0x0003e20000100800 */
[----:B------:R-:W-:-:S03]  /*a7c0*/  FADD R6, R4, R0 ;  /* 0x0000000004067221 */ /* 0x000fc60000000000 */
[----:B-1----:R-:W3:Y:S04]  /*a7d0*/  LDL.LU R127, [R1+0x114] ;  /* 0x00011400017f7983 */ /* 0x002ee80000300800 */
[----:B------:R1:W-:Y:S01]  /*a7e0*/  STL [R1+0x394], R130 ;  /* 0x0003948201007387 */ /* 0x0003e20000100800 */
[----:B------:R-:W-:Y:S01]  /*a7f0*/  FADD R3, R14, R156 ;  /* 0x0000009c0e037221 */ /* 0x000fe20000000000 */
[----:B------:R-:W-:Y:S02]  /*a800*/  FADD R0, R11, R152 ;  /* 0x000000980b007221 */ /* 0x000fe40000000000 */
[----:B-1----:R-:W3:Y:S04]  /*a810*/  LDL.LU R130, [R1+0x120] ;  /* 0x0001200001827983 */ /* 0x002ee80000300800 */
[----:B------:R1:W-:Y:S01]  /*a820*/  STL [R1+0x390], R131 ;  /* 0x0003908301007387 */ /* 0x0003e20000100800 */
[----:B------:R-:W-:Y:S01]  /*a830*/  @!P5 FMUL R7, R7, R7 ;  /* 0x000000070707d220 */ /* 0x000fe20000400000 */
[----:B------:R-:W-:Y:S01]  /*a840*/  @!P2 FMUL R172, R172, R172 ;  /* 0x000000acacaca220 */ /* 0x000fe20000400000 */
[----:B------:R-:W-:Y:S01]  /*a850*/  @!P6 FMUL R8, R8, R8 ;  /* 0x000000080808e220 */ /* 0x000fe20000400000 */
        /* <DEDUP_REMOVED lines=9> */
[----:B------:R-:W-:-:S03]  /*a8f0*/  FADD R0, R3, R0 ;  /* 0x0000000003007221 */ /* 0x000fc60000000000 */
[----:B-1----:R-:W3:Y:S04]  /*a900*/  LDL.LU R138, [R1+0x140] ;  /* 0x00014000018a7983 */ /* 0x002ee80000300800 */
[----:B------:R1:W-:Y:S01]  /*a910*/  STL [R1+0x380], R139 ;  /* 0x0003808b01007387 */ /* 0x0003e20000100800 */
[----:B------:R-:W-:-:S03]  /*a920*/  FMNMX R3, R154, R17, !PT ;  /* 0x000000119a037209 */ /* 0x000fc60007800000 */
[----:B-1----:R-:W3:Y:S04]  /*a930*/  LDL.LU R139, [R1+0x144] ;  /* 0x00014400018b7983 */ /* 0x002ee80000300800 */
[----:B------:R1:W-:Y:S04]  /*a940*/  STL [R1+0x37c], R142 ;  /* 0x00037c8e01007387 */ /* 0x0003e80000100800 */
        /* <DEDUP_REMOVED lines=29> */
[----:B------:R-:W3:Y:S04]  /*ab20*/  LDL.LU R20, [R1+0x1f0] ;  /* 0x0001f00001147983 */ /* 0x000ee80000300800 */
[----:B------:R-:W3:Y:S04]  /*ab30*/  LDL.LU R16, [R1+0x1f4] ;  /* 0x0001f40001107983 */ /* 0x000ee80000300800 */
        /* <DEDUP_REMOVED lines=46> */
[----:B------:R-:W-:-:S03]  /*ae20*/  FADD R0, R4, R0 ;  /* 0x0000000004007221 */ /* 0x000fc60000000000 */
[----:B-1----:R-:W3:Y:S04]  /*ae30*/  LDL.LU R211, [R1+0x98] ;  /* 0x0000980001d37983 */ /* 0x002ee80000300800 */
[----:B------:R1:W-:Y:S04]  /*ae40*/  STL [R1+0x300], R210 ;  /* 0x000300d201007387 */ /* 0x0003e80000100800 */
[----:B-1----:R-:W3:Y:S04]  /*ae50*/  LDL.LU R210, [R1+0x9c] ;  /* 0x00009c0001d27983 */ /* 0x002ee80000300800 */
[----:B------:R1:W-:Y:S04]  /*ae60*/  STL [R1+0x2fc], R209 ;  /* 0x0002fcd101007387 */ /* 0x0003e80000100800 */
[----:B------:R-:W4:Y:S04]  /*ae70*/  SHFL.BFLY PT, R4, R3, 0x1, 0x1f ;  /* 0x0c201f0003047f89 */ /* 0x000f2800000e0000 */
[----:B-1----:R-:W3:Y:S04]  /*ae80*/  LDL.LU R209, [R1+0xa8] ;  /* 0x0000a80001d17983 */ /* 0x002ee80000300800 */
[----:B------:R1:W-:Y:S04]  /*ae90*/  STL [R1+0x2f8], R208 ;  /* 0x0002f8d001007387 */ /* 0x0003e80000100800 */
        /* <DEDUP_REMOVED lines=17> */
[----:B------:R1:W-:Y:S01]  /*afb0*/  STL [R1+0x2d4], R199 ;  /* 0x0002d4c701007387 */ /* 0x0003e20000100800 */
[----:B----4-:R-:W-:-:S03]  /*afc0*/  FMNMX R3, R3, R4, !PT ;  /* 0x0000000403037209 */ /* 0x010fc60007800000 */
[----:B-1----:R-:W4:Y:S04]  /*afd0*/  LDL.LU R199, [R1+0xf8] ;  /* 0x0000f80001c77983 */ /* 0x002f280000300800 */
[----:B------:R1:W-:Y:S04]  /*afe0*/  STL [R1+0x2d0], R198 ;  /* 0x0002d0c601007387 */ /* 0x0003e80000100800 */
[----:B-1----:R-:W4:Y:S04]  /*aff0*/  LDL.LU R198, [R1+0xfc] ;  /* 0x0000fc0001c67983 */ /* 0x002f280000300800 */
[----:B------:R1:W-:Y:S04]  /*b000*/  STL [R1+0x2cc], R197 ;  /* 0x0002ccc501007387 */ /* 0x0003e80000100800 */
[----:B-1----:R-:W4:Y:S04]  /*b010*/  LDL.LU R197, [R1+0x108] ;  /* 0x0001080001c57983 */ /* 0x002f280000300800 */
[----:B------:R1:W-:Y:S04]  /*b020*/  STL [R1+0x2c8], R196 ;  /* 0x0002c8c401007387 */ /* 0x0003e80000100800 */
[----:B-1----:R-:W4:Y:S04]  /*b030*/  LDL.LU R196, [R1+0x10c] ;  /* 0x00010c0001c47983 */ /* 0x002f280000300800 */
[----:B------:R1:W-:Y:S04]  /*b040*/  STL [R1+0x2c4], R195 ;  /* 0x0002c4c301007387 */ /* 0x0003e80000100800 */
[----:B------:R-:W2:Y:S04]  /*b050*/  SHFL.BFLY PT, R4, R3, 0x2, 0x1f ;  /* 0x0c401f0003047f89 */ /* 0x000ea800000e0000 */
        /* <DEDUP_REMOVED lines=15> */
[----:B------:R-:W4:Y:S04]  /*b150*/  LDL.LU R187, [R1+0x1cc] ;  /* 0x0001cc0001bb7983 */ /* 0x000f280000300800 */
        /* <DEDUP_REMOVED lines=8> */
[----:B------:R-:W4:Y:S01]  /*b1e0*/  LDL.LU R161, [R1+0x1d0] ;  /* 0x0001d00001a17983 */ /* 0x000f220000300800 */
[----:B------:R-:W-:-:S03]  /*b1f0*/  FADD R6, R0, R6 ;  /* 0x0000000600067221 */ /* 0x000fc60000000000 */
[----:B------:R-:W4:Y:S01]  /*b200*/  LDL.LU R165, [R1+0x1c4] ;  /* 0x0001c40001a57983 */ /* 0x000f220000300800 */
[----:B------:R-:W-:-:S03]  /*b210*/  FMUL R0, R15, UR4 ;  /* 0x000000040f007c20 */ /* 0x000fc60008400000 */
[----:B------:R-:W4:Y:S01]  /*b220*/  LDL.LU R180, [R1+0x1c8] ;  /* 0x0001c80001b47983 */ /* 0x000f220000300800 */
[----:B--2---:R-:W-:-:S03]  /*b230*/  FMNMX R4, R3, R4, !PT ;  /* 0x0000000403047209 */ /* 0x004fc60007800000 */
[----:B------:R-:W2:Y:S04]  /*b240*/  LDL.LU R164, [R1+0x1c0] ;  /* 0x0001c00001a47983 */ /* 0x000ea80000300800 */
[----:B------:R-:W4:Y:S04]  /*b250*/  LDL.LU R168, [R1+0x1bc] ;  /* 0x0001bc0001a87983 */ /* 0x000f280000300800 */
[----:B------:R-:W4:Y:S04]  /*b260*/  LDL.LU R176, [R1+0x1b8] ;  /* 0x0001b80001b07983 */ /* 0x000f280000300800 */
[----:B------:R-:W2:Y:S01]  /*b270*/  LDL.LU R15, [R1+0x1b4] ;  /* 0x0001b400010f7983 */ /* 0x000ea20000300800 */
[----:B------:R-:W-:-:S03]  /*b280*/  FSETP.GEU.AND P2, PT, R0, -126, PT ;  /* 0xc2fc00000000780b */ /* 0x000fc60003f4e000 */
[----:B------:R-:W4:Y:S10]  /*b290*/  LDL.LU R3, [R1+0x1b0] ;  /* 0x0001b00001037983 */ /* 0x000f340000300800 */
[----:B------:R-:W-:-:S06]  /*b2a0*/  @!P2 FMUL R0, R0, 0.5 ;  /* 0x3f0000000000a820 */ /* 0x000fcc0000400000 */
[----:B------:R-:W1:Y:S02]  /*b2b0*/  MUFU.EX2 R0, R0 ;  /* 0x0000000000007308 */ /* 0x000e640000000800 */
[----:B-1----:R-:W-:-:S04]  /*b2c0*/  @!P2 FMUL R0, R0, R0 ;  /* 0x000000000000a220 */ /* 0x002fc80000400000 */
[-C--:B------:R-:W-:Y:S01]  /*b2d0*/  FMUL R58, R58, R0.reuse ;  /* 0x000000003a3a7220 */ /* 0x080fe20000400000 */
[-C--:B------:R-:W-:Y:S01]  /*b2e0*/  FMUL R59, R59, R0.reuse ;  /* 0x000000003b3b7220 */ /* 0x080fe20000400000 */
[-C--:B------:R-:W-:Y:S01]  /*b2f0*/  FMUL R62, R62, R0.reuse ;  /* 0x000000003e3e7220 */ /* 0x080fe20000400000 */
[-C--:B------:R-:W-:Y:S02]  /*b300*/  FMUL R63, R63, R0.reuse ;  /* 0x000000003f3f7220 */ /* 0x080fe40000400000 */
[----:B------:R1:W-:Y:S01]  /*b310*/  STL [R1], R58 ;  /* 0x0000003a01007387 */ /* 0x0003e20000100800 */
[-C--:B------:R-:W-:Y:S01]  /*b320*/  FMUL R66, R66, R0.reuse ;  /* 0x0000000042427220 */ /* 0x080fe20000400000 */
[-C--:B------:R-:W-:Y:S01]  /*b330*/  FMUL R67, R67, R0.reuse ;  /* 0x0000000043437220 */ /* 0x080fe20000400000 */
[-C--:B------:R-:W-:Y:S01]  /*b340*/  FMUL R70, R70, R0.reuse ;  /* 0x0000000046467220 */ /* 0x080fe20000400000 */
[----:B-1----:R-:W2:Y:S04]  /*b350*/  LDL.LU R58, [R1+0x424] ;  /* 0x00042400013a7983 */ /* 0x002ea80000300800 */
[----:B------:R1:W-:Y:S01]  /*b360*/  STL [R1+0x4], R59 ;  /* 0x0000043b01007387 */ /* 0x0003e20000100800 */
[-C--:B------:R-:W-:Y:S01]  /*b370*/  FMUL R71, R71, R0.reuse ;  /* 0x0000000047477220 */ /* 0x080fe20000400000 */
[----:B------:R-:W-:-:S02]  /*b380*/  FMUL R74, R74, R0 ;  /* 0x000000004a4a7220 */ /* 0x000fc40000400000 */
[----:B-1----:R-:W2:Y:S04]  /*b390*/  LDL.LU R59, [R1+0x420] ;  /* 0x00042000013b7983 */ /* 0x002ea80000300800 */
[----:B------:R1:W-:Y:S01]  /*b3a0*/  STL [R1+0x10], R62 ;  /* 0x0000103e01007387 */ /* 0x0003e20000100800 */
[----:B------:R-:W-:-:S03]  /*b3b0*/  FMUL R75, R75, R0 ;  /* 0x000000004b4b7220 */ /* 0x000fc60000400000 */
        /* <DEDUP_REMOVED lines=68> */
[----:B---3--:R-:W-:-:S03]  /*b800*/  FMUL R122, R122, R0 ;  /* 0x000000007a7a7220 */ /* 0x008fc60000400000 */
[----:B-1----:R-:W3:Y:S04]  /*b810*/  LDL.LU R107, [R1+0x3c0] ;  /* 0x0003c000016b7983 */ /* 0x002ee80000300800 */
[----:B------:R1:W-:Y:S01]  /*b820*/  STL [R1+0xd0], R110 ;  /* 0x0000d06e01007387 */ /* 0x0003e20000100800 */
[----:B------:R-:W-:-:S03]  /*b830*/  FMUL R123, R123, R0 ;  /* 0x000000007b7b7220 */ /* 0x000fc60000400000 */
        /* <DEDUP_REMOVED lines=62> */
[----:B----4-:R-:W-:-:S03]  /*bc20*/  FMUL R3, R3, R0 ;  /* 0x0000000003037220 */ /* 0x010fc60000400000 */
[----:B-1----:R-:W4:Y:S04]  /*bc30*/  LDL.LU R151, [R1+0x368] ;  /* 0x0003680001977983 */ /* 0x002f280000300800 */
[----:B------:R1:W-:Y:S01]  /*bc40*/  STL [R1+0x180], R235 ;  /* 0x000180eb01007387 */ /* 0x0003e20000100800 */
[----:B--2---:R-:W-:-:S03]  /*bc50*/  FMUL R15, R15, R0 ;  /* 0x000000000f0f7220 */ /* 0x004fc60000400000 */
[----:B-1----:R1:W5:Y:S04]  /*bc60*/  LDL.LU R235, [R1+0x364] ;  /* 0x0003640001eb7983 */ /* 0x0023680000300800 */
[----:B------:R2:W-:Y:S01]  /*bc70*/  STL [R1+0x184], R234 ;  /* 0x000184ea01007387 */ /* 0x0005e20000100800 */
[----:B------:R-:W-:-:S03]  /*bc80*/  FSETP.NEU.AND P2, PT, R4, -INF , PT ;  /* 0xff8000000400780b */ /* 0x000fc60003f4d000 */
[----:B--2---:R1:W5:Y:S04]  /*bc90*/  LDL.LU R234, [R1+0x360] ;  /* 0x0003600001ea7983 */ /* 0x0043680000300800 */
[----:B------:R2:W-:Y:S04]  /*bca0*/  STL [R1+0x190], R233 ;  /* 0x000190e901007387 */ /* 0x0005e80000100800 */
[----:B--2---:R1:W5:Y:S04]  /*bcb0*/  LDL.LU R233, [R1+0x35c] ;  /* 0x00035c0001e97983 */ /* 0x0043680000300800 */
[----:B------:R2:W-:Y:S04]  /*bcc0*/  STL [R1+0x194], R232 ;  /* 0x000194e801007387 */ /* 0x0005e80000100800 */
[----:B--2---:R1:W5:Y:S04]  /*bcd0*/  LDL.LU R232, [R1+0x358] ;  /* 0x0003580001e87983 */ /* 0x0043680000300800 */
[----:B------:R2:W-:Y:S01]  /*bce0*/  STL [R1+0x1a0], R231 ;  /* 0x0001a0e701007387 */ /* 0x0005e20000100800 */
[----:B------:R-:W-:-:S03]  /*bcf0*/  FMUL R164, R164, R0 ;  /* 0x00000000a4a47220 */ /* 0x000fc60000400000 */
[----:B--2---:R1:W5:Y:S04]  /*bd00*/  LDL.LU R231, [R1+0x354] ;  /* 0x0003540001e77983 */ /* 0x0043680000300800 */
[----:B------:R2:W-:Y:S01]  /*bd10*/  STL [R1+0x1a4], R230 ;  /* 0x0001a4e601007387 */ /* 0x0005e20000100800 */
[-C--:B------:R-:W-:Y:S01]  /*bd20*/  FMUL R165, R165, R0.reuse ;  /* 0x00000000a5a57220 */ /* 0x080fe20000400000 */
[-C--:B------:R-:W-:Y:S01]  /*bd30*/  FMUL R161, R161, R0.reuse ;  /* 0x00000000a1a17220 */ /* 0x080fe20000400000 */
[-C--:B------:R-:W-:Y:S01]  /*bd40*/  FMUL R157, R157, R0.reuse ;  /* 0x000000009d9d7220 */ /* 0x080fe20000400000 */
[----:B--2---:R1:W5:Y:S04]  /*bd50*/  LDL.LU R230, [R1+0x350] ;  /* 0x0003500001e67983 */ /* 0x0043680000300800 */
[----:B------:R-:W-:Y:S04]  /*bd60*/  STL [R1+0x1b0], R3 ;  /* 0x0001b00301007387 */ /* 0x000fe80000100800 */
[----:B------:R2:W-:Y:S01]  /*bd70*/  STL [R1+0x1b4], R15 ;  /* 0x0001b40f01007387 */ /* 0x0005e20000100800 */
[-C--:B------:R-:W-:Y:S01]  /*bd80*/  FMUL R153, R153, R0.reuse ;  /* 0x0000000099997220 */ /* 0x080fe20000400000 */
[-C--:B------:R-:W-:Y:S01]  /*bd90*/  FMUL R229, R229, R0.reuse ;  /* 0x00000000e5e57220 */ /* 0x080fe20000400000 */
[-C--:B------:R-:W-:Y:S01]  /*bda0*/  FMUL R20, R20, R0.reuse ;  /* 0x0000000014147220 */ /* 0x080fe20000400000 */
[-C--:B------:R-:W-:Y:S01]  /*bdb0*/  FMUL R16, R16, R0.reuse ;  /* 0x0000000010107220 */ /* 0x080fe20000400000 */
[-C--:B------:R-:W-:Y:S01]  /*bdc0*/  FMUL R24, R24, R0.reuse ;  /* 0x0000000018187220 */ /* 0x080fe20000400000 */
[-C--:B------:R-:W-:Y:S01]  /*bdd0*/  FMUL R25, R25, R0.reuse ;  /* 0x0000000019197220 */ /* 0x080fe20000400000 */
[----:B--2---:R-:W-:Y:S01]  /*bde0*/  FSEL R15, R4, RZ, P2 ;  /* 0x000000ff040f7208 */ /* 0x004fe20001000000 */
[-C--:B------:R-:W-:Y:S01]  /*bdf0*/  FMUL R28, R28, R0.reuse ;  /* 0x000000001c1c7220 */ /* 0x080fe20000400000 */
        /* <DEDUP_REMOVED lines=60> */
[----:B------:R-:W-:Y:S01]  /*c1c0*/  FMUL R149, R149, R0 ;  /* 0x0000000095957220 */ /* 0x000fe20000400000 */
[----:B------:R-:W-:Y:S01]  /*c1d0*/  FFMA R189, R0, R189, R6 ;  /* 0x000000bd00bd7223 */ /* 0x000fe20000000006 */
[----:B------:R-:W-:-:S04]  /*c1e0*/  FMUL R0, R15, UR4 ;  /* 0x000000040f007c20 */ /* 0x000fc80008400000 */
[----:B------:R-:W-:-:S05]  /*c1f0*/  FFMA R154, R154, UR4, -R0 ;  /* 0x000000049a9a7c23 */ /* 0x000fca0008000800 */
[----:B------:R-:W-:Y:S01]  /*c200*/  FSETP.GEU.AND P6, PT, R154, -126, PT ;  /* 0xc2fc00009a00780b */ /* 0x000fe20003fce000 */
[----:B------:R-:W-:-:S05]  /*c210*/  FFMA R155, R155, UR4, -R0 ;  /* 0x000000049b9b7c23 */ /* 0x000fca0008000800 */
[----:B------:R-:W-:-:S07]  /*c220*/  FSETP.GEU.AND P2, PT, R155, -126, PT ;  /* 0xc2fc00009b00780b */ /* 0x000fce0003f4e000 */
[----:B------:R-:W-:-:S06]  /*c230*/  @!P6 FMUL R154, R154, 0.5 ;  /* 0x3f0000009a9ae820 */ /* 0x000fcc0000400000 */
[----:B------:R-:W2:Y:S01]  /*c240*/  MUFU.EX2 R154, R154 ;  /* 0x0000009a009a7308 */ /* 0x000ea20000000800 */
[--C-:B------:R-:W-:Y:S01]  /*c250*/  FFMA R162, R162, UR4, -R0.reuse ;  /* 0x00000004a2a27c23 */ /* 0x100fe20008000800 */
[--C-:B------:R-:W-:Y:S01]  /*c260*/  FFMA R158, R158, UR4, -R0.reuse ;  /* 0x000000049e9e7c23 */ /* 0x100fe20008000800 */
[----:B------:R-:W-:Y:S01]  /*c270*/  @!P2 FMUL R155, R155, 0.5 ;  /* 0x3f0000009b9ba820 */ /* 0x000fe20000400000 */
[----:B------:R-:W-:Y:S02]  /*c280*/  STL [R1+0x1c0], R164 ;  /* 0x0001c0a401007387 */ /* 0x000fe40000100800 */
[----:B------:R-:W-:Y:S01]  /*c290*/  FSETP.GEU.AND P5, PT, R162, -126, PT ;  /* 0xc2fc0000a200780b */ /* 0x000fe20003fae000 */
[--C-:B------:R-:W-:Y:S01]  /*c2a0*/  FFMA R163, R163, UR4, -R0.reuse ;  /* 0x00000004a3a37c23 */ /* 0x100fe20008000800 */
[----:B------:R1:W-:Y:S01]  /*c2b0*/  STL [R1+0x1c4], R165 ;  /* 0x0001c4a501007387 */ /* 0x0003e20000100800 */
[----:B------:R-:W-:Y:S01]  /*c2c0*/  FFMA R159, R159, UR4, -R0 ;  /* 0x000000049f9f7c23 */ /* 0x000fe20008000800 */
[----:B------:R-:W-:Y:S01]  /*c2d0*/  FSETP.GEU.AND P3, PT, R158, -126, PT ;  /* 0xc2fc00009e00780b */ /* 0x000fe20003f6e000 */
[----:B-1----:R-:W1:Y:S01]  /*c2e0*/  MUFU.EX2 R165, R155 ;  /* 0x0000009b00a57308 */ /* 0x002e620000000800 */
[----:B--2---:R-:W-:Y:S01]  /*c2f0*/  @!P6 FMUL R154, R154, R154 ;  /* 0x0000009a9a9ae220 */ /* 0x004fe20000400000 */
[----:B------:R-:W-:-:S02]  /*c300*/  FSETP.GEU.AND P6, PT, R163, -126, PT ;  /* 0xc2fc0000a300780b */ /* 0x000fc40003fce000 */
[----:B------:R-:W-:-:S04]  /*c310*/  FSETP.GEU.AND P4, PT, R159, -126, PT ;  /* 0xc2fc00009f00780b */ /* 0x000fc80003f8e000 */
[----:B------:R-:W-:Y:S01]  /*c320*/  @!P5 FMUL R162, R162, 0.5 ;  /* 0x3f000000a2a2d820 */ /* 0x000fe20000400000 */
[----:B------:R-:W-:-:S03]  /*c330*/  FFMA R167, R167, UR4, -R0 ;  /* 0x00000004a7a77c23 */ /* 0x000fc60008000800 */
[----:B------:R-:W-:Y:S02]  /*c340*/  @!P3 FMUL R158, R158, 0.5 ;  /* 0x3f0000009e9eb820 */ /* 0x000fe40000400000 */
[----:B------:R-:W2:Y:S01]  /*c350*/  MUFU.EX2 R162, R162 ;  /* 0x000000a200a27308 */ /* 0x000ea20000000800 */
[----:B------:R2:W-:Y:S01]  /*c360*/  STL [R1+0x1d0], R161 ;  /* 0x0001d0a101007387 */ /* 0x0005e20000100800 */
[----:B------:R-:W-:Y:S01]  /*c370*/  @!P6 FMUL R163, R163, 0.5 ;  /* 0x3f000000a3a3e820 */ /* 0x000fe20000400000 */
[----:B-1----:R-:W-:Y:S01]  /*c380*/  @!P2 FMUL R165, R165, R165 ;  /* 0x000000a5a5a5a220 */ /* 0x002fe20000400000 */
[----:B------:R-:W-:Y:S01]  /*c390*/  @!P4 FMUL R159, R159, 0.5 ;  /* 0x3f0000009f9fc820 */ /* 0x000fe20000400000 */
[----:B------:R-:W-:-:S03]  /*c3a0*/  FSETP.GEU.AND P2, PT, R167, -126, PT ;  /* 0xc2fc0000a700780b */ /* 0x000fc60003f4e000 */
[----:B------:R-:W1:Y:S08]  /*c3b0*/  MUFU.EX2 R158, R158 ;  /* 0x0000009e009e7308 */ /* 0x000e700000000800 */
[----:B--2---:R-:W2:Y:S01]  /*c3c0*/  MUFU.EX2 R161, R163 ;  /* 0x000000a300a17308 */ /* 0x004ea20000000800 */
[----:B------:R-:W-:-:S07]  /*c3d0*/  FFMA R175, R175, UR4, -R0 ;  /* 0x00000004afaf7c23 */ /* 0x000fce0008000800 */
[----:B------:R-:W2:Y:S01]  /*c3e0*/  MUFU.EX2 R6, R159 ;  /* 0x0000009f00067308 */ /* 0x000ea20000000800 */
[----:B------:R-:W-:Y:S01]  /*c3f0*/  @!P2 FMUL R167, R167, 0.5 ;  /* 0x3f000000a7a7a820 */ /* 0x000fe20000400000 */
[----:B------:R-:W-:Y:S01]  /*c400*/  @!P5 FMUL R162, R162, R162 ;  /* 0x000000a2a2a2d220 */ /* 0x000fe20000400000 */
[--C-:B------:R-:W-:Y:S01]  /*c410*/  FFMA R170, R170, UR4, -R0.reuse ;  /* 0x00000004aaaa7c23 */ /* 0x100fe20008000800 */
[----:B------:R-:W-:Y:S01]  /*c420*/  FSETP.GEU.AND P5, PT, R175, -126, PT ;  /* 0xc2fc0000af00780b */ /* 0x000fe20003fae000 */
[--C-:B------:R-:W-:Y:S01]  /*c430*/  FFMA R179, R179, UR4, -R0.reuse ;  /* 0x00000004b3b37c23 */ /* 0x100fe20008000800 */
[----:B------:R-:W-:Y:S02]  /*c440*/  FFMA R171, R171, UR4, -R0 ;  /* 0x00000004abab7c23 */ /* 0x000fe40008000800 */
[----:B------:R-:W3:Y:S01]  /*c450*/  MUFU.EX2 R3, R167 ;  /* 0x000000a700037308 */ /* 0x000ee20000000800 */
[----:B-1----:R-:W-:Y:S01]  /*c460*/  @!P3 FMUL R158, R158, R158 ;  /* 0x0000009e9e9eb220 */ /* 0x002fe20000400000 */
[----:B--2---:R-:W-:Y:S01]  /*c470*/  @!P6 FMUL R161, R161, R161 ;  /* 0x000000a1a1a1e220 */ /* 0x004fe20000400000 */
[----:B------:R-:W-:-:S02]  /*c480*/  FSETP.GEU.AND P3, PT, R170, -126, PT ;  /* 0xc2fc0000aa00780b */ /* 0x000fc40003f6e000 */
[----:B------:R-:W-:Y:S01]  /*c490*/  FSETP.GEU.AND P6, PT, R179, -126, PT ;  /* 0xc2fc0000b300780b */ /* 0x000fe20003fce000 */
[----:B------:R-:W-:Y:S01]  /*c4a0*/  @!P4 FMUL R6, R6, R6 ;  /* 0x000000060606c220 */ /* 0x000fe20000400000 */
[----:B------:R-:W-:Y:S02]  /*c4b0*/  FSETP.GEU.AND P4, PT, R171, -126, PT ;  /* 0xc2fc0000ab00780b */ /* 0x000fe40003f8e000 */
[----:B------:R-:W-:Y:S01]  /*c4c0*/  @!P5 FMUL R175, R175, 0.5 ;  /* 0x3f000000afafd820 */ /* 0x000fe20000400000 */
[----:B------:R-:W-:Y:S01]  /*c4d0*/  STL [R1+0x1d4], R157 ;  /* 0x0001d49d01007387 */ /* 0x000fe20000100800 */
[----:B------:R-:W-:-:S03]  /*c4e0*/  FFMA R183, R183, UR4, -R0 ;  /* 0x00000004b7b77c23 */ /* 0x000fc60008000800 */
[----:B------:R-:W-:Y:S02]  /*c4f0*/  STL [R1+0x1e0], R153 ;  /* 0x0001e09901007387 */ /* 0x000fe40000100800 */
[----:B------:R-:W-:Y:S02]  /*c500*/  @!P3 FMUL R170, R170, 0.5 ;  /* 0x3f000000aaaab820 */ /* 0x000fe40000400000 */
[----:B------:R-:W-:Y:S01]  /*c510*/  @!P6 FMUL R179, R179, 0.5 ;  /* 0x3f000000b3b3e820 */ /* 0x000fe20000400000 */
[----:B------:R1:W-:Y:S01]  /*c520*/  STL [R1+0x1e4], R229 ;  /* 0x0001e4e501007387 */ /* 0x0003e20000100800 */
[----:B------:R-:W2:Y:S01]  /*c530*/  MUFU.EX2 R175, R175 ;  /* 0x000000af00af7308 */ /* 0x000ea20000000800 */
[----:B---3--:R-:W-:Y:S01]  /*c540*/  @!P2 FMUL R3, R3, R3 ;  /* 0x000000030303a220 */ /* 0x008fe20000400000 */
[----:B------:R-:W-:Y:S01]  /*c550*/  @!P4 FMUL R171, R171, 0.5 ;  /* 0x3f000000ababc820 */ /* 0x000fe20000400000 */
[C---:B------:R-:W-:Y:S01]  /*c560*/  FSETP.GEU.AND P2, PT, R183.reuse, -126, PT ;  /* 0xc2fc0000b700780b */ /* 0x040fe20003f4e000 */
[----:B-1----:R-:W3:Y:S04]  /*c570*/  LDL.LU R229, [R1+0x8] ;  /* 0x0000080001e57983 */ /* 0x002ee80000300800 */
[----:B------:R-:W1:Y:S08]  /*c580*/  MUFU.EX2 R170, R170 ;  /* 0x000000aa00aa7308 */ /* 0x000e700000000800 */
[----:B------:R-:W4:Y:S08]  /*c590*/  MUFU.EX2 R157, R171 ;  /* 0x000000ab009d7308 */ /* 0x000f300000000800 */
[----:B------:R-:W4:Y:S01]  /*c5a0*/  MUFU.EX2 R179, R179 ;  /* 0x000000b300b37308 */ /* 0x000f220000000800 */
[--C-:B------:R-:W-:Y:S01]  /*c5b0*/  FFMA R178, R178, UR4, -R0.reuse ;  /* 0x00000004b2b27c23 */ /* 0x100fe20008000800 */
[----:B------:R-:W-:Y:S01]  /*c5c0*/  @!P2 FMUL R183, R183, 0.5 ;  /* 0x3f000000b7b7a820 */ /* 0x000fe20000400000 */
[----:B--2---:R-:W-:Y:S01]  /*c5d0*/  @!P5 FMUL R175, R175, R175 ;  /* 0x000000afafafd220 */ /* 0x004fe20000400000 */
[--C-:B------:R-:W-:Y:S01]  /*c5e0*/  FFMA R166, R166, UR4, -R0.reuse ;  /* 0x00000004a6a67c23 */ /* 0x100fe20008000800 */
[--C-:B------:R-:W-:Y:S01]  /*c5f0*/  FFMA R174, R174, UR4, -R0.reuse ;  /* 0x00000004aeae7c23 */ /* 0x100fe20008000800 */
[----:B------:R-:W-:Y:S01]  /*c600*/  FFMA R182, R182, UR4, -R0 ;  /* 0x00000004b6b67c23 */ /* 0x000fe20008000800 */
[----:B------:R-:W-:Y:S01]  /*c610*/  FSETP.GEU.AND P5, PT, R178, -126, PT ;  /* 0xc2fc0000b200780b */ /* 0x000fe20003fae000 */
[----:B------:R-:W2:Y:S01]  /*c620*/  MUFU.EX2 R183, R183 ;  /* 0x000000b700b77308 */ /* 0x000ea20000000800 */
[----:B-1----:R-:W-:Y:S01]  /*c630*/  @!P3 FMUL R170, R170, R170 ;  /* 0x000000aaaaaab220 */ /* 0x002fe20000400000 */
[----:B----4-:R-:W-:Y:S01]  /*c640*/  @!P4 FMUL R157, R157, R157 ;  /* 0x0000009d9d9dc220 */ /* 0x010fe20000400000 */
[----:B------:R-:W-:-:S02]  /*c650*/  FSETP.GEU.AND P3, PT, R166, -126, PT ;  /* 0xc2fc0000a600780b */ /* 0x000fc40003f6e000 */
[----:B------:R-:W-:Y:S01]  /*c660*/  FSETP.GEU.AND P4, PT, R174, -126, PT ;  /* 0xc2fc0000ae00780b */ /* 0x000fe20003f8e000 */
[----:B------:R-:W-:Y:S01]  /*c670*/  @!P6 FMUL R179, R179, R179 ;  /* 0x000000b3b3b3e220 */ /* 0x000fe20000400000 */
[----:B------:R-:W-:Y:S01]  /*c680*/  FSETP.GEU.AND P6, PT, R182, -126, PT ;  /* 0xc2fc0000b600780b */ /* 0x000fe20003fce000 */
[----:B------:R-:W-:-:S04]  /*c690*/  FADD R15, -R15, R17 ;  /* 0x000000110f0f7221 */ /* 0x000fc80000000100 */
[----:B------:R-:W-:Y:S01]  /*c6a0*/  @!P5 FMUL R178, R178, 0.5 ;  /* 0x3f000000b2b2d820 */ /* 0x000fe20000400000 */
[----:B------:R-:W-:-:S03]  /*c6b0*/  FMUL R0, R15, UR4 ;  /* 0x000000040f007c20 */ /* 0x000fc60008400000 */
[----:B------:R-:W1:Y:S01]  /*c6c0*/  MUFU.EX2 R153, R178 ;  /* 0x000000b200997308 */ /* 0x000e620000000800 */
[----:B------:R-:W-:Y:S01]  /*c6d0*/  @!P3 FMUL R166, R166, 0.5 ;  /* 0x3f000000a6a6b820 */ /* 0x000fe20000400000 */
[----:B------:R-:W-:Y:S01]  /*c6e0*/  @!P4 FMUL R174, R174, 0.5 ;  /* 0x3f000000aeaec820 */ /* 0x000fe20000400000 */
[----:B--2---:R-:W-:Y:S01]  /*c6f0*/  @!P2 FMUL R183, R183, R183 ;  /* 0x000000b7b7b7a220 */ /* 0x004fe20000400000 */
[----:B------:R-:W-:Y:S01]  /*c700*/  FSETP.GEU.AND P2, PT, R0, -126, PT ;  /* 0xc2fc00000000780b */ /* 0x000fe20003f4e000 */
[----:B------:R-:W-:Y:S01]  /*c710*/  @!P6 FMUL R182, R182, 0.5 ;  /* 0x3f000000b6b6e820 */ /* 0x000fe20000400000 */
[----:B------:R-:W-:Y:S02]  /*c720*/  STL [R1+0x1f0], R20 ;  /* 0x0001f01401007387 */ /* 0x000fe40000100800 */
[----:B------:R-:W2:Y:S01]  /*c730*/  MUFU.EX2 R163, R166 ;  /* 0x000000a600a37308 */ /* 0x000ea20000000800 */
[----:B------:R-:W-:Y:S01]  /*c740*/  FADD R15, R161, R179 ;  /* 0x000000b3a10f7221 */ /* 0x000fe20000000000 */
[----:B------:R4:W-:Y:S04]  /*c750*/  STL [R1+0x1f4], R16 ;  /* 0x0001f41001007387 */ /* 0x0009e80000100800 */
[----:B------:R-:W3:Y:S02]  /*c760*/  LDL.LU R167, [R1+0x1ac] ;  /* 0x0001ac0001a77983 */ /* 0x000ee40000300800 */
[----:B------:R2:W2:Y:S01]  /*c770*/  MUFU.EX2 R159, R174 ;  /* 0x000000ae009f7308 */ /* 0x0004a20000000800 */
[----:B------:R-:W-:Y:S01]  /*c780*/  @!P2 FMUL R0, R0, 0.5 ;  /* 0x3f0000000000a820 */ /* 0x000fe20000400000 */
[----:B-1----:R-:W-:Y:S01]  /*c790*/  @!P5 FMUL R153, R153, R153 ;  /* 0x000000999999d220 */ /* 0x002fe20000400000 */
[----:B------:R-:W3:Y:S01]  /*c7a0*/  LDL.LU R171, [R1+0x1a8] ;  /* 0x0001a80001ab7983 */ /* 0x000ee20000300800 */
[----:B----4-:R-:W-:-:S04]  /*c7b0*/  FADD R16, R165, R157 ;  /* 0x0000009da5107221 */ /* 0x010fc80000000000 */
[----:B------:R-:W1:Y:S01]  /*c7c0*/  MUFU.EX2 R155, R182 ;  /* 0x000000b6009b7308 */ /* 0x000e620000000800 */
[----:B------:R-:W-:Y:S01]  /*c7d0*/  FADD R17, R16, R15 ;  /* 0x0000000f10117221 */ /* 0x000fe20000000000 */
[----:B------:R-:W-:Y:S01]  /*c7e0*/  FADD R16, R6, R175 ;  /* 0x000000af06107221 */ /* 0x000fe20000000000 */
[----:B------:R-:W-:Y:S01]  /*c7f0*/  FADD R15, R3, R183 ;  /* 0x000000b7030f7221 */ /* 0x000fe20000000000 */
[----:B--2---:R-:W-:Y:S01]  /*c800*/  @!P3 FMUL R163, R163, R163 ;  /* 0x000000a3a3a3b220 */ /* 0x004fe20000400000 */
[----:B------:R-:W2:Y:S02]  /*c810*/  LDL.LU R174, [R1+0x19c] ;  /* 0x00019c0001ae7983 */ /* 0x000ea40000300800 */
[----:B------:R-:W-:Y:S01]  /*c820*/  FADD R15, R16, R15 ;  /* 0x0000000f100f7221 */ /* 0x000fe20000000000 */
[----:B------:R-:W-:Y:S01]  /*c830*/  FADD R16, R154, R170 ;  /* 0x000000aa9a107221 */ /* 0x000fe20000000000 */
[----:B------:R-:W4:Y:S01]  /*c840*/  MUFU.EX2 R0, R0 ;  /* 0x0000000000007308 */ /* 0x000f220000000800 */
[----:B------:R-:W-:Y:S01]  /*c850*/  @!P4 FMUL R159, R159, R159 ;  /* 0x0000009f9f9fc220 */ /* 0x000fe20000400000 */
[----:B------:R-:W-:Y:S01]  /*c860*/  FADD R20, R17, R15 ;  /* 0x0000000f11147221 */ /* 0x000fe20000000000 */
[----:B------:R-:W-:Y:S01]  /*c870*/  FADD R15, R162, R153 ;  /* 0x00000099a20f7221 */ /* 0x000fe20000000000 */
[----:B------:R-:W2:Y:S01]  /*c880*/  LDL.LU R178, [R1+0x198] ;  /* 0x0001980001b27983 */ /* 0x000ea20000300800 */
[----:B-1----:R-:W-:-:S02]  /*c890*/  @!P6 FMUL R155, R155, R155 ;  /* 0x0000009b9b9be220 */ /* 0x002fc40000400000 */
[----:B------:R-:W-:Y:S01]  /*c8a0*/  FADD R17, R16, R15 ;  /* 0x0000000f10117221 */ /* 0x000fe20000000000 */
[----:B------:R-:W-:Y:S01]  /*c8b0*/  FADD R16, R158, R159 ;  /* 0x0000009f9e107221 */ /* 0x000fe20000000000 */
[----:B------:R-:W2:Y:S01]  /*c8c0*/  LDL.LU R182, [R1+0x18c] ;  /* 0x00018c0001b67983 */ /* 0x000ea20000300800 */
[----:B------:R-:W-:-:S04]  /*c8d0*/  FADD R15, R163, R155 ;  /* 0x0000009ba30f7221 */ /* 0x000fc80000000000 */
[----:B------:R-:W-:Y:S01]  /*c8e0*/  FADD R15, R16, R15 ;  /* 0x0000000f100f7221 */ /* 0x000fe20000000000 */
[----:B----4-:R-:W-:Y:S01]  /*c8f0*/  @!P2 FMUL R0, R0, R0 ;  /* 0x000000000000a220 */ /* 0x010fe20000400000 */
[----:B------:R-:W4:Y:S02]  /*c900*/  LDL.LU R16, [R1+0x188] ;  /* 0x0001880001107983 */ /* 0x000f240000300800 */
[----:B------:R-:W-:Y:S02]  /*c910*/  FADD R15, R17, R15 ;  /* 0x0000000f110f7221 */ /* 0x000fe40000000000 */
[----:B------:R-:W2:Y:S02]  /*c920*/  LDL.LU R17, [R1+0x17c] ;  /* 0x00017c0001117983 */ /* 0x000ea40000300800 */
[----:B------:R-:W-:Y:S01]  /*c930*/  FADD R15, R15, R20 ;  /* 0x000000140f0f7221 */ /* 0x000fe20000000000 */
[----:B------:R-:W-:Y:S01]  /*c940*/  F2FP.F16.F32.PACK_AB R164, R13, R14 ;  /* 0x0000000e0da4723e */ /* 0x000fe200000000ff */
[----:B------:R-:W4:Y:S02]  /*c950*/  LDL.LU R20, [R1+0x178] ;  /* 0x0001780001147983 */ /* 0x000f240000300800 */
[----:B------:R-:W-:-:S02]  /*c960*/  FFMA R188, R0, R188, R15 ;  /* 0x000000bc00bc7223 */ /* 0x000fc4000000000f */
[----:B------:R-:W2:Y:S01]  /*c970*/  LDL.LU R15, [R1+0x16c] ;  /* 0x00016c00010f7983 */ /* 0x000ea20000300800 */
[----:B------:R-:W-:-:S03]  /*c980*/  F2FP.F16.F32.PACK_AB R166, R10, R12 ;  /* 0x0000000c0aa6723e */ /* 0x000fc600000000ff */
[----:B------:R-:W4:Y:S04]  /*c990*/  LDL.LU R14, [R1+0x15c] ;  /* 0x00015c00010e7983 */ /* 0x000f280000300800 */
[----:B------:R-:W2:Y:S04]  /*c9a0*/  LDL.LU R13, [R1+0x168] ;  /* 0x00016800010d7983 */ /* 0x000ea80000300800 */
[----:B------:R-:W4:Y:S01]  /*c9b0*/  LDL.LU R12, [R1+0x158] ;  /* 0x00015800010c7983 */ /* 0x000f220000300800 */
        /* <DEDUP_REMOVED lines=51> */
[----:B------:R-:W-:Y:S01]  /*ccf0*/  ULEA UR7, UR5, UR37, 0x3 ;  /* 0x0000002505077291 */ /* 0x000fe2000f8e183f */
[----:B------:R-:W-:Y:S01]  /*cd00*/  SHF.L.U32 R10, R19, 0x1f, RZ ;  /* 0x0000001f130a7819 */ /* 0x000fe200000006ff */
[----:B------:R-:W-:Y:S01]  /*cd10*/  FMUL R26, R26, R0 ;  /* 0x000000001a1a7220 */ /* 0x000fe20000400000 */
[----:B------:R-:W-:Y:S01]  /*cd20*/  F2FP.F16.F32.PACK_AB R165, R165, R154 ;  /* 0x0000009aa5a5723e */ /* 0x000fe200000000ff */
[----:B---3--:R-:W-:-:S05]  /*cd30*/  FMUL R229, R229, R0 ;  /* 0x00000000e5e57220 */ /* 0x008fca0000400000 */
[----:B------:R1:W3:Y:S01]  /*cd40*/  SYNCS.PHASECHK.TRANS64.TRYWAIT P2, [UR7+0x74400], R10 ;  /* 0x0744000aff0075a7 */ /* 0x0002e20008040147 */
[----:B------:R1:W-:Y:S04]  /*cd50*/  STL [R1+0x8], R229 ;  /* 0x000008e501007387 */ /* 0x0003e80000100800 */
[----:B-1----:R1:W5:Y:S04]  /*cd60*/  LDL.LU R229, [R1+0x34c] ;  /* 0x00034c0001e57983 */ /* 0x0023680000300800 */
        /* <DEDUP_REMOVED lines=9> */
[----:B---3--:R1:W5:Y:S04]  /*ce00*/  LDL.LU R224, [R1+0x338] ;  /* 0x0003380001e07983 */ /* 0x0083680000300800 */
        /* <DEDUP_REMOVED lines=58> */
[----:B------:R3:W-:Y:S01]  /*d1b0*/  STL [R1+0x11c], R194 ;  /* 0x00011cc201007387 */ /* 0x0007e20000100800 */
[----:B----4-:R-:W-:-:S03]  /*d1c0*/  FMUL R12, R12, R0 ;  /* 0x000000000c0c7220 */ /* 0x010fc60000400000 */
[----:B---3--:R1:W5:Y:S04]  /*d1d0*/  LDL.LU R194, [R1+0x2c0] ;  /* 0x0002c00001c27983 */ /* 0x0083680000300800 */
[----:B------:R3:W-:Y:S01]  /*d1e0*/  STL [R1+0x128], R193 ;  /* 0x000128c101007387 */ /* 0x0007e20000100800 */
[-C--:B------:R-:W-:Y:S01]  /*d1f0*/  FMUL R14, R14, R0.reuse ;  /* 0x000000000e0e7220 */ /* 0x080fe20000400000 */
[-C--:B--2---:R-:W-:Y:S02]  /*d200*/  FMUL R13, R13, R0.reuse ;  /* 0x000000000d0d7220 */ /* 0x084fe40000400000 */
[----:B---3--:R1:W5:Y:S04]  /*d210*/  LDL.LU R193, [R1+0x2bc] ;  /* 0x0002bc0001c17983 */ /* 0x0083680000300800 */
[----:B------:R2:W-:Y:S01]  /*d220*/  STL [R1+0x12c], R192 ;  /* 0x00012cc001007387 */ /* 0x0005e20000100800 */
[-C--:B------:R-:W-:Y:S01]  /*d230*/  FMUL R15, R15, R0.reuse ;  /* 0x000000000f0f7220 */ /* 0x080fe20000400000 */
[----:B------:R-:W-:-:S02]  /*d240*/  FMUL R20, R20, R0 ;  /* 0x0000000014147220 */ /* 0x000fc40000400000 */
[----:B--2---:R1:W5:Y:S04]  /*d250*/  LDL.LU R192, [R1+0x2b8] ;  /* 0x0002b80001c07983 */ /* 0x0043680000300800 */
[----:B------:R2:W-:Y:S01]  /*d260*/  STL [R1+0x138], R191 ;  /* 0x000138bf01007387 */ /* 0x0005e20000100800 */
[-C--:B------:R-:W-:Y:S01]  /*d270*/  FMUL R17, R17, R0.reuse ;  /* 0x0000000011117220 */ /* 0x080fe20000400000 */
[-C--:B------:R-:W-:Y:S02]  /*d280*/  FMUL R16, R16, R0.reuse ;  /* 0x0000000010107220 */ /* 0x080fe40000400000 */
[----:B--2---:R1:W5:Y:S04]  /*d290*/  LDL.LU R191, [R1+0x2b4] ;  /* 0x0002b40001bf7983 */ /* 0x0043680000300800 */
        /* <DEDUP_REMOVED lines=9> */
[----:B------:R-:W-:-:S03]  /*d330*/  FMUL R167, R167, R0 ;  /* 0x00000000a7a77220 */ /* 0x000fc60000400000 */
[----:B--2---:R1:W5:Y:S04]  /*d340*/  LDL.LU R2, [R1+0x2a8] ;  /* 0x0002a80001027983 */ /* 0x0043680000300800 */
[----:B------:R-:W-:Y:S04]  /*d350*/  STL [R1+0x158], R12 ;  /* 0x0001580c01007387 */ /* 0x000fe80000100800 */
        /* <DEDUP_REMOVED lines=10> */
[----:B------:R2:W-:Y:S04]  /*d400*/  STL [R1+0x1ac], R167 ;  /* 0x0001aca701007387 */ /* 0x0005e80000100800 */
        /* <DEDUP_REMOVED lines=9> */
[----:B------:R1:W-:Y:S01]  /*d4a0*/  STL [R1+0x1fc], R21 ;  /* 0x0001fc1501007387 */ /* 0x0003e20000100800 */
[----:B--2---:R-:W-:Y:S01]  /*d4b0*/  F2FP.F16.F32.PACK_AB R167, R6, R158 ;  /* 0x0000009e06a7723e */ /* 0x004fe200000000ff */
[----:B------:R-:W-:Y:S01]  /*d4c0*/  FMUL R27, R27, R0 ;  /* 0x000000001b1b7220 */ /* 0x000fe20000400000 */
[----:B------:R-:W-:Y:S01]  /*d4d0*/  F2FP.F16.F32.PACK_AB R161, R161, R162 ;  /* 0x000000a2a1a1723e */ /* 0x000fe200000000ff */
        /* <DEDUP_REMOVED lines=62> */
[----:B------:R-:W-:-:S02]  /*d8c0*/  F2FP.F16.F32.PACK_AB R160, R160, R11 ;  /* 0x0000000ba0a0723e */ /* 0x000fc400000000ff */
[----:B------:R-:W-:Y:S02]  /*d8d0*/  F2FP.F16.F32.PACK_AB R162, R9, R7 ;  /* 0x0000000709a2723e */ /* 0x000fe400000000ff */
[----:B------:R-:W-:Y:S02]  /*d8e0*/  F2FP.F16.F32.PACK_AB R163, R3, R163 ;  /* 0x000000a303a3723e */ /* 0x000fe400000000ff */
[----:B------:R-:W-:Y:S02]  /*d8f0*/  F2FP.F16.F32.PACK_AB R156, R169, R156 ;  /* 0x0000009ca99c723e */ /* 0x000fe400000000ff */
[----:B------:R-:W-:Y:S02]  /*d900*/  F2FP.F16.F32.PACK_AB R157, R157, R170 ;  /* 0x000000aa9d9d723e */ /* 0x000fe400000000ff */
[----:B------:R-:W-:Y:S02]  /*d910*/  F2FP.F16.F32.PACK_AB R158, R173, R172 ;  /* 0x000000acad9e723e */ /* 0x000fe400000000ff */
[----:B------:R-:W-:-:S02]  /*d920*/  F2FP.F16.F32.PACK_AB R159, R175, R159 ;  /* 0x0000009faf9f723e */ /* 0x000fc400000000ff */
[----:B------:R-:W-:Y:S02]  /*d930*/  F2FP.F16.F32.PACK_AB R152, R177, R152 ;  /* 0x00000098b198723e */ /* 0x000fe400000000ff */
[----:B------:R-:W-:Y:S02]  /*d940*/  F2FP.F16.F32.PACK_AB R153, R179, R153 ;  /* 0x00000099b399723e */ /* 0x000fe400000000ff */
[----:B------:R-:W-:Y:S01]  /*d950*/  F2FP.F16.F32.PACK_AB R154, R181, R8 ;  /* 0x00000008b59a723e */ /* 0x000fe200000000ff */
[----:B-1----:R-:W-:Y:S06]  /*d960*/  @!P0 BRA `(.L_x_29) ;  /* 0x0000000000048947 */ /* 0x002fec0003800000 */
[----:B------:R-:W-:Y:S01]  /*d970*/  BPT.TRAP 0x1 ;  /* 0x000000040000795c */ /* 0x000fe20000300000 */
.L_x_29:
[----:B------:R-:W-:Y:S05]  /*d980*/  @P2 BRA `(.L_x_30) ;  /* 0x0000000000082947 */ /* 0x000fea0003800000 */
[----:B------:R-:W1:Y:S02]  /*d990*/  SYNCS.PHASECHK.TRANS64.TRYWAIT P2, [UR7+0x74400], R10 ;  /* 0x0744000aff0075a7 */ /* 0x000e640008040147 */
[----:B-1----:R-:W-:Y:S05]  /*d9a0*/  @!P2 BRA `(.L_x_31) ;  /* 0x000001900044a947 */ /* 0x002fea0003800000 */
.L_x_30:
        /* <DEDUP_REMOVED lines=64> */
[----:B--2---:R-:W2:Y:S04]  /*ddb0*/  LDL.LU.64 R24, [R1] ;  /* 0x0000000001187983 */ /* 0x004ea80000300a00 */
        /* <DEDUP_REMOVED lines=63> */
[----:B------:R-:W-:Y:S01]  /*e1b0*/  ULEA UR7, UR5, UR38, 0xc ;  /* 0x0000002605077291 */ /* 0x000fe2000f8e603f */
[----:B------:R-:W-:-:S02]  /*e1c0*/  UMOV UR11, 0x40000040 ;  /* 0x40000040000b7882 */ /* 0x000fc40000000000 */
[----:B------:R-:W-:Y:S04]  /*e1d0*/  STL [R1+0x58c], R155 ;  /* 0x00058c9b01007387 */ /* 0x000fe80000100800 */
[----:B------:R-:W-:Y:S01]  /*e1e0*/  UMOV UR10, UR7 ;  /* 0x00000007000a7c82 */ /* 0x000fe20008000000 */
[----:B------:R-:W-:Y:S04]  /*e1f0*/  STL [R1+0x588], R183 ;  /* 0x000588b701007387 */ /* 0x000fe80000100800 */
[----:B------:R-:W-:Y:S04]  /*e200*/  STL [R1+0x584], R152 ;  /* 0x0005849801007387 */ /* 0x000fe80000100800 */
[----:B------:R-:W-:Y:S04]  /*e210*/  STL [R1+0x580], R153 ;  /* 0x0005809901007387 */ /* 0x000fe80000100800 */
[----:B------:R-:W-:Y:S04]  /*e220*/  STL [R1+0x57c], R154 ;  /* 0x00057c9a01007387 */ /* 0x000fe80000100800 */
[----:B-----5:R-:W-:Y:S04]  /*e230*/  STL [R1+0x578], R235 ;  /* 0x000578eb01007387 */ /* 0x020fe80000100800 */
        /* <DEDUP_REMOVED lines=51> */
[----:B------:R3:W-:Y:S01]  /*e570*/  STL [R1+0x4a8], R2 ;  /* 0x0004a80201007387 */ /* 0x0007e20000100800 */
[----:B--2---:R-:W-:-:S06]  /*e580*/  WARPGROUP.ARRIVE ;  /* 0x00000000000079c5 */ /* 0x004fcc0000000000 */
[----:B------:R-:W-:Y:S03]  /*e590*/  HGMMA.64x256x16.F32 R24, R164, gdesc[UR8].tnspB, R24, gsb0 ;  /* 0x43e00008a4187df0 */ /* 0x000fe60008000818 */
[----:B------:R-:W-:Y:S02]  /*e5a0*/  WARPGROUP.DEPBAR.LE gsb0, 0x0 ;  /* 0x00008000000079c5 */ /* 0x000fe40000010000 */
[----:B------:R-:W-:Y:S01]  /*e5b0*/  STL.64 [R1], R24 ;  /* 0x0000001801007387 */ /* 0x000fe20000100a00 */
[----:B---3--:R-:W-:Y:S01]  /*e5c0*/  IMAD.MOV.U32 R2, RZ, RZ, R150 ;  /* 0x000000ffff027224 */ /* 0x008fe200078e0096 */
[----:B-1----:R-:W-:Y:S01]  /*e5d0*/  MOV R0, R151 ;  /* 0x0000009700007202 */ /* 0x002fe20000000f00 */
        /* <DEDUP_REMOVED lines=174> */
[----:B------:R-:W-:-:S02]  /*f0c0*/  UMOV UR11, 0x40000040 ;  /* 0x40000040000b7882 */ /* 0x000fc40000000000 */
[----:B------:R-:W-:Y:S04]  /*f0d0*/  STL.64 [R1+0x978], R158 ;  /* 0x0009789e01007387 */ /* 0x000fe80000100a00 */
[----:B------:R-:W-:Y:S01]  /*f0e0*/  STL.64 [R1+0x970], R156 ;  /* 0x0009709c01007387 */ /* 0x000fe20000100a00 */
        /* <DEDUP_REMOVED lines=191> */
[----:B------:R-:W-:Y:S01]  /*fce0*/  UIADD3 UR10, UR7, 0x80, URZ ;  /* 0x00000080070a7890 */ /* 0x000fe2000fffe03f */
[----:B------:R-:W-:-:S04]  /*fcf0*/  UMOV UR11, 0x40000040 ;  /* 0x40000040000b7882 */ /* 0x000fc80000000000 */
        /* <DEDUP_REMOVED lines=130> */
[----:B------:R-:W-:Y:S01]  /*10520*/  UMOV UR11, 0x40000040 ;  /* 0x40000040000b7882 */ /* 0x000fe20000000000 */
[----:B---3--:R-:W-:-:S07]  /*10530*/  WARPGROUP.ARRIVE ;  /* 0x00000000000079c5 */ /* 0x008fce0000000000 */
        /* <DEDUP_REMOVED lines=131> */
[----:B------:R-:W-:Y:S01]  /*10d70*/  UMOV UR11, 0x40000040 ;  /* 0x40000040000b7882 */ /* 0x000fe20000000000 */
[----:B--2---:R-:W-:-:S07]  /*10d80*/  WARPGROUP.ARRIVE ;  /* 0x00000000000079c5 */ /* 0x004fce0000000000 */
        /* <DEDUP_REMOVED lines=10> */
[----:B------:R-:W-:Y:S01]  /*10e30*/  STL.64 [R1+0x40], R40 ;  /* 0x0000402801007387 */ /* 0x000fe20000100a00 */
[----:B------:R-:W-:-:S03]  /*10e40*/  IMAD.MOV.U32 R3, RZ, RZ, R150 ;  /* 0x000000ffff037224 */ /* 0x000fc600078e0096 */
[----:B------:R-:W-:Y:S01]  /*10e50*/  STL.64 [R1+0x48], R42 ;  /* 0x0000482a01007387 */ /* 0x000fe20000100a00 */
[----:B------:R-:W-:-:S03]  /*10e60*/  MOV R0, R151 ;  /* 0x0000009700007202 */ /* 0x000fc60000000f00 */
[----:B------:R-:W-:Y:S01]  /*10e70*/  STL.64 [R1+0x50], R44 ;  /* 0x0000502c01007387 */ /* 0x000fe20000100a00 */
[----:B------:R-:W-:-:S03]  /*10e80*/  MOV R7, R148 ;  /* 0x0000009400077202 */ /* 0x000fc60000000f00 */
[----:B------:R-:W-:Y:S01]  /*10e90*/  STL.64 [R1+0x58], R46 ;  /* 0x0000582e01007387 */ /* 0x000fe20000100a00 */
[----:B------:R-:W-:Y:S01]  /*10ea0*/  MOV R6, R149 ;  /* 0x0000009500067202 */ /* 0x000fe20000000f00 */
[----:B------:R-:W-:Y:S02]  /*10eb0*/  IMAD.MOV.U32 R8, RZ, RZ, R147 ;  /* 0x000000ffff087224 */ /* 0x000fe400078e0093 */
[----:B------:R1:W-:Y:S01]  /*10ec0*/  STL [R1+0x60], R48 ;  /* 0x0000603001007387 */ /* 0x0003e20000100800 */
[----:B------:R-:W-:Y:S01]  /*10ed0*/  MOV R9, R146 ;  /* 0x0000009200097202 */ /* 0x000fe20000000f00 */
[----:B------:R-:W-:Y:S02]  /*10ee0*/  IMAD.MOV.U32 R11, RZ, RZ, R144 ;  /* 0x000000ffff0b7224 */ /* 0x000fe400078e0090 */
[----:B------:R-:W2:Y:S01]  /*10ef0*/  LDL.LU.64 R150, [R1+0x788] ;  /* 0x0007880001967983 */ /* 0x000ea20000300a00 */
[----:B------:R-:W-:-:S03]  /*10f00*/  MOV R10, R145 ;  /* 0x00000091000a7202 */ /* 0x000fc60000000f00 */
[----:B------:R-:W2:Y:S01]  /*10f10*/  LDL.LU.64 R148, [R1+0x780] ;  /* 0x0007800001947983 */ /* 0x000ea20000300a00 */
[----:B------:R-:W-:Y:S01]  /*10f20*/  MOV R13, R142 ;  /* 0x0000008e000d7202 */ /* 0x000fe20000000f00 */
[----:B------:R-:W-:Y:S01]  /*10f30*/  IMAD.MOV.U32 R14, RZ, RZ, R141 ;  /* 0x000000ffff0e7224 */ /* 0x000fe200078e008d */
[----:B------:R-:W-:Y:S01]  /*10f40*/  MOV R12, R143 ;  /* 0x0000008f000c7202 */ /* 0x000fe20000000f00 */
[----:B------:R-:W2:Y:S01]  /*10f50*/  LDL.LU.64 R146, [R1+0x778] ;  /* 0x0007780001927983 */ /* 0x000ea20000300a00 */
        /* <DEDUP_REMOVED lines=135> */
[----:B------:R-:W-:-:S03]  /*117d0*/  MOV R183, R50 ;  /* 0x0000003200b77202 */ /* 0x000fc60000000f00 */
[----:B------:R-:W2:Y:S01]  /*117e0*/  LDL.LU.64 R54, [R1+0x608] ;  /* 0x0006080001367983 */ /* 0x000ea20000300a00 */
[----:B------:R-:W-:-:S03]  /*117f0*/  MOV R155, R49 ;  /* 0x00000031009b7202 */ /* 0x000fc60000000f00 */
        /* <DEDUP_REMOVED lines=190> */
[----:B------:R-:W-:Y:S01]  /*123e0*/  MOV R108, R186 ;  /* 0x000000ba006c7202 */ /* 0x000fe20000000f00 */
[----:B------:R1:W5:Y:S01]  /*123f0*/  LDL.LU R234, [R1+0x574] ;  /* 0x0005740001ea7983 */ /* 0x0003620000300800 */
[----:B------:R-:W-:Y:S02]  /*12400*/  MOV R109, R185 ;  /* 0x000000b9006d7202 */ /* 0x000fe40000000f00 */
[----:B------:R-:W-:Y:S01]  /*12410*/  MOV R111, R182 ;  /* 0x000000b6006f7202 */ /* 0x000fe20000000f00 */
[----:B------:R1:W5:Y:S01]  /*12420*/  LDL.LU R233, [R1+0x570] ;  /* 0x0005700001e97983 */ /* 0x0003620000300800 */
[----:B------:R-:W-:Y:S02]  /*12430*/  MOV R112, R181 ;  /* 0x000000b500707202 */ /* 0x000fe40000000f00 */
        /* <DEDUP_REMOVED lines=38> */
[----:B------:R-:W-:-:S03]  /*126a0*/  MOV R151, R0 ;  /* 0x0000000000977202 */ /* 0x000fc60000000f00 */
        /* <DEDUP_REMOVED lines=37> */
[----:B---3--:R-:W-:-:S04]  /*12900*/  F2FP.F16.F32.PACK_AB R155, R183, R155 ;  /* 0x0000009bb79b723e */ /* 0x008fc800000000ff */
        /* <DEDUP_REMOVED lines=139> */
.L_x_32:
[----:B------:R-:W-:-:S04]  /*131c0*/  ULEA UR7, UR6, UR37, 0x3 ;  /* 0x0000002506077291 */ /* 0x000fc8000f8e183f */
[----:B------:R-:W-:-:S04]  /*131d0*/  UIADD3 UR7, UR7, 0x74428, URZ ;  /* 0x0007442807077890 */ /* 0x000fc8000fffe03f */
[----:B------:R-:W-:-:S09]  /*131e0*/  UPRMT UR7, URZ, 0x654, UR7 ;  /* 0x000006543f077896 */ /* 0x000fd20008000007 */
[----:B------:R-:W-:Y:S01]  /*131f0*/  SYNCS.ARRIVE.TRANS64.RED.A1T0 RZ, [UR7], RZ ;  /* 0x000000ffffff79a7 */ /* 0x000fe20008100407 */
[----:B------:R-:W-:Y:S05]  /*13200*/  @P1 BRA `(.L_x_33) ;  /* 0x0000000000041947 */ /* 0x000fea0003800000 */
[----:B------:R-:W-:Y:S01]  /*13210*/  BPT.TRAP 0x1 ;  /* 0x000000040000795c */ /* 0x000fe20000300000 */
.L_x_33:
[----:B------:R-:W-:-:S04]  /*13220*/  UIADD3 UR6, UR6, 0x1, URZ ;  /* 0x0000000106067890 */ /* 0x000fc8000fffe03f */
[----:B------:R-:W-:-:S04]  /*13230*/  UISETP.NE.AND UP0, UPT, UR6, 0x5, UPT ;  /* 0x000000050600788c */ /* 0x000fc8000bf05270 */
[----:B------:R-:W-:Y:S01]  /*13240*/  USEL UR6, UR6, URZ, UP0 ;  /* 0x0000003f06067287 */ /* 0x000fe20008000000 */
[----:B------:R-:W-:Y:S11]  /*13250*/  @!P0 BRA `(.L_x_34) ;  /* 0x0000000000048947 */ /* 0x000ff60003800000 */
[----:B------:R-:W-:Y:S01]  /*13260*/  BPT.TRAP 0x1 ;  /* 0x000000040000795c */ /* 0x000fe20000300000 */
.L_x_34:
[----:B------:R-:W-:-:S04]  /*13270*/  ULEA UR7, UR6, UR37, 0x3 ;  /* 0x0000002506077291 */ /* 0x000fc8000f8e183f */
[----:B------:R-:W-:-:S04]  /*13280*/  UIADD3 UR7, UR7, 0x74428, URZ ;  /* 0x0007442807077890 */ /* 0x000fc8000fffe03f */
[----:B------:R-:W-:-:S09]  /*13290*/  UPRMT UR7, URZ, 0x654, UR7 ;  /* 0x000006543f077896 */ /* 0x000fd20008000007 */
[----:B------:R-:W-:Y:S01]  /*132a0*/  SYNCS.ARRIVE.TRANS64.RED.A1T0 RZ, [UR7], RZ ;  /* 0x000000ffffff79a7 */ /* 0x000fe20008100407 */
[----:B------:R-:W-:Y:S05]  /*132b0*/  @P1 BRA `(.L_x_35) ;  /* 0x0000000000041947 */ /* 0x000fea0003800000 */
[----:B------:R-:W-:Y:S01]  /*132c0*/  BPT.TRAP 0x1 ;  /* 0x000000040000795c */ /* 0x000fe20000300000 */
.L_x_35:
[----:B------:R-:W-:Y:S01]  /*132d0*/  UIADD3 UR5, UR5, 0x1, URZ ;  /* 0x0000000105057890 */ /* 0x000fe2000fffe03f */
[----:B-----5:R-:W-:Y:S01]  /*132e0*/  ISETP.GT.AND P2, PT, R18, 0x1, PT ;  /* 0x000000011200780c */ /* 0x020fe20003f44270 */
[----:B------:R-:W-:Y:S01]  /*132f0*/  UIADD3 UR6, UR6, 0x1, URZ ;  /* 0x0000000106067890 */ /* 0x000fe2000fffe03f */
[----:B------:R-:W-:Y:S01]  /*13300*/  VIADD R2, R2, 0x40 ;  /* 0x0000004002027836 */ /* 0x000fe20000000000 */
[----:B------:R-:W-:Y:S01]  /*13310*/  UISETP.NE.AND UP1, UPT, UR5, 0x5, UPT ;  /* 0x000000050500788c */ /* 0x000fe2000bf25270 */
[----:B------:R-:W-:Y:S01]  /*13320*/  IADD3 R0, R18, -0x1, RZ ;  /* 0xffffffff12007810 */ /* 0x000fe20007ffe0ff */
[----:B------:R-:W-:Y:S01]  /*13330*/  UISETP.NE.AND UP0, UPT, UR6, 0x5, UPT ;  /* 0x000000050600788c */ /* 0x000fe2000bf05270 */
[----:B------:R-:W-:Y:S01]  /*13340*/  MOV R3, R5 ;  /* 0x0000000500037202 */ /* 0x000fe20000000f00 */
[----:B------:R-:W-:Y:S01]  /*13350*/  USEL UR7, URZ, 0x1, UP1 ;  /* 0x000000013f077887 */ /* 0x000fe20008800000 */
[----:B------:R-:W-:Y:S01]  /*13360*/  IMAD.MOV.U32 R17, RZ, RZ, R4 ;  /* 0x000000ffff117224 */ /* 0x000fe200078e0004 */
[----:B------:R-:W-:-:S02]  /*13370*/  USEL UR6, UR6, URZ, UP0 ;  /* 0x0000003f06067287 */ /* 0x000fc40008000000 */
[----:B------:R-:W-:Y:S02]  /*13380*/  USEL UR36, UR5, URZ, UP1 ;  /* 0x0000003f05247287 */ /* 0x000fe40008800000 */
[----:B------:R-:W-:Y:S01]  /*13390*/  LOP3.LUT R16, R19, UR7, RZ, 0x3c, !PT ;  /* 0x0000000713107c12 */ /* 0x000fe2000f8e3cff */
[----:B------:R-:W-:Y:S09]  /*133a0*/  @P2 BRA `(.L_x_36) ;  /* 0xffffff5800442947 */ /* 0x000ff2000383ffff */
.L_x_25:
[----:B------:R-:W-:-:S13]  /*133b0*/  ISETP.GE.AND P2, PT, R18, RZ, PT ;  /* 0x000000ff1200720c */ /* 0x000fda0003f46270 */
[----:B------:R-:W-:Y:S05]  /*133c0*/  @!P2 BRA `(.L_x_37) ;  /* 0x000000a800d0a947 */ /* 0x000fea0003800000 */
[----:B------:R-:W-:Y:S01]  /*133d0*/  IADD3 R186, R18, 0x1, RZ ;  /* 0x0000000112ba7810 */ /* 0x000fe20007ffe0ff */
[----:B------:R-:W-:Y:S01]  /*133e0*/  IMAD.MOV.U32 R185, RZ, RZ, R4 ;  /* 0x000000ffffb97224 */ /* 0x000fe200078e0004 */
[----:B------:R-:W-:Y:S01]  /*133f0*/  MOV R9, R5 ;  /* 0x0000000500097202 */ /* 0x000fe20000000f00 */
[----:B------:R-:W-:-:S06]  /*13400*/  ULDC UR4, c[0x0][0x604] ;  /* 0x0001810000047ab9 */ /* 0x000fcc0000000800 */
.L_x_48:
[----:B------:R-:W-:Y:S05]  /*13410*/  @!P0 BRA `(.L_x_38) ;  /* 0x0000000000048947 */ /* 0x000fea0003800000 */
[----:B------:R-:W-:Y:S01]  /*13420*/  BPT.TRAP 0x1 ;  /* 0x000000040000795c */ /* 0x000fe20000300000 */
.L_x_38:
[----:B------:R-:W-:Y:S01]  /*13430*/  ULEA UR5, UR36, UR37, 0x3 ;  /* 0x0000002524057291 */ /* 0x000fe2000f8e183f */
[----:B------:R-:W-:-:S08]  /*13440*/  SHF.L.U32 R0, R16, 0x1f, RZ ;  /* 0x0000001f10007819 */ /* 0x000fd000000006ff */
[----:B------:R-:W1:Y:S02]  /*13450*/  SYNCS.PHASECHK.TRANS64.TRYWAIT P2, [UR5+0x74400], R0 ;  /* 0x07440000ff0075a7 */ /* 0x000e640008040145 */
[----:B-1----:R-:W-:Y:S05]  /*13460*/  @!P2 BRA `(.L_x_39) ;  /* 0x0000013400aca947 */ /* 0x002fea0003800000 */
.L_x_155:
        /* <DEDUP_REMOVED lines=247> */
.L_x_40:
[----:B-1----:R-:W-:Y:S01]  /*143e0*/  IADD3 R0, R237, UR42, RZ ;  /* 0x0000002aed007c10 */ /* 0x002fe2000fffe0ff */
[----:B------:R1:W-:Y:S01]  /*143f0*/  STL [R1+0x400], R74 ;  /* 0x0004004a01007387 */ /* 0x0003e20000100800 */
[----:B------:R-:W-:-:S03]  /*14400*/  IADD3 R4, R2, 0x1, RZ ;  /* 0x0000000102047810 */ /* 0x000fc60007ffe0ff */
[C---:B------:R-:W-:Y:S01]  /*14410*/  VIADD R3, R0.reuse, 0x8 ;  /* 0x0000000800037836 */ /* 0x040fe20000000000 */
[----:B------:R-:W-:-:S04]  /*14420*/  ISETP.GE.AND P3, PT, R0, R4, PT ;  /* 0x000000040000720c */ /* 0x000fc80003f66270 */
[----:B------:R-:W-:Y:S01]  /*14430*/  ISETP.GE.AND P6, PT, R3, R4, PT ;  /* 0x000000040300720c */ /* 0x000fe20003fc6270 */
[----:B-1----:R-:W2:Y:S01]  /*14440*/  LDL.LU R74, [R1] ;  /* 0x00000000014a7983 */ /* 0x002ea20000300800 */
[----:B------:R-:W-:Y:S02]  /*14450*/  IADD3 R4, R2, 0x8, RZ ;  /* 0x0000000802047810 */ /* 0x000fe40007ffe0ff */
[----:B------:R-:W-:Y:S01]  /*14460*/  FSEL R153, R153, -INF , P3 ;  /* 0xff80000099997808 */ /* 0x000fe20001800000 */
[----:B------:R1:W-:Y:S01]  /*14470*/  STL [R1+0x3fc], R75 ;  /* 0x0003fc4b01007387 */ /* 0x0003e20000100800 */
[-C--:B------:R-:W-:Y:S02]  /*14480*/  ISETP.GE.AND P4, PT, R0, R4.reuse, PT ;  /* 0x000000040000720c */ /* 0x080fe40003f86270 */
[----:B------:R-:W-:Y:S02]  /*14490*/  ISETP.GE.AND P5, PT, R3, R4, PT ;  /* 0x000000040300720c */ /* 0x000fe40003fa6270 */
[----:B------:R-:W-:-:S04]  /*144a0*/  IADD3 R4, R2, 0x9, RZ ;  /* 0x0000000902047810 */ /* 0x000fc80007ffe0ff */
[-C--:B------:R-:W-:Y:S01]  /*144b0*/  ISETP.GE.AND P2, PT, R0, R4.reuse, PT ;  /* 0x000000040000720c */ /* 0x080fe20003f46270 */
[----:B-1----:R-:W3:Y:S01]  /*144c0*/  LDL.LU R75, [R1+0x4] ;  /* 0x00000400014b7983 */ /* 0x002ee20000300800 */
[----:B------:R-:W-:Y:S01]  /*144d0*/  ISETP.GE.AND P3, PT, R3, R4, PT ;  /* 0x000000040300720c */ /* 0x000fe20003f66270 */
[----:B------:R-:W-:Y:S01]  /*144e0*/  VIADD R4, R2, 0x10 ;  /* 0x0000001002047836 */ /* 0x000fe20000000000 */
[----:B------:R-:W-:Y:S01]  /*144f0*/  FSEL R155, R155, -INF , P6 ;  /* 0xff8000009b9b7808 */ /* 0x000fe20003000000 */
[----:B------:R1:W-:Y:S01]  /*14500*/  STL [R1+0x3f8], R78 ;  /* 0x0003f84e01007387 */ /* 0x0003e20000100800 */
[----:B------:R-:W-:Y:S02]  /*14510*/  FSEL R156, R156, -INF , P4 ;  /* 0xff8000009c9c7808 */ /* 0x000fe40002000000 */
[-C--:B------:R-:W-:Y:S02]  /*14520*/  ISETP.GE.AND P6, PT, R0, R4.reuse, PT ;  /* 0x000000040000720c */ /* 0x080fe40003fc6270 */
[----:B------:R-:W-:-:S02]  /*14530*/  ISETP.GE.AND P4, PT, R3, R4, PT ;  /* 0x000000040300720c */ /* 0x000fc40003f86270 */
[----:B------:R-:W-:Y:S02]  /*14540*/  IADD3 R4, R2, 0x11, RZ ;  /* 0x0000001102047810 */ /* 0x000fe40007ffe0ff */
[----:B------:R-:W-:Y:S01]  /*14550*/  FSEL R12, R158, -INF , P5 ;  /* 0xff8000009e0c7808 */ /* 0x000fe20002800000 */
[----:B-1----:R-:W4:Y:S01]  /*14560*/  LDL.LU R78, [R1+0x10] ;  /* 0x00001000014e7983 */ /* 0x002f220000300800 */
[----:B------:R-:W-:Y:S02]  /*14570*/  FSEL R157, R157, -INF , P2 ;  /* 0xff8000009d9d7808 */ /* 0x000fe40001000000 */
[-C--:B------:R-:W-:Y:S01]  /*14580*/  ISETP.GE.AND P5, PT, R0, R4.reuse, PT ;  /* 0x000000040000720c */ /* 0x080fe20003fa6270 */
[----:B------:R1:W-:Y:S01]  /*14590*/  STL [R1+0x3f4], R79 ;  /* 0x0003f44f01007387 */ /* 0x0003e20000100800 */
[----:B------:R-:W-:Y:S02]  /*145a0*/  ISETP.GE.AND P2, PT, R3, R4, PT ;  /* 0x000000040300720c */ /* 0x000fe40003f46270 */
[----:B------:R-:W-:-:S02]  /*145b0*/  IADD3 R4, R2, 0x18, RZ ;  /* 0x0000001802047810 */ /* 0x000fc40007ffe0ff */
[----:B------:R-:W-:Y:S02]  /*145c0*/  FSEL R159, R159, -INF , P3 ;  /* 0xff8000009f9f7808 */ /* 0x000fe40001800000 */
[----:B------:R-:W-:Y:S02]  /*145d0*/  FSEL R160, R160, -INF , P6 ;  /* 0xff800000a0a07808 */ /* 0x000fe40003000000 */
[-C--:B------:R-:W-:Y:S01]  /*145e0*/  ISETP.GE.AND P3, PT, R0, R4.reuse, PT ;  /* 0x000000040000720c */ /* 0x080fe20003f66270 */
[----:B-1----:R-:W4:Y:S01]  /*145f0*/  LDL.LU R79, [R1+0x14] ;  /* 0x00001400014f7983 */ /* 0x002f220000300800 */
[----:B------:R-:W-:Y:S01]  /*14600*/  ISETP.GE.AND P6, PT, R3, R4, PT ;  /* 0x000000040300720c */ /* 0x000fe20003fc6270 */
[----:B------:R-:W-:Y:S01]  /*14610*/  VIADD R4, R2, 0x19 ;  /* 0x0000001902047836 */ /* 0x000fe20000000000 */
[----:B------:R-:W-:Y:S01]  /*14620*/  FSEL R11, R162, -INF , P4 ;  /* 0xff800000a20b7808 */ /* 0x000fe20002000000 */
[----:B------:R1:W-:Y:S01]  /*14630*/  STL [R1+0x3f0], R82 ;  /* 0x0003f05201007387 */ /* 0x0003e20000100800 */
[----:B------:R-:W-:-:S02]  /*14640*/  FSEL R161, R161, -INF , P5 ;  /* 0xff800000a1a17808 */ /* 0x000fc40002800000 */
[-C--:B------:R-:W-:Y:S02]  /*14650*/  ISETP.GE.AND P4, PT, R0, R4.reuse, PT ;  /* 0x000000040000720c */ /* 0x080fe40003f86270 */
[----:B------:R-:W-:Y:S02]  /*14660*/  ISETP.GE.AND P5, PT, R3, R4, PT ;  /* 0x000000040300720c */ /* 0x000fe40003fa6270 */
[----:B------:R-:W-:Y:S02]  /*14670*/  IADD3 R4, R2, 0x20, RZ ;  /* 0x0000002002047810 */ /* 0x000fe40007ffe0ff */
[----:B------:R-:W-:Y:S01]  /*14680*/  FSEL R163, R163, -INF , P2 ;  /* 0xff800000a3a37808 */ /* 0x000fe20001000000 */
[----:B-1----:R-:W4:Y:S01]  /*14690*/  LDL.LU R82, [R1+0x20] ;  /* 0x0000200001527983 */ /* 0x002f220000300800 */
[----:B------:R-:W-:Y:S02]  /*146a0*/  FSEL R7, R164, -INF , P3 ;  /* 0xff800000a4077808 */ /* 0x000fe40001800000 */
[-C--:B------:R-:W-:Y:S01]  /*146b0*/  ISETP.GE.AND P2, PT, R0, R4.reuse, PT ;  /* 0x000000040000720c */ /* 0x080fe20003f46270 */
[----:B------:R1:W-:Y:S01]  /*146c0*/  STL [R1+0x3ec], R83 ;  /* 0x0003ec5301007387 */ /* 0x0003e20000100800 */
[----:B------:R-:W-:-:S02]  /*146d0*/  ISETP.GE.AND P3, PT, R3, R4, PT ;  /* 0x000000040300720c */ /* 0x000fc40003f66270 */
[----:B------:R-:W-:Y:S02]  /*146e0*/  IADD3 R4, R2, 0x21, RZ ;  /* 0x0000002102047810 */ /* 0x000fe40007ffe0ff */
        /* <DEDUP_REMOVED lines=24> */
[C---:B------:R-:W-:Y:S01]  /*14870*/  VIADD R4, R2.reuse, 0x31 ;  /* 0x0000003102047836 */ /* 0x040fe20000000000 */
[----:B------:R-:W-:Y:S01]  /*14880*/  FSEL R173, R173, -INF , P3 ;  /* 0xff800000adad7808 */ /* 0x000fe20001800000 */
[----:B------:R1:W-:Y:S01]  /*14890*/  STL [R1+0x3e0], R90 ;  /* 0x0003e05a01007387 */ /* 0x0003e20000100800 */
[----:B------:R-:W-:-:S02]  /*148a0*/  IADD3 R5, R2, 0x38, RZ ;  /* 0x0000003802057810 */ /* 0x000fc40007ffe0ff */
[----:B------:R-:W-:-:S04]  /*148b0*/  ISETP.GE.AND P3, PT, R0, R4, PT ;  /* 0x000000040000720c */ /* 0x000fc80003f66270 */
[----:B------:R-:W-:Y:S02]  /*148c0*/  FSEL R177, R177, -INF , P3 ;  /* 0xff800000b1b17808 */ /* 0x000fe40001800000 */
[----:B------:R-:W-:Y:S01]  /*148d0*/  ISETP.GE.AND P3, PT, R0, R5, PT ;  /* 0x000000050000720c */ /* 0x000fe20003f66270 */
[----:B-1----:R-:W4:Y:S01]  /*148e0*/  LDL.LU R90, [R1+0x40] ;  /* 0x00004000015a7983 */ /* 0x002f220000300800 */
[----:B------:R-:W-:Y:S02]  /*148f0*/  FSEL R176, R176, -INF , P4 ;  /* 0xff800000b0b07808 */ /* 0x000fe40002000000 */
[----:B------:R-:W-:Y:S01]  /*14900*/  FSEL R180, R180, -INF , P3 ;  /* 0xff800000b4b47808 */ /* 0x000fe20001800000 */
[----:B------:R1:W-:Y:S01]  /*14910*/  STL [R1+0x3dc], R91 ;  /* 0x0003dc5b01007387 */ /* 0x0003e20000100800 */
[----:B------:R-:W-:Y:S02]  /*14920*/  ISETP.GE.AND P4, PT, R3, R4, PT ;  /* 0x000000040300720c */ /* 0x000fe40003f86270 */
[----:B------:R-:W-:-:S02]  /*14930*/  ISETP.GE.AND P3, PT, R0, R2, PT ;  /* 0x000000020000720c */ /* 0x000fc40003f66270 */
[----:B------:R-:W-:Y:S02]  /*14940*/  IADD3 R4, R2, 0x39, RZ ;  /* 0x0000003902047810 */ /* 0x000fe40007ffe0ff */
[----:B------:R-:W-:Y:S02]  /*14950*/  FSEL R152, R152, -INF , P3 ;  /* 0xff80000098987808 */ /* 0x000fe40001800000 */
[----:B------:R-:W-:Y:S01]  /*14960*/  ISETP.GE.AND P3, PT, R0, R4, PT ;  /* 0x000000040000720c */ /* 0x000fe20003f66270 */
[----:B-1----:R-:W4:Y:S03]  /*14970*/  LDL.LU R91, [R1+0x44] ;  /* 0x00004400015b7983 */ /* 0x002f260000300800 */
[----:B------:R-:W-:Y:S01]  /*14980*/  FSEL R181, R181, -INF , P3 ;  /* 0xff800000b5b57808 */ /* 0x000fe20001800000 */
[----:B------:R1:W-:Y:S01]  /*14990*/  STL [R1+0x3d8], R94 ;  /* 0x0003d85e01007387 */ /* 0x0003e20000100800 */
[----:B------:R-:W-:-:S02]  /*149a0*/  ISETP.GE.AND P3, PT, R3, R5, PT ;  /* 0x000000050300720c */ /* 0x000fc40003f66270 */
[----:B------:R-:W-:-:S04]  /*149b0*/  FMNMX R5, R152, R9, !PT ;  /* 0x0000000998057209 */ /* 0x000fc80007800000 */
[----:B------:R-:W-:Y:S02]  /*149c0*/  FMNMX R5, R153, R5, !PT ;  /* 0x0000000599057209 */ /* 0x000fe40007800000 */
[----:B------:R-:W-:Y:S01]  /*149d0*/  P2R R13, PR, RZ, 0x40 ;  /* 0x00000040ff0d7803 */ /* 0x000fe20000000000 */
[----:B-1----:R-:W4:Y:S01]  /*149e0*/  LDL.LU R94, [R1+0x50] ;  /* 0x00005000015e7983 */ /* 0x002f220000300800 */
[----:B------:R-:W-:Y:S02]  /*149f0*/  FMNMX R5, R156, R5, !PT ;  /* 0x000000059c057209 */ /* 0x000fe40007800000 */
[----:B------:R-:W-:Y:S01]  /*14a00*/  FSEL R174, R174, -INF , P2 ;  /* 0xff800000aeae7808 */ /* 0x000fe20001000000 */
[----:B------:R1:W-:Y:S01]  /*14a10*/  STL [R1+0x3d4], R95 ;  /* 0x0003d45f01007387 */ /* 0x0003e20000100800 */
[----:B------:R-:W-:-:S04]  /*14a20*/  FMNMX R5, R157, R5, !PT ;  /* 0x000000059d057209 */ /* 0x000fc80007800000 */
[----:B------:R-:W-:-:S04]  /*14a30*/  FMNMX R5, R160, R5, !PT ;  /* 0x00000005a0057209 */ /* 0x000fc80007800000 */
[----:B------:R-:W-:Y:S01]  /*14a40*/  FMNMX R5, R161, R5, !PT ;  /* 0x00000005a1057209 */ /* 0x000fe20007800000 */
[----:B-1----:R-:W4:Y:S03]  /*14a50*/  LDL.LU R95, [R1+0x54] ;  /* 0x00005400015f7983 */ /* 0x002f260000300800 */
[----:B------:R-:W-:Y:S01]  /*14a60*/  FMNMX R5, R7, R5, !PT ;  /* 0x0000000507057209 */ /* 0x000fe20007800000 */
[----:B------:R1:W-:Y:S03]  /*14a70*/  STL [R1+0x3d0], R98 ;  /* 0x0003d06201007387 */ /* 0x0003e60000100800 */
[----:B------:R-:W-:-:S04]  /*14a80*/  FMNMX R5, R165, R5, !PT ;  /* 0x00000005a5057209 */ /* 0x000fc80007800000 */
[----:B------:R-:W-:Y:S02]  /*14a90*/  FMNMX R5, R6, R5, !PT ;  /* 0x0000000506057209 */ /* 0x000fe40007800000 */
[----:B------:R-:W-:Y:S01]  /*14aa0*/  ISETP.GE.AND P2, PT, R3, R4, PT ;  /* 0x000000040300720c */ /* 0x000fe20003f46270 */
[----:B-1----:R-:W4:Y:S01]  /*14ab0*/  LDL.LU R98, [R1+0x60] ;  /* 0x0000600001627983 */ /* 0x002f220000300800 */
[----:B------:R-:W-:-:S03]  /*14ac0*/  FMNMX R5, R169, R5, !PT ;  /* 0x00000005a9057209 */ /* 0x000fc60007800000 */
        /* <DEDUP_REMOVED lines=8> */
[----:B------:R-:W-:Y:S01]  /*14b50*/  FMNMX R5, R181, R5, !PT ;  /* 0x00000005b5057209 */ /* 0x000fe20007800000 */
[----:B-1----:R-:W4:Y:S04]  /*14b60*/  LDL.LU R102, [R1+0x70] ;  /* 0x0000700001667983 */ /* 0x002f280000300800 */
[----:B------:R-:W1:Y:S04]  /*14b70*/  SHFL.BFLY PT, R0, R5, 0x1, 0x1f ;  /* 0x0c201f0005007f89 */ /* 0x000e6800000e0000 */
[----:B------:R1:W-:Y:S04]  /*14b80*/  STL [R1+0x3c4], R103 ;  /* 0x0003c46701007387 */ /* 0x0003e80000100800 */
[----:B-1----:R-:W4:Y:S04]  /*14b90*/  LDL.LU R103, [R1+0x74] ;  /* 0x0000740001677983 */ /* 0x002f280000300800 */
[----:B------:R1:W-:Y:S01]  /*14ba0*/  STL [R1+0x3c0], R106 ;  /* 0x0003c06a01007387 */ /* 0x0003e20000100800 */
[----:B------:R-:W-:-:S03]  /*14bb0*/  FMNMX R5, R5, R0, !PT ;  /* 0x0000000005057209 */ /* 0x000fc60007800000 */
[----:B-1----:R-:W4:Y:S04]  /*14bc0*/  LDL.LU R106, [R1+0x80] ;  /* 0x00008000016a7983 */ /* 0x002f280000300800 */
[----:B------:R-:W1:Y:S04]  /*14bd0*/  SHFL.BFLY PT, R0, R5, 0x2, 0x1f ;  /* 0x0c401f0005007f89 */ /* 0x000e6800000e0000 */
[----:B------:R1:W-:Y:S04]  /*14be0*/  STL [R1+0x3bc], R107 ;  /* 0x0003bc6b01007387 */ /* 0x0003e80000100800 */
[----:B-1----:R-:W4:Y:S04]  /*14bf0*/  LDL.LU R107, [R1+0x84] ;  /* 0x00008400016b7983 */ /* 0x002f280000300800 */
[----:B------:R1:W-:Y:S01]  /*14c00*/  STL [R1+0x3b8], R110 ;  /* 0x0003b86e01007387 */ /* 0x0003e20000100800 */
[----:B------:R-:W-:-:S04]  /*14c10*/  FMNMX R5, R5, R0, !PT ;  /* 0x0000000005057209 */ /* 0x000fc80007800000 */
[C---:B------:R-:W-:Y:S01]  /*14c20*/  FSETP.NEU.AND P6, PT, R5.reuse, -INF , PT ;  /* 0xff8000000500780b */ /* 0x040fe20003fcd000 */
[----:B-1----:R-:W4:Y:S03]  /*14c30*/  LDL.LU R110, [R1+0x90] ;  /* 0x00009000016e7983 */ /* 0x002f260000300800 */
[----:B------:R-:W-:Y:S01]  /*14c40*/  FSEL R4, R5, RZ, P6 ;  /* 0x000000ff05047208 */ /* 0x000fe20003000000 */
[----:B------:R1:W-:Y:S01]  /*14c50*/  STL [R1+0x3b4], R111 ;  /* 0x0003b46f01007387 */ /* 0x0003e20000100800 */
[----:B------:R-:W-:-:S03]  /*14c60*/  ISETP.GE.AND P6, PT, R3, R2, PT ;  /* 0x000000020300720c */ /* 0x000fc60003fc6270 */
[----:B------:R-:W-:-:S04]  /*14c70*/  FMUL R0, R4, UR4 ;  /* 0x0000000404007c20 */ /* 0x000fc80008400000 */
[--C-:B------:R-:W-:Y:S01]  /*14c80*/  FFMA R3, R152, UR4, -R0.reuse ;  /* 0x0000000498037c23 */ /* 0x100fe20008000800 */
[----:B------:R-:W-:Y:S01]  /*14c90*/  FSEL R8, R154, -INF , P6 ;  /* 0xff8000009a087808 */ /* 0x000fe20003000000 */
[----:B-1----:R-:W4:Y:S03]  /*14ca0*/  LDL.LU R111, [R1+0x94] ;  /* 0x00009400016f7983 */ /* 0x002f260000300800 */
[C---:B------:R-:W-:Y:S01]  /*14cb0*/  FSETP.GEU.AND P6, PT, R3.reuse, -126, PT ;  /* 0xc2fc00000300780b */ /* 0x040fe20003fce000 */
[----:B------:R1:W-:Y:S04]  /*14cc0*/  STL [R1+0x3b0], R114 ;  /* 0x0003b07201007387 */ /* 0x0003e80000100800 */
[----:B-1----:R-:W4:Y:S08]  /*14cd0*/  LDL.LU R114, [R1+0xa0] ;  /* 0x0000a00001727983 */ /* 0x002f300000300800 */
[----:B------:R-:W-:Y:S01]  /*14ce0*/  @!P6 FMUL R3, R3, 0.5 ;  /* 0x3f0000000303e820 */ /* 0x000fe20000400000 */
[----:B------:R1:W-:Y:S03]  /*14cf0*/  STL [R1+0x3ac], R115 ;  /* 0x0003ac7301007387 */ /* 0x0003e60000100800 */
[----:B------:R2:W3:Y:S01]  /*14d00*/  MUFU.EX2 R168, R3 ;  /* 0x0000000300a87308 */ /* 0x0004e20000000800 */
[----:B-1----:R-:W4:Y:S01]  /*14d10*/  LDL.LU R115, [R1+0xa4] ;  /* 0x0000a40001737983 */ /* 0x002f220000300800 */
[----:B--2---:R-:W-:-:S03]  /*14d20*/  FFMA R3, R153, UR4, -R0 ;  /* 0x0000000499037c23 */ /* 0x004fc60008000800 */
[----:B------:R1:W-:Y:S01]  /*14d30*/  STL [R1+0x3a8], R118 ;  /* 0x0003a87601007387 */ /* 0x0003e20000100800 */
[----:B---3--:R-:W-:Y:S01]  /*14d40*/  @!P6 FMUL R168, R168, R168 ;  /* 0x000000a8a8a8e220 */ /* 0x008fe20000400000 */
[C---:B------:R-:W-:Y:S02]  /*14d50*/  FSETP.GEU.AND P6, PT, R3.reuse, -126, PT ;  /* 0xc2fc00000300780b */ /* 0x040fe40003fce000 */
[----:B-1----:R-:W2:Y:S04]  /*14d60*/  LDL.LU R118, [R1+0xb0] ;  /* 0x0000b00001767983 */ /* 0x002ea80000300800 */
[----:B------:R1:W-:Y:S07]  /*14d70*/  STL [R1+0x3a4], R119 ;  /* 0x0003a47701007387 */ /* 0x0003ee0000100800 */
[----:B------:R-:W-:-:S04]  /*14d80*/  @!P6 FMUL R3, R3, 0.5 ;  /* 0x3f0000000303e820 */ /* 0x000fc80000400000 */
[----:B------:R3:W3:Y:S01]  /*14d90*/  MUFU.EX2 R164, R3 ;  /* 0x0000000300a47308 */ /* 0x0006e20000000800 */
[----:B-1----:R-:W2:Y:S04]  /*14da0*/  LDL.LU R119, [R1+0xb4] ;  /* 0x0000b40001777983 */ /* 0x002ea80000300800 */
[----:B------:R1:W-:Y:S01]  /*14db0*/  STL [R1+0x3a0], R122 ;  /* 0x0003a07a01007387 */ /* 0x0003e20000100800 */
[----:B---3--:R-:W-:-:S03]  /*14dc0*/  FFMA R3, R156, UR4, -R0 ;  /* 0x000000049c037c23 */ /* 0x008fc60008000800 */
[----:B-1----:R-:W3:Y:S01]  /*14dd0*/  LDL.LU R122, [R1+0xc0] ;  /* 0x0000c000017a7983 */ /* 0x002ee20000300800 */
[----:B------:R-:W-:Y:S01]  /*14de0*/  @!P6 FMUL R164, R164, R164 ;  /* 0x000000a4a4a4e220 */ /* 0x000fe20000400000 */
[C---:B------:R-:W-:Y:S02]  /*14df0*/  FSETP.GEU.AND P6, PT, R3.reuse, -126, PT ;  /* 0xc2fc00000300780b */ /* 0x040fe40003fce000 */
[----:B------:R1:W-:Y:S04]  /*14e00*/  STL [R1+0x39c], R123 ;  /* 0x00039c7b01007387 */ /* 0x0003e80000100800 */
[----:B-1----:R-:W3:Y:S07]  /*14e10*/  LDL.LU R123, [R1+0xc4] ;  /* 0x0000c400017b7983 */ /* 0x002eee0000300800 */
[----:B------:R-:W-:Y:S01]  /*14e20*/  @!P6 FMUL R3, R3, 0.5 ;  /* 0x3f0000000303e820 */ /* 0x000fe20000400000 */
[----:B------:R1:W-:Y:S03]  /*14e30*/  STL [R1+0x398], R126 ;  /* 0x0003987e01007387 */ /* 0x0003e60000100800 */
[----:B------:R1:W1:Y:S02]  /*14e40*/  MUFU.EX2 R23, R3 ;  /* 0x0000000300177308 */ /* 0x0002640000000800 */
[----:B-1----:R-:W3:Y:S01]  /*14e50*/  LDL.LU R126, [R1+0xd0] ;  /* 0x0000d000017e7983 */ /* 0x002ee20000300800 */
[----:B------:R-:W-:-:S03]  /*14e60*/  FFMA R3, R157, UR4, -R0 ;  /* 0x000000049d037c23 */ /* 0x000fc60008000800 */
[----:B------:R1:W-:Y:S01]  /*14e70*/  STL [R1+0x394], R127 ;  /* 0x0003947f01007387 */ /* 0x0003e20000100800 */
[----:B------:R-:W-:Y:S01]  /*14e80*/  @!P6 FMUL R23, R23, R23 ;  /* 0x000000171717e220 */ /* 0x000fe20000400000 */
[C---:B------:R-:W-:Y:S02]  /*14e90*/  FSETP.GEU.AND P6, PT, R3.reuse, -126, PT ;  /* 0xc2fc00000300780b */ /* 0x040fe40003fce000 */
[----:B-1----:R-:W3:Y:S04]  /*14ea0*/  LDL.LU R127, [R1+0xd4] ;  /* 0x0000d400017f7983 */ /* 0x002ee80000300800 */
[----:B------:R1:W-:Y:S07]  /*14eb0*/  STL [R1+0x390], R130 ;  /* 0x0003908201007387 */ /* 0x0003ee0000100800 */
[----:B------:R-:W-:-:S04]  /*14ec0*/  @!P6 FMUL R3, R3, 0.5 ;  /* 0x3f0000000303e820 */ /* 0x000fc80000400000 */
[----:B------:R1:W1:Y:S02]  /*14ed0*/  MUFU.EX2 R166, R3 ;  /* 0x0000000300a67308 */ /* 0x0002640000000800 */
[----:B-1----:R-:W3:Y:S04]  /*14ee0*/  LDL.LU R130, [R1+0xe0] ;  /* 0x0000e00001827983 */ /* 0x002ee80000300800 */
[----:B------:R1:W-:Y:S01]  /*14ef0*/  STL [R1+0x38c], R131 ;  /* 0x00038c8301007387 */ /* 0x0003e20000100800 */
[----:B------:R-:W-:-:S03]  /*14f00*/  FFMA R3, R160, UR4, -R0 ;  /* 0x00000004a0037c23 */ /* 0x000fc60008000800 */
        /* <DEDUP_REMOVED lines=19> */
[----:B------:R-:W-:Y:S01]  /*15040*/  FFMA R3, R7, UR4, -R0 ;  /* 0x0000000407037c23 */ /* 0x000fe20008000800 */
[----:B------:R-:W-:-:S04]  /*15050*/  @!P6 FMUL R160, R160, R160 ;  /* 0x000000a0a0a0e220 */ /* 0x000fc80000400000 */
[----:B------:R-:W-:Y:S01]  /*15060*/  FSETP.GEU.AND P6, PT, R3, -126, PT ;  /* 0xc2fc00000300780b */ /* 0x000fe20003fce000 */
[----:B-1----:R-:W3:Y:S01]  /*15070*/  LDL.LU R142, [R1+0x110] ;  /* 0x00011000018e7983 */ /* 0x002ee20000300800 */
[----:B------:R-:W-:-:S03]  /*15080*/  FADD R7, -R4, R9 ;  /* 0x0000000904077221 */ /* 0x000fc60000000100 */
[----:B------:R1:W-:Y:S08]  /*15090*/  STL [R1+0x374], R143 ;  /* 0x0003748f01007387 */ /* 0x0003f00000100800 */
[----:B------:R-:W-:Y:S01]  /*150a0*/  @!P6 FMUL R3, R3, 0.5 ;  /* 0x3f0000000303e820 */ /* 0x000fe20000400000 */
[----:B-1----:R-:W3:Y:S03]  /*150b0*/  LDL.LU R143, [R1+0x114] ;  /* 0x00011400018f7983 */ /* 0x002ee60000300800 */
[----:B------:R1:W1:Y:S01]  /*150c0*/  MUFU.EX2 R21, R3 ;  /* 0x0000000300157308 */ /* 0x0002620000000800 */
[----:B------:R1:W-:Y:S02]  /*150d0*/  STL [R1+0x370], R146 ;  /* 0x0003709201007387 */ /* 0x0003e40000100800 */
[----:B-1----:R-:W-:-:S02]  /*150e0*/  FFMA R3, R165, UR4, -R0 ;  /* 0x00000004a5037c23 */ /* 0x002fc40008000800 */
[----:B------:R-:W3:Y:S04]  /*150f0*/  LDL.LU R146, [R1+0x120] ;  /* 0x0001200001927983 */ /* 0x000ee80000300800 */
[----:B------:R1:W-:Y:S01]  /*15100*/  STL [R1+0x36c], R147 ;  /* 0x00036c9301007387 */ /* 0x0003e20000100800 */
[----:B------:R-:W-:Y:S01]  /*15110*/  @!P6 FMUL R21, R21, R21 ;  /* 0x000000151515e220 */ /* 0x000fe20000400000 */
[C---:B------:R-:W-:Y:S02]  /*15120*/  FSETP.GEU.AND P6, PT, R3.reuse, -126, PT ;  /* 0xc2fc00000300780b */ /* 0x040fe40003fce000 */
[----:B-1----:R-:W3:Y:S04]  /*15130*/  LDL.LU R147, [R1+0x124] ;  /* 0x0001240001937983 */ /* 0x002ee80000300800 */
[----:B------:R1:W-:Y:S07]  /*15140*/  STL [R1+0x368], R150 ;  /* 0x0003689601007387 */ /* 0x0003ee0000100800 */
[----:B------:R-:W-:-:S04]  /*15150*/  @!P6 FMUL R3, R3, 0.5 ;  /* 0x3f0000000303e820 */ /* 0x000fc80000400000 */
        /* <DEDUP_REMOVED lines=8> */
[----:B------:R-:W-:Y:S01]  /*151e0*/  @!P6 FMUL R3, R3, 0.5 ;  /* 0x3f0000000303e820 */ /* 0x000fe20000400000 */
[----:B-1----:R-:W3:Y:S03]  /*151f0*/  LDL.LU R235, [R1+0x140] ;  /* 0x0001400001eb7983 */ /* 0x002ee60000300800 */
[----:B------:R1:W1:Y:S01]  /*15200*/  MUFU.EX2 R20, R3 ;  /* 0x0000000300147308 */ /* 0x0002620000000800 */
[----:B------:R1:W-:Y:S02]  /*15210*/  STL [R1+0x35c], R234 ;  /* 0x00035cea01007387 */ /* 0x0003e40000100800 */
[----:B-1----:R-:W-:-:S02]  /*15220*/  FFMA R3, R169, UR4, -R0 ;  /* 0x00000004a9037c23 */ /* 0x002fc40008000800 */
[----:B------:R-:W3:Y:S01]  /*15230*/  LDL.LU R234, [R1+0x144] ;  /* 0x0001440001ea7983 */ /* 0x000ee20000300800 */
[----:B------:R-:W-:Y:S02]  /*15240*/  @!P6 FMUL R20, R20, R20 ;  /* 0x000000141414e220 */ /* 0x000fe40000400000 */
[C---:B------:R-:W-:Y:S01]  /*15250*/  FSETP.GEU.AND P6, PT, R3.reuse, -126, PT ;  /* 0xc2fc00000300780b */ /* 0x040fe20003fce000 */
[----:B------:R1:W-:Y:S04]  /*15260*/  STL [R1+0x358], R233 ;  /* 0x000358e901007387 */ /* 0x0003e80000100800 */
[----:B-1----:R-:W3:Y:S08]  /*15270*/  LDL.LU R233, [R1+0x150] ;  /* 0x0001500001e97983 */ /* 0x002ef00000300800 */
[----:B------:R-:W-:Y:S01]  /*15280*/  @!P6 FMUL R3, R3, 0.5 ;  /* 0x3f0000000303e820 */ /* 0x000fe20000400000 */
[----:B------:R1:W-:Y:S03]  /*15290*/  STL [R1+0x354], R232 ;  /* 0x000354e801007387 */ /* 0x0003e60000100800 */
[----:B------:R4:W2:Y:S01]  /*152a0*/  MUFU.EX2 R156, R3 ;  /* 0x00000003009c7308 */ /* 0x0008a20000000800 */
[----:B-1----:R-:W3:Y:S01]  /*152b0*/  LDL.LU R232, [R1+0x154] ;  /* 0x0001540001e87983 */ /* 0x002ee20000300800 */
[----:B----4-:R-:W-:-:S03]  /*152c0*/  FFMA R3, R172, UR4, -R0 ;  /* 0x00000004ac037c23 */ /* 0x010fc60008000800 */
[----:B------:R1:W-:Y:S01]  /*152d0*/  STL [R1+0x350], R231 ;  /* 0x000350e701007387 */ /* 0x0003e20000100800 */
[----:B--2---:R-:W-:Y:S01]  /*152e0*/  @!P6 FMUL R156, R156, R156 ;  /* 0x0000009c9c9ce220 */ /* 0x004fe20000400000 */
[C---:B------:R-:W-:Y:S02]  /*152f0*/  FSETP.GEU.AND P6, PT, R3.reuse, -126, PT ;  /* 0xc2fc00000300780b */ /* 0x040fe40003fce000 */
[----:B-1----:R-:W2:Y:S04]  /*15300*/  LDL.LU R231, [R1+0x160] ;  /* 0x0001600001e77983 */ /* 0x002ea80000300800 */
[----:B------:R1:W-:Y:S07]  /*15310*/  STL [R1+0x34c], R230 ;  /* 0x00034ce601007387 */ /* 0x0003ee0000100800 */
[----:B------:R-:W-:-:S04]  /*15320*/  @!P6 FMUL R3, R3, 0.5 ;  /* 0x3f0000000303e820 */ /* 0x000fc80000400000 */
[----:B------:R4:W4:Y:S01]  /*15330*/  MUFU.EX2 R19, R3 ;  /* 0x0000000300137308 */ /* 0x0009220000000800 */
[----:B-1----:R-:W2:Y:S04]  /*15340*/  LDL.LU R230, [R1+0x164] ;  /* 0x0001640001e67983 */ /* 0x002ea80000300800 */
[----:B------:R1:W-:Y:S01]  /*15350*/  STL [R1+0x348], R229 ;  /* 0x000348e501007387 */ /* 0x0003e20000100800 */
[----:B----4-:R-:W-:-:S03]  /*15360*/  FFMA R3, R173, UR4, -R0 ;  /* 0x00000004ad037c23 */ /* 0x010fc60008000800 */
[----:B-1----:R-:W4:Y:S01]  /*15370*/  LDL.LU R229, [R1+0x170] ;  /* 0x0001700001e57983 */ /* 0x002f220000300800 */
[----:B------:R-:W-:Y:S01]  /*15380*/  @!P6 FMUL R19, R19, R19 ;  /* 0x000000131313e220 */ /* 0x000fe20000400000 */
[C---:B------:R-:W-:Y:S02]  /*15390*/  FSETP.GEU.AND P6, PT, R3.reuse, -126, PT ;  /* 0xc2fc00000300780b */ /* 0x040fe40003fce000 */
[----:B------:R1:W-:Y:S04]  /*153a0*/  STL [R1+0x344], R228 ;  /* 0x000344e401007387 */ /* 0x0003e80000100800 */
[----:B-1----:R-:W4:Y:S07]  /*153b0*/  LDL.LU R228, [R1+0x174] ;  /* 0x0001740001e47983 */ /* 0x002f2e0000300800 */
[----:B------:R-:W-:Y:S01]  /*153c0*/  @!P6 FMUL R3, R3, 0.5 ;  /* 0x3f0000000303e820 */ /* 0x000fe20000400000 */
[----:B------:R1:W-:Y:S03]  /*153d0*/  STL [R1+0x340], R227 ;  /* 0x000340e301007387 */ /* 0x0003e60000100800 */
[----:B------:R1:W1:Y:S02]  /*153e0*/  MUFU.EX2 R158, R3 ;  /* 0x00000003009e7308 */ /* 0x0002640000000800 */
[----:B-1----:R-:W4:Y:S01]  /*153f0*/  LDL.LU R227, [R1+0x180] ;  /* 0x0001800001e37983 */ /* 0x002f220000300800 */
[----:B------:R-:W-:-:S03]  /*15400*/  FFMA R3, R176, UR4, -R0 ;  /* 0x00000004b0037c23 */ /* 0x000fc60008000800 */
[----:B------:R1:W-:Y:S01]  /*15410*/  STL [R1+0x33c], R226 ;  /* 0x00033ce201007387 */ /* 0x0003e20000100800 */
[----:B------:R-:W-:Y:S01]  /*15420*/  @!P6 FMUL R158, R158, R158 ;  /* 0x0000009e9e9ee220 */ /* 0x000fe20000400000 */
[C---:B------:R-:W-:Y:S02]  /*15430*/  FSETP.GEU.AND P6, PT, R3.reuse, -126, PT ;  /* 0xc2fc00000300780b */ /* 0x040fe40003fce000 */
[----:B-1----:R-:W4:Y:S04]  /*15440*/  LDL.LU R226, [R1+0x184] ;  /* 0x0001840001e27983 */ /* 0x002f280000300800 */
[----:B------:R1:W-:Y:S07]  /*15450*/  STL [R1+0x338], R225 ;  /* 0x000338e101007387 */ /* 0x0003ee0000100800 */
[----:B------:R-:W-:-:S04]  /*15460*/  @!P6 FMUL R3, R3, 0.5 ;  /* 0x3f0000000303e820 */ /* 0x000fc80000400000 */
[----:B------:R1:W1:Y:S02]  /*15470*/  MUFU.EX2 R18, R3 ;  /* 0x0000000300127308 */ /* 0x0002640000000800 */
[----:B-1----:R-:W4:Y:S04]  /*15480*/  LDL.LU R225, [R1+0x190] ;  /* 0x0001900001e17983 */ /* 0x002f280000300800 */
[----:B------:R-:W4:Y:S01]  /*15490*/  LDL.LU R16, [R1+0x1e4] ;  /* 0x0001e40001107983 */ /* 0x000f220000300800 */
[----:B------:R-:W-:-:S03]  /*154a0*/  FFMA R3, R177, UR4, -R0 ;  /* 0x00000004b1037c23 */ /* 0x000fc60008000800 */
[----:B------:R-:W4:Y:S04]  /*154b0*/  LDL.LU R15, [R1+0x1f0] ;  /* 0x0001f000010f7983 */ /* 0x000f280000300800 */
[----:B------:R-:W4:Y:S01]  /*154c0*/  LDL.LU R14, [R1+0x1f4] ;  /* 0x0001f400010e7983 */ /* 0x000f220000300800 */
        /* <DEDUP_REMOVED lines=8> */
[----:B------:R-:W-:Y:S01]  /*15550*/  FFMA R3, R180, UR4, -R0 ;  /* 0x00000004b4037c23 */ /* 0x000fe20008000800 */
[----:B------:R-:W-:-:S04]  /*15560*/  @!P6 FMUL R152, R152, R152 ;  /* 0x000000989898e220 */ /* 0x000fc80000400000 */
[----:B------:R-:W-:Y:S01]  /*15570*/  FSETP.GEU.AND P6, PT, R3, -126, PT ;  /* 0xc2fc00000300780b */ /* 0x000fe20003fce000 */
[----:B------:R1:W-:Y:S01]  /*15580*/  STL [R1+0x32c], R222 ;  /* 0x00032cde01007387 */ /* 0x0003e20000100800 */
[----:B------:R-:W-:Y:S01]  /*15590*/  FFMA R0, R181, UR4, -R0 ;  /* 0x00000004b5007c23 */ /* 0x000fe20008000800 */
[----:B------:R-:W-:Y:S02]  /*155a0*/  FSEL R178, R178, -INF , P5 ;  /* 0xff800000b2b27808 */ /* 0x000fe40002800000 */
[----:B-1----:R-:W4:Y:S08]  /*155b0*/  LDL.LU R222, [R1+0x18] ;  /* 0x0000180001de7983 */ /* 0x002f300000300800 */
[----:B------:R-:W-:Y:S01]  /*155c0*/  @!P6 FMUL R3, R3, 0.5 ;  /* 0x3f0000000303e820 */ /* 0x000fe20000400000 */
[----:B------:R1:W-:Y:S03]  /*155d0*/  STL [R1+0x328], R221 ;  /* 0x000328dd01007387 */ /* 0x0003e60000100800 */
[----:B------:R1:W1:Y:S02]  /*155e0*/  MUFU.EX2 R17, R3 ;  /* 0x0000000300117308 */ /* 0x0002640000000800 */
[----:B-1----:R-:W4:Y:S01]  /*155f0*/  LDL.LU R221, [R1+0x1c] ;  /* 0x00001c0001dd7983 */ /* 0x002f220000300800 */
[----:B------:R-:W-:-:S03]  /*15600*/  FADD R3, R164, R156 ;  /* 0x0000009ca4037221 */ /* 0x000fc60000000000 */
        /* <DEDUP_REMOVED lines=8> */
[----:B------:R1:W-:Y:S01]  /*15690*/  STL [R1+0x31c], R218 ;  /* 0x00031cda01007387 */ /* 0x0003e20000100800 */
[----:B------:R-:W-:-:S04]  /*156a0*/  FADD R0, R160, R152 ;  /* 0x00000098a0007221 */ /* 0x000fc80000000000 */
[----:B------:R-:W-:Y:S01]  /*156b0*/  FADD R4, R3, R0 ;  /* 0x0000000003047221 */ /* 0x000fe20000000000 */
[----:B------:R-:W-:Y:S01]  /*156c0*/  @!P6 FMUL R154, R154, R154 ;  /* 0x0000009a9a9ae220 */ /* 0x000fe20000400000 */
[----:B------:R-:W-:Y:S01]  /*156d0*/  FADD R3, R166, R158 ;  /* 0x0000009ea6037221 */ /* 0x000fe20000000000 */
[----:B-1----:R-:W4:Y:S02]  /*156e0*/  LDL.LU R218, [R1+0x38] ;  /* 0x0000380001da7983 */ /* 0x002f240000300800 */
[----:B------:R-:W-:Y:S01]  /*156f0*/  FADD R0, R162, R154 ;  /* 0x0000009aa2007221 */ /* 0x000fe20000000000 */
[----:B------:R-:W-:Y:S01]  /*15700*/  ISETP.NE.AND P6, PT, R13, RZ, PT ;  /* 0x000000ff0d00720c */ /* 0x000fe20003fc5270 */
[----:B------:R1:W-:Y:S02]  /*15710*/  STL [R1+0x318], R217 ;  /* 0x000318d901007387 */ /* 0x0003e40000100800 */
[----:B------:R-:W-:Y:S01]  /*15720*/  FADD R0, R3, R0 ;  /* 0x0000000003007221 */ /* 0x000fe20000000000 */
[----:B------:R-:W-:-:S03]  /*15730*/  FADD R3, R168, R20 ;  /* 0x00000014a8037221 */ /* 0x000fc60000000000 */
[----:B------:R-:W-:Y:S01]  /*15740*/  FADD R6, R4, R0 ;  /* 0x0000000004067221 */ /* 0x000fe20000000000 */
[----:B------:R-:W-:Y:S01]  /*15750*/  FADD R0, R22, R18 ;  /* 0x0000001216007221 */ /* 0x000fe20000000000 */
[----:B------:R-:W-:Y:S01]  /*15760*/  FSEL R175, R175, -INF , P6 ;  /* 0xff800000afaf7808 */ /* 0x000fe20003000000 */
[----:B-1----:R-:W4:Y:S02]  /*15770*/  LDL.LU R217, [R1+0x3c] ;  /* 0x00003c0001d97983 */ /* 0x002f240000300800 */
[----:B------:R-:W-:Y:S01]  /*15780*/  FADD R4, R3, R0 ;  /* 0x0000000003047221 */ /* 0x000fe20000000000 */
[----:B------:R-:W-:Y:S01]  /*15790*/  FADD R3, R23, R19 ;  /* 0x0000001317037221 */ /* 0x000fe20000000000 */
[----:B------:R-:W-:Y:S01]  /*157a0*/  FADD R0, R21, R17 ;  /* 0x0000001115007221 */ /* 0x000fe20000000000 */
[----:B------:R1:W-:Y:S03]  /*157b0*/  STL [R1+0x314], R216 ;  /* 0x000314d801007387 */ /* 0x0003e60000100800 */
[----:B------:R-:W-:-:S04]  /*157c0*/  FADD R0, R3, R0 ;  /* 0x0000000003007221 */ /* 0x000fc80000000000 */
[----:B------:R-:W-:Y:S01]  /*157d0*/  FADD R0, R4, R0 ;  /* 0x0000000004007221 */ /* 0x000fe20000000000 */
[----:B------:R-:W-:Y:S01]  /*157e0*/  FSEL R179, R179, -INF , P4 ;  /* 0xff800000b3b37808 */ /* 0x000fe20002000000 */
[----:B-1----:R-:W4:Y:S02]  /*157f0*/  LDL.LU R216, [R1+0x48] ;  /* 0x0000480001d87983 */ /* 0x002f240000300800 */
[----:B------:R-:W-:Y:S01]  /*15800*/  FADD R6, R0, R6 ;  /* 0x0000000600067221 */ /* 0x000fe20000000000 */
        /* <DEDUP_REMOVED lines=10> */
[----:B------:R-:W-:Y:S01]  /*158b0*/  FSEL R182, R182, -INF , P3 ;  /* 0xff800000b6b67808 */ /* 0x000fe20001800000 */
        /* <DEDUP_REMOVED lines=15> */
[----:B------:R-:W-:-:S03]  /*159b0*/  FMNMX R3, R183, R3, !PT ;  /* 0x00000003b7037209 */ /* 0x000fc60007800000 */
[----:B-1----:R-:W4:Y:S04]  /*159c0*/  LDL.LU R211, [R1+0x6c] ;  /* 0x00006c0001d37983 */ /* 0x002f280000300800 */
[----:B------:R1:W-:Y:S04]  /*159d0*/  STL [R1+0x2fc], R210 ;  /* 0x0002fcd201007387 */ /* 0x0003e80000100800 */
[----:B------:R-:W3:Y:S04]  /*159e0*/  SHFL.BFLY PT, R4, R3, 0x1, 0x1f ;  /* 0x0c201f0003047f89 */ /* 0x000ee800000e0000 */
        /* <DEDUP_REMOVED lines=19> */
[----:B------:R1:W-:Y:S01]  /*15b20*/  STL [R1+0x2d4], R200 ;  /* 0x0002d4c801007387 */ /* 0x0003e20000100800 */
[----:B---3--:R-:W-:-:S03]  /*15b30*/  FMNMX R3, R3, R4, !PT ;  /* 0x0000000403037209 */ /* 0x008fc60007800000 */
        /* <DEDUP_REMOVED lines=8> */
[----:B------:R-:W2:Y:S04]  /*15bc0*/  SHFL.BFLY PT, R4, R3, 0x2, 0x1f ;  /* 0x0c401f0003047f89 */ /* 0x000ea800000e0000 */
        /* <DEDUP_REMOVED lines=15> */
[----:B------:R-:W3:Y:S04]  /*15cc0*/  LDL.LU R167, [R1+0x1d4] ;  /* 0x0001d40001a77983 */ /* 0x000ee80000300800 */
        /* <DEDUP_REMOVED lines=8> */
[----:B------:R-:W3:Y:S01]  /*15d50*/  LDL.LU R177, [R1+0x1dc] ;  /* 0x0001dc0001b17983 */ /* 0x000ee20000300800 */
[----:B------:R-:W-:-:S03]  /*15d60*/  FMUL R0, R7, UR4 ;  /* 0x0000000407007c20 */ /* 0x000fc60008400000 */
[----:B------:R-:W3:Y:S01]  /*15d70*/  LDL.LU R180, [R1+0x1d8] ;  /* 0x0001d80001b47983 */ /* 0x000ee20000300800 */
[----:B--2---:R-:W-:-:S03]  /*15d80*/  FMNMX R4, R3, R4, !PT ;  /* 0x0000000403047209 */ /* 0x004fc60007800000 */
[----:B------:R-:W2:Y:S04]  /*15d90*/  LDL.LU R181, [R1+0x1cc] ;  /* 0x0001cc0001b57983 */ /* 0x000ea80000300800 */
[----:B------:R-:W3:Y:S04]  /*15da0*/  LDL.LU R13, [R1+0x1b0] ;  /* 0x0001b000010d7983 */ /* 0x000ee80000300800 */
[----:B------:R-:W2:Y:S04]  /*15db0*/  LDL.LU R9, [R1+0x1a4] ;  /* 0x0001a40001097983 */ /* 0x000ea80000300800 */
[----:B------:R-:W3:Y:S01]  /*15dc0*/  LDL.LU R7, [R1+0x1a0] ;  /* 0x0001a00001077983 */ /* 0x000ee20000300800 */
[----:B------:R-:W-:-:S03]  /*15dd0*/  FSETP.GEU.AND P2, PT, R0, -126, PT ;  /* 0xc2fc00000000780b */ /* 0x000fc60003f4e000 */
[----:B------:R-:W2:Y:S10]  /*15de0*/  LDL.LU R3, [R1+0x194] ;  /* 0x0001940001037983 */ /* 0x000eb40000300800 */
        /* <DEDUP_REMOVED lines=11> */
[----:B-1----:R-:W3:Y:S04]  /*15ea0*/  LDL.LU R74, [R1+0x400] ;  /* 0x00040000014a7983 */ /* 0x002ee80000300800 */
[----:B------:R1:W-:Y:S01]  /*15eb0*/  STL [R1+0x4], R75 ;  /* 0x0000044b01007387 */ /* 0x0003e20000100800 */
[-C--:B------:R-:W-:Y:S01]  /*15ec0*/  FMUL R87, R87, R0.reuse ;  /* 0x0000000057577220 */ /* 0x080fe20000400000 */
[----:B------:R-:W-:-:S02]  /*15ed0*/  FMUL R90, R90, R0 ;  /* 0x000000005a5a7220 */ /* 0x000fc40000400000 */
        /* <DEDUP_REMOVED lines=116> */
[----:B------:R-:W-:-:S03]  /*16620*/  FMUL R228, R228, R0 ;  /* 0x00000000e4e47220 */ /* 0x000fc60000400000 */
[----:B-1----:R1:W5:Y:S04]  /*16630*/  LDL.LU R235, [R1+0x360] ;  /* 0x0003600001eb7983 */ /* 0x0023680000300800 */
[----:B------:R2:W-:Y:S01]  /*16640*/  STL [R1+0x144], R234 ;  /* 0x000144ea01007387 */ /* 0x0005e20000100800 */
[----:B------:R-:W-:-:S03]  /*16650*/  FMUL R227, R227, R0 ;  /* 0x00000000e3e37220 */ /* 0x000fc60000400000 */
[----:B--2---:R1:W5:Y:S04]  /*16660*/  LDL.LU R234, [R1+0x35c] ;  /* 0x00035c0001ea7983 */ /* 0x0043680000300800 */
        /* <DEDUP_REMOVED lines=10> */
[-C--:B---3--:R-:W-:Y:S01]  /*16710*/  FMUL R7, R7, R0.reuse ;  /* 0x0000000007077220 */ /* 0x088fe20000400000 */
        /* <DEDUP_REMOVED lines=13> */
[----:B------:R2:W-:Y:S01]  /*167f0*/  STL [R1+0x184], R226 ;  /* 0x000184e201007387 */ /* 0x0005e20000100800 */
[----:B------:R-:W-:-:S03]  /*16800*/  FSETP.NEU.AND P2, PT, R4, -INF , PT ;  /* 0xff8000000400780b */ /* 0x000fc60003f4d000 */
[----:B--2---:R1:W5:Y:S04]  /*16810*/  LDL.LU R226, [R1+0x33c] ;  /* 0x00033c0001e27983 */ /* 0x0043680000300800 */
[----:B------:R2:W-:Y:S04]  /*16820*/  STL [R1+0x190], R225 ;  /* 0x000190e101007387 */ /* 0x0005e80000100800 */
        /* <DEDUP_REMOVED lines=83> */
[--C-:B------:R-:W-:Y:S01]  /*16d60*/  FFMA R7, R155, UR4, -R0.reuse ;  /* 0x000000049b077c23 */ /* 0x100fe20008000800 */
[----:B------:R-:W-:Y:S04]  /*16d70*/  STL [R1+0x1d4], R167 ;  /* 0x0001d4a701007387 */ /* 0x000fe80000100800 */
[----:B------:R-:W-:Y:S01]  /*16d80*/  FSETP.GEU.AND P2, PT, R7, -126, PT ;  /* 0xc2fc00000700780b */ /* 0x000fe20003f4e000 */
[----:B------:R2:W-:Y:S06]  /*16d90*/  STL [R1+0x1e0], R224 ;  /* 0x0001e0e001007387 */ /* 0x0005ec0000100800 */
[----:B------:R-:W-:Y:S01]  /*16da0*/  @!P6 FMUL R3, R3, 0.5 ;  /* 0x3f0000000303e820 */ /* 0x000fe20000400000 */
[----:B--2---:R-:W2:Y:S01]  /*16db0*/  LDL.LU R224, [R1+0x8] ;  /* 0x0000080001e07983 */ /* 0x004ea20000300800 */
[----:B------:R-:W-:-:S03]  /*16dc0*/  FFMA R8, R159, UR4, -R0 ;  /* 0x000000049f087c23 */ /* 0x000fc60008000800 */
[----:B------:R3:W-:Y:S01]  /*16dd0*/  STL [R1+0x1e4], R16 ;  /* 0x0001e41001007387 */ /* 0x0007e20000100800 */
[----:B------:R-:W-:Y:S01]  /*16de0*/  @!P2 FMUL R7, R7, 0.5 ;  /* 0x3f0000000707a820 */ /* 0x000fe20000400000 */
[----:B------:R-:W-:Y:S01]  /*16df0*/  FSETP.GEU.AND P4, PT, R8, -126, PT ;  /* 0xc2fc00000800780b */ /* 0x000fe20003f8e000 */
[----:B---3--:R3:W1:Y:S01]  /*16e00*/  MUFU.EX2 R16, R3 ;  /* 0x0000000300107308 */ /* 0x0086620000000800 */
[--C-:B------:R-:W-:Y:S01]  /*16e10*/  FFMA R6, R12, UR4, -R0.reuse ;  /* 0x000000040c067c23 */ /* 0x100fe20008000800 */
[----:B---3--:R-:W-:-:S06]  /*16e20*/  FFMA R3, R11, UR4, -R0 ;  /* 0x000000040b037c23 */ /* 0x008fcc0008000800 */
[----:B------:R3:W4:Y:S01]  /*16e30*/  MUFU.EX2 R165, R7 ;  /* 0x0000000700a57308 */ /* 0x0007220000000800 */
[----:B------:R-:W-:Y:S01]  /*16e40*/  FSETP.GEU.AND P5, PT, R3, -126, PT ;  /* 0xc2fc00000300780b */ /* 0x000fe20003fae000 */
[--C-:B---3--:R-:W-:Y:S01]  /*16e50*/  FFMA R7, R163, UR4, -R0.reuse ;  /* 0x00000004a3077c23 */ /* 0x108fe20008000800 */
[----:B-1----:R-:W-:Y:S01]  /*16e60*/  @!P6 FMUL R16, R16, R16 ;  /* 0x000000101010e220 */ /* 0x002fe20000400000 */
[----:B------:R-:W-:Y:S01]  /*16e70*/  FSETP.GEU.AND P3, PT, R6, -126, PT ;  /* 0xc2fc00000600780b */ /* 0x000fe20003f6e000 */
[----:B------:R-:W-:Y:S02]  /*16e80*/  @!P4 FMUL R8, R8, 0.5 ;  /* 0x3f0000000808c820 */ /* 0x000fe40000400000 */
[----:B------:R-:W-:Y:S02]  /*16e90*/  FSETP.GEU.AND P6, PT, R7, -126, PT ;  /* 0xc2fc00000700780b */ /* 0x000fe40003fce000 */
[----:B------:R1:W3:Y:S05]  /*16ea0*/  MUFU.EX2 R167, R8 ;  /* 0x0000000800a77308 */ /* 0x0002ea0000000800 */
[----:B------:R-:W-:Y:S01]  /*16eb0*/  @!P5 FMUL R3, R3, 0.5 ;  /* 0x3f0000000303d820 */ /* 0x000fe20000400000 */
[----:B------:R3:W-:Y:S01]  /*16ec0*/  STL [R1+0x1f0], R15 ;  /* 0x0001f00f01007387 */ /* 0x0007e20000100800 */
[----:B----4-:R-:W-:Y:S01]  /*16ed0*/  @!P2 FMUL R165, R165, R165 ;  /* 0x000000a5a5a5a220 */ /* 0x010fe20000400000 */
[----:B-1----:R-:W-:-:S02]  /*16ee0*/  FFMA R8, R10, UR4, -R0 ;  /* 0x000000040a087c23 */ /* 0x002fc40008000800 */
[----:B------:R1:W-:Y:S01]  /*16ef0*/  STL [R1+0x1f4], R14 ;  /* 0x0001f40e01007387 */ /* 0x0003e20000100800 */
[----:B------:R-:W-:Y:S01]  /*16f00*/  @!P3 FMUL R6, R6, 0.5 ;  /* 0x3f0000000606b820 */ /* 0x000fe20000400000 */
[----:B------:R-:W-:Y:S01]  /*16f10*/  @!P6 FMUL R7, R7, 0.5 ;  /* 0x3f0000000707e820 */ /* 0x000fe20000400000 */
[C---:B------:R-:W-:Y:S02]  /*16f20*/  FSETP.GEU.AND P2, PT, R8.reuse, -126, PT ;  /* 0xc2fc00000800780b */ /* 0x040fe40003f4e000 */
[----:B---3--:R-:W3:Y:S08]  /*16f30*/  MUFU.EX2 R15, R6 ;  /* 0x00000006000f7308 */ /* 0x008ef00000000800 */
[----:B-1----:R1:W4:Y:S08]  /*16f40*/  MUFU.EX2 R14, R3 ;  /* 0x00000003000e7308 */ /* 0x0023300000000800 */
[----:B------:R4:W4:Y:S01]  /*16f50*/  MUFU.EX2 R161, R7 ;  /* 0x0000000700a17308 */ /* 0x0009220000000800 */
[----:B------:R-:W-:Y:S01]  /*16f60*/  @!P2 FMUL R8, R8, 0.5 ;  /* 0x3f0000000808a820 */ /* 0x000fe20000400000 */
[--C-:B-1----:R-:W-:Y:S01]  /*16f70*/  FFMA R3, R171, UR4, -R0.reuse ;  /* 0x00000004ab037c23 */ /* 0x102fe20008000800 */
[--C-:B------:R-:W-:Y:S01]  /*16f80*/  FFMA R6, R170, UR4, -R0.reuse ;  /* 0x00000004aa067c23 */ /* 0x100fe20008000800 */
[----:B------:R-:W-:Y:S01]  /*16f90*/  @!P4 FMUL R167, R167, R167 ;  /* 0x000000a7a7a7c220 */ /* 0x000fe20000400000 */
[----:B---3--:R-:W-:Y:S01]  /*16fa0*/  @!P3 FMUL R15, R15, R15 ;  /* 0x0000000f0f0fb220 */ /* 0x008fe20000400000 */
[--C-:B------:R-:W-:Y:S01]  /*16fb0*/  FFMA R9, R184, UR4, -R0.reuse ;  /* 0x00000004b8097c23 */ /* 0x100fe20008000800 */
[--C-:B----4-:R-:W-:Y:S01]  /*16fc0*/  FFMA R7, R175, UR4, -R0.reuse ;  /* 0x00000004af077c23 */ /* 0x110fe20008000800 */
[----:B------:R1:W3:Y:S01]  /*16fd0*/  MUFU.EX2 R13, R8 ;  /* 0x00000008000d7308 */ /* 0x0002e20000000800 */
[----:B------:R-:W-:Y:S01]  /*16fe0*/  @!P5 FMUL R14, R14, R14 ;  /* 0x0000000e0e0ed220 */ /* 0x000fe20000400000 */
[----:B------:R-:W-:Y:S01]  /*16ff0*/  FSETP.GEU.AND P4, PT, R3, -126, PT ;  /* 0xc2fc00000300780b */ /* 0x000fe20003f8e000 */
[----:B------:R-:W-:Y:S01]  /*17000*/  FADD R153, -R153, R185 ;  /* 0x000000b999997221 */ /* 0x000fe20000000100 */
[----:B------:R-:W-:Y:S01]  /*17010*/  FSETP.GEU.AND P5, PT, R7, -126, PT ;  /* 0xc2fc00000700780b */ /* 0x000fe20003fae000 */
[----:B------:R-:W4:Y:S01]  /*17020*/  LDL.LU R170, [R1+0x1c8] ;  /* 0x0001c80001aa7983 */ /* 0x000f220000300800 */
[----:B-1----:R-:W-:Y:S01]  /*17030*/  FFMA R8, R179, UR4, -R0 ;  /* 0x00000004b3087c23 */ /* 0x002fe20008000800 */
[----:B------:R-:W-:Y:S01]  /*17040*/  @!P6 FMUL R161, R161, R161 ;  /* 0x000000a1a1a1e220 */ /* 0x000fe20000400000 */
[----:B------:R-:W-:Y:S01]  /*17050*/  FSETP.GEU.AND P3, PT, R6, -126, PT ;  /* 0xc2fc00000600780b */ /* 0x000fe20003f6e000 */
[----:B------:R-:W4:Y:S02]  /*17060*/  LDL.LU R171, [R1+0x1bc] ;  /* 0x0001bc0001ab7983 */ /* 0x000f240000300800 */
[----:B------:R-:W-:-:S04]  /*17070*/  FSETP.GEU.AND P6, PT, R8, -126, PT ;  /* 0xc2fc00000800780b */ /* 0x000fc80003fce000 */
[----:B------:R-:W-:Y:S01]  /*17080*/  @!P4 FMUL R3, R3, 0.5 ;  /* 0x3f0000000303c820 */ /* 0x000fe20000400000 */
[----:B------:R-:W4:Y:S01]  /*17090*/  LDL.LU R175, [R1+0x1b8] ;  /* 0x0001b80001af7983 */ /* 0x000f220000300800 */
[----:B------:R-:W-:Y:S02]  /*170a0*/  @!P5 FMUL R7, R7, 0.5 ;  /* 0x3f0000000707d820 */ /* 0x000fe40000400000 */
[----:B------:R1:W1:Y:S01]  /*170b0*/  MUFU.EX2 R157, R3 ;  /* 0x00000003009d7308 */ /* 0x0002620000000800 */
[----:B---3--:R-:W-:Y:S01]  /*170c0*/  @!P2 FMUL R13, R13, R13 ;  /* 0x0000000d0d0da220 */ /* 0x008fe20000400000 */
[----:B------:R-:W3:Y:S01]  /*170d0*/  LDL.LU R179, [R1+0x1ac] ;  /* 0x0001ac0001b37983 */ /* 0x000ee20000300800 */
[----:B------:R-:W-:-:S05]  /*170e0*/  @!P3 FMUL R6, R6, 0.5 ;  /* 0x3f0000000606b820 */ /* 0x000fca0000400000 */
[----:B------:R1:W1:Y:S01]  /*170f0*/  MUFU.EX2 R11, R7 ;  /* 0x00000007000b7308 */ /* 0x0002620000000800 */
[----:B------:R-:W-:Y:S01]  /*17100*/  @!P6 FMUL R8, R8, 0.5 ;  /* 0x3f0000000808e820 */ /* 0x000fe20000400000 */
[--C-:B-1----:R-:W-:Y:S02]  /*17110*/  FFMA R3, R183, UR4, -R0.reuse ;  /* 0x00000004b7037c23 */ /* 0x102fe40008000800 */
[----:B------:R-:W4:Y:S04]  /*17120*/  LDL.LU R183, [R1+0x1a8] ;  /* 0x0001a80001b77983 */ /* 0x000f280000300800 */
[----:B------:R1:W1:Y:S01]  /*17130*/  MUFU.EX2 R12, R6 ;  /* 0x00000006000c7308 */ /* 0x0002620000000800 */
[----:B------:R-:W-:Y:S01]  /*17140*/  FSETP.GEU.AND P2, PT, R3, -126, PT ;  /* 0xc2fc00000300780b */ /* 0x000fe20003f4e000 */
[--C-:B------:R-:W-:Y:S01]  /*17150*/  FFMA R7, R174, UR4, -R0.reuse ;  /* 0x00000004ae077c23 */ /* 0x100fe20008000800 */
[----:B------:R-:W-:Y:S01]  /*17160*/  @!P4 FMUL R157, R157, R157 ;  /* 0x0000009d9d9dc220 */ /* 0x000fe20000400000 */
[----:B------:R-:W3:Y:S04]  /*17170*/  LDL.LU R184, [R1+0x19c] ;  /* 0x00019c0001b87983 */ /* 0x000ee80000300800 */
[----:B------:R1:W1:Y:S01]  /*17180*/  MUFU.EX2 R10, R8 ;  /* 0x00000008000a7308 */ /* 0x0002620000000800 */
[----:B------:R-:W-:Y:S01]  /*17190*/  @!P5 FMUL R11, R11, R11 ;  /* 0x0000000b0b0bd220 */ /* 0x000fe20000400000 */
[----:B-1----:R-:W-:Y:S01]  /*171a0*/  FFMA R6, R182, UR4, -R0 ;  /* 0x00000004b6067c23 */ /* 0x002fe20008000800 */
[----:B------:R-:W-:Y:S01]  /*171b0*/  FSETP.GEU.AND P4, PT, R7, -126, PT ;  /* 0xc2fc00000700780b */ /* 0x000fe20003f8e000 */
[----:B------:R-:W4:Y:S02]  /*171c0*/  LDL.LU R174, [R1+0x198] ;  /* 0x0001980001ae7983 */ /* 0x000f240000300800 */
[----:B------:R-:W-:-:S02]  /*171d0*/  @!P2 FMUL R3, R3, 0.5 ;  /* 0x3f0000000303a820 */ /* 0x000fc40000400000 */
[----:B------:R-:W3:Y:S01]  /*171e0*/  LDL.LU R185, [R1+0x18c] ;  /* 0x00018c0001b97983 */ /* 0x000ee20000300800 */
[----:B------:R-:W-:Y:S01]  /*171f0*/  FFMA R8, R178, UR4, -R0 ;  /* 0x00000004b2087c23 */ /* 0x000fe20008000800 */
[----:B------:R-:W-:Y:S02]  /*17200*/  @!P3 FMUL R12, R12, R12 ;  /* 0x0000000c0c0cb220 */ /* 0x000fe40000400000 */
[----:B------:R-:W1:Y:S01]  /*17210*/  MUFU.EX2 R3, R3 ;  /* 0x0000000300037308 */ /* 0x000e620000000800 */
[----:B------:R-:W4:Y:S01]  /*17220*/  LDL.LU R178, [R1+0x188] ;  /* 0x0001880001b27983 */ /* 0x000f220000300800 */
[----:B------:R-:W-:Y:S02]  /*17230*/  FSETP.GEU.AND P5, PT, R8, -126, PT ;  /* 0xc2fc00000800780b */ /* 0x000fe40003fae000 */
[----:B------:R-:W-:Y:S01]  /*17240*/  FSETP.GEU.AND P3, PT, R9, -126, PT ;  /* 0xc2fc00000900780b */ /* 0x000fe20003f6e000 */
[----:B------:R-:W-:Y:S01]  /*17250*/  @!P6 FMUL R10, R10, R10 ;  /* 0x0000000a0a0ae220 */ /* 0x000fe20000400000 */
[----:B------:R-:W-:Y:S01]  /*17260*/  FSETP.GEU.AND P6, PT, R6, -126, PT ;  /* 0xc2fc00000600780b */ /* 0x000fe20003fce000 */
[----:B------:R-:W-:Y:S01]  /*17270*/  FMUL R0, R153, UR4 ;  /* 0x0000000499007c20 */ /* 0x000fe20008400000 */
[----:B------:R-:W-:Y:S01]  /*17280*/  @!P4 FMUL R7, R7, 0.5 ;  /* 0x3f0000000707c820 */ /* 0x000fe20000400000 */
[----:B------:R-:W3:Y:S06]  /*17290*/  LDL.LU R182, [R1+0x17c] ;  /* 0x00017c0001b67983 */ /* 0x000eec0000300800 */
[----:B------:R-:W-:-:S02]  /*172a0*/  @!P5 FMUL R8, R8, 0.5 ;  /* 0x3f0000000808d820 */ /* 0x000fc40000400000 */
[----:B------:R-:W-:Y:S02]  /*172b0*/  @!P3 FMUL R9, R9, 0.5 ;  /* 0x3f0000000909b820 */ /* 0x000fe40000400000 */
[----:B------:R1:W1:Y:S01]  /*172c0*/  MUFU.EX2 R153, R8 ;  /* 0x0000000800997308 */ /* 0x0002620000000800 */
[----:B------:R-:W-:Y:S01]  /*172d0*/  @!P6 FMUL R6, R6, 0.5 ;  /* 0x3f0000000606e820 */ /* 0x000fe20000400000 */
[----:B-1----:R-:W-:-:S06]  /*172e0*/  @!P2 FMUL R3, R3, R3 ;  /* 0x000000030303a220 */ /* 0x002fcc0000400000 */
[----:B------:R-:W1:Y:S01]  /*172f0*/  MUFU.EX2 R163, R9 ;  /* 0x0000000900a37308 */ /* 0x000e620000000800 */
[----:B------:R-:W-:-:S07]  /*17300*/  FADD R8, R165, R157 ;  /* 0x0000009da5087221 */ /* 0x000fce0000000000 */
[----:B------:R1:W1:Y:S08]  /*17310*/  MUFU.EX2 R159, R7 ;  /* 0x00000007009f7308 */ /* 0x0002700000000800 */
[----:B------:R1:W1:Y:S02]  /*17320*/  MUFU.EX2 R155, R6 ;  /* 0x00000006009b7308 */ /* 0x0002640000000800 */
[----:B-1----:R-:W-:-:S04]  /*17330*/  FADD R7, R161, R10 ;  /* 0x0000000aa1077221 */ /* 0x002fc80000000000 */
[----:B------:R-:W-:Y:S01]  /*17340*/  FADD R8, R8, R7 ;  /* 0x0000000708087221 */ /* 0x000fe20000000000 */
[----:B------:R-:W-:Y:S01]  /*17350*/  FADD R7, R167, R11 ;  /* 0x0000000ba7077221 */ /* 0x000fe20000000000 */
[----:B------:R-:W-:Y:S01]  /*17360*/  FADD R6, R13, R3 ;  /* 0x000000030d067221 */ /* 0x000fe20000000000 */
[----:B------:R-:W-:-:S03]  /*17370*/  @!P5 FMUL R153, R153, R153 ;  /* 0x000000999999d220 */ /* 0x000fc60000400000 */
[----:B------:R-:W-:Y:S01]  /*17380*/  FADD R6, R7, R6 ;  /* 0x0000000607067221 */ /* 0x000fe20000000000 */
[----:B------:R-:W-:Y:S01]  /*17390*/  FADD R7, R16, R12 ;  /* 0x0000000c10077221 */ /* 0x000fe20000000000 */
[----:B------:R-:W-:Y:S02]  /*173a0*/  @!P3 FMUL R163, R163, R163 ;  /* 0x000000a3a3a3b220 */ /* 0x000fe40000400000 */
[----:B------:R-:W-:Y:S01]  /*173b0*/  FADD R9, R8, R6 ;  /* 0x0000000608097221 */ /* 0x000fe20000000000 */
[----:B------:R-:W-:Y:S01]  /*173c0*/  FADD R6, R14, R153 ;  /* 0x000000990e067221 */ /* 0x000fe20000000000 */
[----:B------:R-:W-:Y:S01]  /*173d0*/  @!P4 FMUL R159, R159, R159 ;  /* 0x0000009f9f9fc220 */ /* 0x000fe20000400000 */
[----:B------:R-:W-:Y:S02]  /*173e0*/  @!P6 FMUL R155, R155, R155 ;  /* 0x0000009b9b9be220 */ /* 0x000fe40000400000 */
[----:B------:R-:W-:Y:S01]  /*173f0*/  FADD R8, R7, R6 ;  /* 0x0000000607087221 */ /* 0x000fe20000000000 */
[----:B------:R-:W-:Y:S01]  /*17400*/  FADD R7, R15, R159 ;  /* 0x0000009f0f077221 */ /* 0x000fe20000000000 */
[----:B------:R-:W-:-:S04]  /*17410*/  FADD R6, R163, R155 ;  /* 0x0000009ba3067221 */ /* 0x000fc80000000000 */
[----:B------:R-:W-:Y:S02]  /*17420*/  FADD R6, R7, R6 ;  /* 0x0000000607067221 */ /* 0x000fe40000000000 */
[----:B------:R-:W4:Y:S02]  /*17430*/  LDL.LU R7, [R1+0x178] ;  /* 0x0001780001077983 */ /* 0x000f240000300800 */
[----:B------:R-:W-:Y:S01]  /*17440*/  FADD R6, R8, R6 ;  /* 0x0000000608067221 */ /* 0x000fe20000000000 */
[----:B------:R-:W-:Y:S01]  /*17450*/  F2FP.F16.F32.PACK_AB R164, R164, R168 ;  /* 0x000000a8a4a4723e */ /* 0x000fe200000000ff */
[----:B------:R-:W3:Y:S02]  /*17460*/  LDL.LU R8, [R1+0x16c] ;  /* 0x00016c0001087983 */ /* 0x000ee40000300800 */
[----:B------:R-:W-:Y:S01]  /*17470*/  FADD R6, R6, R9 ;  /* 0x0000000906067221 */ /* 0x000fe20000000000 */
[----:B------:R-:W-:Y:S01]  /*17480*/  F2FP.F16.F32.PACK_AB R166, R166, R23 ;  /* 0x00000017a6a6723e */ /* 0x000fe200000000ff */
[----:B------:R-:W4:Y:S01]  /*17490*/  LDL.LU R9, [R1+0x168] ;  /* 0x0001680001097983 */ /* 0x000f220000300800 */
[----:B------:R-:W-:-:S03]  /*174a0*/  F2FP.F16.F32.PACK_AB R160, R160, R22 ;  /* 0x00000016a0a0723e */ /* 0x000fc600000000ff */
[----:B------:R-:W3:Y:S01]  /*174b0*/  LDL.LU R168, [R1+0x15c] ;  /* 0x00015c0001a87983 */ /* 0x000ee20000300800 */
[----:B------:R-:W-:-:S03]  /*174c0*/  F2FP.F16.F32.PACK_AB R162, R162, R21 ;  /* 0x00000015a2a2723e */ /* 0x000fc600000000ff */
        /* <DEDUP_REMOVED lines=8> */
[----:B------:R-:W4:Y:S04]  /*17550*/  LDL.LU R19, [R1+0x138] ;  /* 0x0001380001137983 */ /* 0x000f280000300800 */
[----:B------:R-:W3:Y:S04]  /*17560*/  LDL.LU R18, [R1+0x12c] ;  /* 0x00012c0001127983 */ /* 0x000ee80000300800 */
[----:B------:R-:W4:Y:S01]  /*17570*/  LDL.LU R17, [R1+0x128] ;  /* 0x0001280001117983 */ /* 0x000f220000300800 */
[----:B------:R-:W-:-:S13]  /*17580*/  FSETP.GEU.AND P2, PT, R0, -126, PT ;  /* 0xc2fc00000000780b */ /* 0x000fda0003f4e000 */
[----:B------:R-:W-:-:S06]  /*17590*/  @!P2 FMUL R0, R0, 0.5 ;  /* 0x3f0000000000a820 */ /* 0x000fcc0000400000 */
[----:B------:R-:W1:Y:S02]  /*175a0*/  MUFU.EX2 R0, R0 ;  /* 0x0000000000007308 */ /* 0x000e640000000800 */
[----:B-1----:R-:W-:-:S04]  /*175b0*/  @!P2 FMUL R0, R0, R0 ;  /* 0x000000000000a220 */ /* 0x002fc80000400000 */
[-C--:B------:R-:W-:Y:S01]  /*175c0*/  FMUL R223, R223, R0.reuse ;  /* 0x00000000dfdf7220 */ /* 0x080fe20000400000 */
[-C--:B------:R-:W-:Y:S01]  /*175d0*/  FMUL R222, R222, R0.reuse ;  /* 0x00000000dede7220 */ /* 0x080fe20000400000 */
[-C--:B------:R-:W-:Y:S01]  /*175e0*/  FMUL R221, R221, R0.reuse ;  /* 0x00000000dddd7220 */ /* 0x080fe20000400000 */
[-C--:B--2---:R-:W-:Y:S01]  /*175f0*/  FMUL R224, R224, R0.reuse ;  /* 0x00000000e0e07220 */ /* 0x084fe20000400000 */
[----:B------:R-:W-:-:S04]  /*17600*/  FMUL R220, R220, R0 ;  /* 0x00000000dcdc7220 */ /* 0x000fc80000400000 */
[----:B------:R1:W-:Y:S01]  /*17610*/  STL [R1+0x8], R224 ;  /* 0x000008e001007387 */ /* 0x0003e20000100800 */
[-C--:B------:R-:W-:Y:S01]  /*17620*/  FMUL R219, R219, R0.reuse ;  /* 0x00000000dbdb7220 */ /* 0x080fe20000400000 */
[-C--:B------:R-:W-:Y:S02]  /*17630*/  FMUL R218, R218, R0.reuse ;  /* 0x00000000dada7220 */ /* 0x080fe40000400000 */
[----:B-1----:R1:W5:Y:S04]  /*17640*/  LDL.LU R224, [R1+0x334] ;  /* 0x0003340001e07983 */ /* 0x0023680000300800 */
[----:B------:R2:W-:Y:S01]  /*17650*/  STL [R1+0xc], R223 ;  /* 0x00000cdf01007387 */ /* 0x0005e20000100800 */
[-C--:B------:R-:W-:Y:S01]  /*17660*/  FMUL R217, R217, R0.reuse ;  /* 0x00000000d9d97220 */ /* 0x080fe20000400000 */
[----:B------:R-:W-:-:S02]  /*17670*/  FMUL R216, R216, R0 ;  /* 0x00000000d8d87220 */ /* 0x000fc40000400000 */
        /* <DEDUP_REMOVED lines=83> */
[----:B----4-:R-:W-:-:S03]  /*17bb0*/  FMUL R17, R17, R0 ;  /* 0x0000000011117220 */ /* 0x010fc60000400000 */
        /* <DEDUP_REMOVED lines=25> */
[----:B------:R1:W-:Y:S04]  /*17d50*/  STL [R1+0x128], R17 ;  /* 0x0001281101007387 */ /* 0x0003e80000100800 */
[----:B------:R1:W-:Y:S04]  /*17d60*/  STL [R1+0x12c], R18 ;  /* 0x00012c1201007387 */ /* 0x0003e80000100800 */
[----:B------:R1:W-:Y:S04]  /*17d70*/  STL [R1+0x138], R19 ;  /* 0x0001381301007387 */ /* 0x0003e80000100800 */
[----:B------:R1:W-:Y:S04]  /*17d80*/  STL [R1+0x13c], R20 ;  /* 0x00013c1401007387 */ /* 0x0003e80000100800 */
[----:B------:R1:W-:Y:S01]  /*17d90*/  STL [R1+0x148], R21 ;  /* 0x0001481501007387 */ /* 0x0003e20000100800 */
[----:B------:R-:W-:-:S03]  /*17da0*/  FMUL R185, R185, R0 ;  /* 0x00000000b9b97220 */ /* 0x000fc60000400000 */
        /* <DEDUP_REMOVED lines=37> */
[----:B------:R-:W-:Y:S01]  /*18000*/  ULEA UR7, UR5, UR37, 0x3 ;  /* 0x0000002505077291 */ /* 0x000fe2000f8e183f */
[----:B------:R-:W-:Y:S01]  /*18010*/  FFMA R188, R0, R188, R6 ;  /* 0x000000bc00bc7223 */ /* 0x000fe20000000006 */
[----:B------:R-:W-:Y:S01]  /*18020*/  SHF.L.U32 R6, R187, 0x1f, RZ ;  /* 0x0000001fbb067819 */ /* 0x000fe200000006ff */
[-C--:B------:R-:W-:Y:S01]  /*18030*/  FMUL R26, R26, R0.reuse ;  /* 0x000000001a1a7220 */ /* 0x080fe20000400000 */
[-C--:B------:R-:W-:Y:S01]  /*18040*/  FMUL R27, R27, R0.reuse ;  /* 0x000000001b1b7220 */ /* 0x080fe20000400000 */
[-C--:B------:R-:W-:Y:S01]  /*18050*/  FMUL R30, R30, R0.reuse ;  /* 0x000000001e1e7220 */ /* 0x080fe20000400000 */
[----:B------:R-:W-:-:S03]  /*18060*/  FMUL R31, R31, R0 ;  /* 0x000000001f1f7220 */ /* 0x000fc60000400000 */
[----:B------:R1:W2:Y:S01]  /*18070*/  SYNCS.PHASECHK.TRANS64.TRYWAIT P2, [UR7+0x74400], R6 ;  /* 0x07440006ff0075a7 */ /* 0x0002a20008040147 */
        /* <DEDUP_REMOVED lines=66> */
[----:B------:R-:W-:Y:S01]  /*184a0*/  F2FP.F16.F32.PACK_AB R153, R10, R153 ;  /* 0x000000990a99723e */ /* 0x000fe200000000ff */
[----:B-12---:R-:W-:Y:S06]  /*184b0*/  @!P0 BRA `(.L_x_41) ;  /* 0x0000000000048947 */ /* 0x006fec0003800000 */
[----:B------:R-:W-:Y:S01]  /*184c0*/  BPT.TRAP 0x1 ;  /* 0x000000040000795c */ /* 0x000fe20000300000 */
.L_x_41:
[----:B------:R-:W-:Y:S05]  /*184d0*/  @P2 BRA `(.L_x_42) ;  /* 0x0000000000082947 */ /* 0x000fea0003800000 */
[----:B------:R-:W1:Y:S02]  /*184e0*/  SYNCS.PHASECHK.TRANS64.TRYWAIT P2, [UR7+0x74400], R6 ;  /* 0x07440006ff0075a7 */ /* 0x000e640008040147 */
[----:B-1----:R-:W-:Y:S05]  /*184f0*/  @!P2 BRA `(.L_x_43) ;  /* 0x000000e400a0a947 */ /* 0x002fea0003800000 */
.L_x_42:
        /* <DEDUP_REMOVED lines=294> */
[----:B------:R-:W2:Y:S01]  /*19760*/  LDL.LU.64 R132, [R1+0xb30] ;  /* 0x000b300001847983 */ /* 0x000ea20000300a00 */
[----:B------:R-:W-:Y:S02]  /*19770*/  MOV R209, R83 ;  /* 0x0000005300d17202 */ /* 0x000fe40000000f00 */
        /* <DEDUP_REMOVED lines=26> */
[----:B------:R-:W-:-:S03]  /*19920*/  MOV R233, R59 ;  /* 0x0000003b00e97202 */ /* 0x000fc60000000f00 */
        /* <DEDUP_REMOVED lines=518> */
[----:B------:R-:W-:-:S03]  /*1b990*/  MOV R6, R150 ;  /* 0x0000009600067202 */ /* 0x000fc60000000f00 */
[----:B------:R-:W-:Y:S01]  /*1b9a0*/  STL.64 [R1+0x48], R42 ;  /* 0x0000482a01007387 */ /* 0x000fe20000100a00 */
[----:B------:R-:W-:-:S03]  /*1b9b0*/  MOV R0, R151 ;  /* 0x0000009700007202 */ /* 0x000fc60000000f00 */
[----:B------:R-:W-:Y:S01]  /*1b9c0*/  STL.64 [R1+0x50], R44 ;  /* 0x0000502c01007387 */ /* 0x000fe20000100a00 */
[----:B------:R-:W-:Y:S01]  /*1b9d0*/  IMAD.MOV.U32 R8, RZ, RZ, R148 ;  /* 0x000000ffff087224 */ /* 0x000fe200078e0094 */
[----:B------:R-:W-:Y:S02]  /*1b9e0*/  MOV R7, R149 ;  /* 0x0000009500077202 */ /* 0x000fe40000000f00 */
[----:B------:R-:W-:Y:S01]  /*1b9f0*/  STL.64 [R1+0x58], R46 ;  /* 0x0000582e01007387 */ /* 0x000fe20000100a00 */
[----:B------:R-:W-:-:S03]  /*1ba00*/  MOV R10, R146 ;  /* 0x00000092000a7202 */ /* 0x000fc60000000f00 */
        /* <DEDUP_REMOVED lines=144> */
[----:B------:R-:W-:Y:S02]  /*1c310*/  MOV R3, R50 ;  /* 0x0000003200037202 */ /* 0x000fe40000000f00 */
[----:B------:R-:W-:Y:S01]  /*1c320*/  MOV R152, R51 ;  /* 0x0000003300987202 */ /* 0x000fe20000000f00 */
        /* <DEDUP_REMOVED lines=107> */
[----:B------:R-:W-:-:S03]  /*1c9e0*/  IMAD.MOV.U32 R49, RZ, RZ, R155 ;  /* 0x000000ffff317224 */ /* 0x000fc600078e009b */
[----:B------:R-:W2:Y:S01]  /*1c9f0*/  LDL.LU R45, [R1+0x54] ;  /* 0x00005400012d7983 */ /* 0x000ea20000300800 */
[----:B------:R-:W-:-:S03]  /*1ca00*/  MOV R50, R3 ;  /* 0x0000000300327202 */ /* 0x000fc60000000f00 */
        /* <DEDUP_REMOVED lines=304> */
.L_x_44:
[----:B------:R-:W-:-:S04]  /*1dd10*/  ULEA UR7, UR6, UR37, 0x3 ;  /* 0x0000002506077291 */ /* 0x000fc8000f8e183f */
[----:B------:R-:W-:-:S04]  /*1dd20*/  UIADD3 UR7, UR7, 0x74428, URZ ;  /* 0x0007442807077890 */ /* 0x000fc8000fffe03f */
[----:B------:R-:W-:-:S09]  /*1dd30*/  UPRMT UR7, URZ, 0x654, UR7 ;  /* 0x000006543f077896 */ /* 0x000fd20008000007 */
[----:B------:R-:W-:Y:S01]  /*1dd40*/  SYNCS.ARRIVE.TRANS64.RED.A1T0 RZ, [UR7], RZ ;  /* 0x000000ffffff79a7 */ /* 0x000fe20008100407 */
[----:B------:R-:W-:Y:S05]  /*1dd50*/  @P1 BRA `(.L_x_45) ;  /* 0x0000000000041947 */ /* 0x000fea0003800000 */
[----:B------:R-:W-:Y:S01]  /*1dd60*/  BPT.TRAP 0x1 ;  /* 0x000000040000795c */ /* 0x000fe20000300000 */
.L_x_45:
[----:B------:R-:W-:-:S04]  /*1dd70*/  UIADD3 UR6, UR6, 0x1, URZ ;  /* 0x0000000106067890 */ /* 0x000fc8000fffe03f */
[----:B------:R-:W-:-:S04]  /*1dd80*/  UISETP.NE.AND UP0, UPT, UR6, 0x5, UPT ;  /* 0x000000050600788c */ /* 0x000fc8000bf05270 */
[----:B------:R-:W-:Y:S01]  /*1dd90*/  USEL UR6, UR6, URZ, UP0 ;  /* 0x0000003f06067287 */ /* 0x000fe20008000000 */
[----:B------:R-:W-:Y:S11]  /*1dda0*/  @!P0 BRA `(.L_x_46) ;  /* 0x0000000000048947 */ /* 0x000ff60003800000 */
[----:B------:R-:W-:Y:S01]  /*1ddb0*/  BPT.TRAP 0x1 ;  /* 0x000000040000795c */ /* 0x000fe20000300000 */
.L_x_46:
[----:B------:R-:W-:-:S04]  /*1ddc0*/  ULEA UR7, UR6, UR37, 0x3 ;  /* 0x0000002506077291 */ /* 0x000fc8000f8e183f */
[----:B------:R-:W-:-:S04]  /*1ddd0*/  UIADD3 UR7, UR7, 0x74428, URZ ;  /* 0x0007442807077890 */ /* 0x000fc8000fffe03f */
[----:B------:R-:W-:-:S09]  /*1dde0*/  UPRMT UR7, URZ, 0x654, UR7 ;  /* 0x000006543f077896 */ /* 0x000fd20008000007 */
[----:B------:R-:W-:Y:S01]  /*1ddf0*/  SYNCS.ARRIVE.TRANS64.RED.A1T0 RZ, [UR7], RZ ;  /* 0x000000ffffff79a7 */ /* 0x000fe20008100407 */
[----:B------:R-:W-:Y:S05]  /*1de00*/  @P1 BRA `(.L_x_47) ;  /* 0x0000000000041947 */ /* 0x000fea0003800000 */
[----:B------:R-:W-:Y:S01]  /*1de10*/  BPT.TRAP 0x1 ;  /* 0x000000040000795c */ /* 0x000fe20000300000 */
.L_x_47:
[----:B------:R-:W-:Y:S01]  /*1de20*/  UIADD3 UR5, UR5, 0x1, URZ ;  /* 0x0000000105057890 */ /* 0x000fe2000fffe03f */
[C---:B-----5:R-:W-:Y:S01]  /*1de30*/  ISETP.GT.AND P2, PT, R186.reuse, 0x1, PT ;  /* 0x00000001ba00780c */ /* 0x060fe20003f44270 */
[----:B------:R-:W-:Y:S01]  /*1de40*/  UIADD3 UR6, UR6, 0x1, URZ ;  /* 0x0000000106067890 */ /* 0x000fe2000fffe03f */
[----:B------:R-:W-:Y:S01]  /*1de50*/  IADD3 R0, R186, -0x1, RZ ;  /* 0xffffffffba007810 */ /* 0x000fe20007ffe0ff */
[----:B------:R-:W-:Y:S01]  /*1de60*/  UISETP.NE.AND UP1, UPT, UR5, 0x5, UPT ;  /* 0x000000050500788c */ /* 0x000fe2000bf25270 */
[----:B------:R-:W-:Y:S01]  /*1de70*/  VIADD R2, R2, 0x40 ;  /* 0x0000004002027836 */ /* 0x000fe20000000000 */
[----:B------:R-:W-:Y:S01]  /*1de80*/  UISETP.NE.AND UP0, UPT, UR6, 0x5, UPT ;  /* 0x000000050600788c */ /* 0x000fe2000bf05270 */
[----:B------:R-:W-:Y:S01]  /*1de90*/  MOV R186, R0 ;  /* 0x0000000000ba7202 */ /* 0x000fe20000000f00 */
[----:B------:R-:W-:Y:S01]  /*1dea0*/  USEL UR7, URZ, 0x1, UP1 ;  /* 0x000000013f077887 */ /* 0x000fe20008800000 */
[----:B------:R-:W-:Y:S01]  /*1deb0*/  MOV R9, R5 ;  /* 0x0000000500097202 */ /* 0x000fe20000000f00 */
[----:B------:R-:W-:Y:S01]  /*1dec0*/  USEL UR6, UR6, URZ, UP0 ;  /* 0x0000003f06067287 */ /* 0x000fe20008000000 */
[----:B------:R-:W-:Y:S01]  /*1ded0*/  MOV R185, R4 ;  /* 0x0000000400b97202 */ /* 0x000fe20000000f00 */
[----:B------:R-:W-:-:S02]  /*1dee0*/  USEL UR36, UR5, URZ, UP1 ;  /* 0x0000003f05247287 */ /* 0x000fc40008800000 */
[----:B------:R-:W-:Y:S01]  /*1def0*/  LOP3.LUT R16, R187, UR7, RZ, 0x3c, !PT ;  /* 0x00000007bb107c12 */ /* 0x000fe2000f8e3cff */
[----:B------:R-:W-:Y:S09]  /*1df00*/  @P2 BRA `(.L_x_48) ;  /* 0xffffff5400402947 */ /* 0x000ff2000383ffff */
.L_x_37:
[----:B------:R-:W2:Y:S02]  /*1df10*/  LDL R0, [R1+0x294] ;  /* 0x0002940001007983 */ /* 0x000ea40000100800 */
[----:B--2---:R-:W-:-:S13]  /*1df20*/  R2UR UR4, R0 ;  /* 0x00000000000472ca */ /* 0x004fda00000e0000 */
[----:B------:R-:W-:-:S04]  /*1df30*/  ULOP3.LUT UR4, UR4, 0x1, URZ, 0xfc, !UPT ;  /* 0x0000000104047892 */ /* 0x000fc8000f8efc3f */
[----:B------:R-:W-:-:S06]  /*1df40*/  UISETP.NE.AND UP0, UPT, UR4, 0x3, UPT ;  /* 0x000000030400788c */ /* 0x000fcc000bf05270 */
[----:B------:R-:W-:-:S13]  /*1df50*/  PLOP3.LUT P2, PT, PT, PT, UP0, 0x80, 0x0 ;  /* 0x000000000000781c */ /* 0x000fda0003f4f008 */
[----:B------:R-:W-:Y:S05]  /*1df60*/  @!P2 BRA `(.L_x_49) ;  /* 0x000000000004a947 */ /* 0x000fea0003800000 */
[----:B------:R-:W-:Y:S01]  /*1df70*/  BPT.TRAP 0x1 ;  /* 0x000000040000795c */ /* 0x000fe20000300000 */
.L_x_49:
[----:B------:R-:W-:Y:S01]  /*1df80*/  R2UR UR5, R0 ;  /* 0x00000000000572ca */ /* 0x000fe200000e0000 */
[----:B------:R-:W-:-:S04]  /*1df90*/  ULEA UR4, UR45, UR37, 0x3 ;  /* 0x000000252d047291 */ /* 0x000fc8000f8e183f */
[----:B------:R-:W-:-:S04]  /*1dfa0*/  UIADD3 UR4, UR4, 0x74460, URZ ;  /* 0x0007446004047890 */ /* 0x000fc8000fffe03f */
[----:B------:R-:W-:-:S04]  /*1dfb0*/  UPRMT UR4, URZ, 0x654, UR4 ;  /* 0x000006543f047896 */ /* 0x000fc80008000004 */
[----:B------:R-:W-:-:S05]  /*1dfc0*/  UISETP.GT.U32.AND UP0, UPT, UR5, 0x1, UPT ;  /* 0x000000010500788c */ /* 0x000fca000bf04070 */
[----:B------:R-:W-:Y:S01]  /*1dfd0*/  SYNCS.ARRIVE.TRANS64.RED.A1T0 RZ, [UR4], RZ ;  /* 0x000000ffffff79a7 */ /* 0x000fe20008100404 */
[----:B------:R-:W-:-:S13]  /*1dfe0*/  PLOP3.LUT P2, PT, PT, PT, UP0, 0x80, 0x0 ;  /* 0x000000000000781c */ /* 0x000fda0003f4f008 */
[----:B------:R-:W-:Y:S05]  /*1dff0*/  @P2 BRA `(.L_x_50) ;  /* 0x0000000000042947 */ /* 0x000fea0003800000 */
[----:B------:R-:W-:Y:S01]  /*1e000*/  BPT.TRAP 0x1 ;  /* 0x000000040000795c */ /* 0x000fe20000300000 */
.L_x_50:
[----:B------:R-:W-:Y:S05]  /*1e010*/  @!P0 BRA `(.L_x_51) ;  /* 0x0000000000048947 */ /* 0x000fea0003800000 */
[----:B------:R-:W-:Y:S01]  /*1e020*/  BPT.TRAP 0x1 ;  /* 0x000000040000795c */ /* 0x000fe20000300000 */
.L_x_51:
[----:B------:R-:W-:-:S04]  /*1e030*/  ULEA UR6, UR6, UR37, 0x3 ;  /* 0x0000002506067291 */ /* 0x000fc8000f8e183f */
[----:B------:R-:W-:-:S04]  /*1e040*/  UIADD3 UR6, UR6, 0x74428, URZ ;  /* 0x0007442806067890 */ /* 0x000fc8000fffe03f */
[----:B------:R-:W-:-:S09]  /*1e050*/  UPRMT UR6, URZ, 0x654, UR6 ;  /* 0x000006543f067896 */ /* 0x000fd20008000006 */
[----:B------:R-:W-:Y:S01]  /*1e060*/  SYNCS.ARRIVE.TRANS64.RED.A1T0 RZ, [UR6], RZ ;  /* 0x000000ffffff79a7 */ /* 0x000fe20008100406 */
[----:B------:R-:W-:Y:S05]  /*1e070*/  @P1 BRA `(.L_x_52) ;  /* 0x0000000000041947 */ /* 0x000fea0003800000 */
[----:B------:R-:W-:Y:S01]  /*1e080*/  BPT.TRAP 0x1 ;  /* 0x000000040000795c */ /* 0x000fe20000300000 */
.L_x_52:
[----:B------:R-:W1:Y:S01]  /*1e090*/  SHFL.BFLY PT, R0, R189, 0x1, 0x1f ;  /* 0x0c201f00bd007f89 */ /* 0x000e6200000e0000 */
[----:B------:R-:W-:Y:S01]  /*1e0a0*/  BSSY B0, `(.L_x_53) ;  /* 0x0000025000007945 */ /* 0x000fe20003800000 */
[----:B------:R-:W-:Y:S01]  /*1e0b0*/  IMAD.MOV.U32 R12, RZ, RZ, 0x7f800000 ;  /* 0x7f800000ff0c7424 */ /* 0x000fe200078e00ff */
[----:B------:R-:W-:Y:S01]  /*1e0c0*/  MOV R11, 0x3f800000 ;  /* 0x3f800000000b7802 */ /* 0x000fe20000000f00 */
[----:B------:R-:W2:Y:S01]  /*1e0d0*/  SHFL.BFLY PT, R2, R188, 0x1, 0x1f ;  /* 0x0c201f00bc027f89 */ /* 0x000ea200000e0000 */
[----:B------:R-:W-:Y:S01]  /*1e0e0*/  MOV R10, 0x7f800000 ;  /* 0x7f800000000a7802 */ /* 0x000fe20000000f00 */
[----:B-1----:R-:W-:Y:S01]  /*1e0f0*/  FADD R189, R0, R189 ;  /* 0x000000bd00bd7221 */ /* 0x002fe20000000000 */
[----:B--2---:R-:W-:-:S04]  /*1e100*/  FADD R188, R2, R188 ;  /* 0x000000bc02bc7221 */ /* 0x004fc80000000000 */
[----:B------:R-:W1:Y:S04]  /*1e110*/  SHFL.BFLY PT, R0, R189, 0x2, 0x1f ;  /* 0x0c401f00bd007f89 */ /* 0x000e6800000e0000 */
[----:B------:R-:W2:Y:S01]  /*1e120*/  SHFL.BFLY PT, R13, R188, 0x2, 0x1f ;  /* 0x0c401f00bc0d7f89 */ /* 0x000ea200000e0000 */
[C---:B-1----:R-:W-:Y:S01]  /*1e130*/  FSETP.NE.AND P0, PT, R189.reuse, -R0, PT ;  /* 0x80000000bd00720b */ /* 0x042fe20003f05000 */
[----:B------:R-:W-:Y:S01]  /*1e140*/  FADD R189, R189, R0 ;  /* 0x00000000bdbd7221 */ /* 0x000fe20000000000 */
[----:B------:R-:W-:Y:S01]  /*1e150*/  MOV R0, 0x3f800000 ;  /* 0x3f80000000007802 */ /* 0x000fe20000000f00 */
[----:B--2---:R-:W-:-:S10]  /*1e160*/  FADD R6, R188, R13 ;  /* 0x0000000dbc067221 */ /* 0x004fd40000000000 */
[----:B------:R-:W-:Y:S05]  /*1e170*/  @!P0 BRA `(.L_x_54) ;  /* 0x00000000005c8947 */ /* 0x000fea0003800000 */
[----:B------:R-:W-:Y:S01]  /*1e180*/  IMAD.MOV.U32 R0, RZ, RZ, R189 ;  /* 0x000000ffff007224 */ /* 0x000fe200078e00bd */
[----:B------:R-:W-:Y:S04]  /*1e190*/  BSSY B1, `(.L_x_55) ;  /* 0x000000d000017945 */ /* 0x000fe80003800000 */
[----:B------:R-:W-:-:S04]  /*1e1a0*/  IADD3 R2, R0, 0x1800000, RZ ;  /* 0x0180000000027810 */ /* 0x000fc80007ffe0ff */
[----:B------:R-:W-:-:S04]  /*1e1b0*/  LOP3.LUT R2, R2, 0x7f800000, RZ, 0xc0, !PT ;  /* 0x7f80000002027812 */ /* 0x000fc800078ec0ff */
[----:B------:R-:W-:-:S13]  /*1e1c0*/  ISETP.GT.U32.AND P0, PT, R2, 0x1ffffff, PT ;  /* 0x01ffffff0200780c */ /* 0x000fda0003f04070 */
[----:B------:R-:W-:Y:S05]  /*1e1d0*/  @P0 BRA `(.L_x_56) ;  /* 0x0000000000100947 */ /* 0x000fea0003800000 */
[----:B------:R-:W-:-:S07]  /*1e1e0*/  MOV R9, 0x1e200 ;  /* 0x0001e20000097802 */ /* 0x000fce0000000f00 */
[----:B------:R-:W-:Y:S05]  /*1e1f0*/  CALL.REL.NOINC `($__internal_0_$__cuda_sm20_rcp_rn_f32_slowpath) ;  /* 0x0000008c00787944 */ /* 0x000fea0003c00000 */
[----:B------:R-:W-:Y:S01]  /*1e200*/  MOV R2, R7 ;  /* 0x0000000700027202 */ /* 0x000fe20000000f00 */
[----:B------:R-:W-:Y:S06]  /*1e210*/  BRA `(.L_x_57) ;  /* 0x0000000000107947 */ /* 0x000fec0003800000 */
.L_x_56:
[----:B------:R-:W1:Y:S02]  /*1e220*/  MUFU.RCP R2, R0 ;  /* 0x0000000000027308 */ /* 0x000e640000001000 */
[----:B-1----:R-:W-:-:S04]  /*1e230*/  FFMA R3, R0, R2, -1 ;  /* 0xbf80000000037423 */ /* 0x002fc80000000002 */
[----:B------:R-:W-:-:S04]  /*1e240*/  FADD.FTZ R3, -R3, -RZ ;  /* 0x800000ff03037221 */ /* 0x000fc80000010100 */
[----:B------:R-:W-:-:S07]  /*1e250*/  FFMA R2, R2, R3, R2 ;  /* 0x0000000302027223 */ /* 0x000fce0000000002 */
.L_x_57:
[----:B------:R-:W-:Y:S05]  /*1e260*/  BSYNC B1 ;  /* 0x0000000000017941 */ /* 0x000fea0003800000 */
.L_x_55:
[----:B------:R-:W-:Y:S01]  /*1e270*/  FSETP.GEU.AND P0, PT, |R0|, 1.175494350822287508e-38, PT ;  /* 0x008000000000780b */ /* 0x000fe20003f0e200 */
[----:B------:R-:W-:-:S12]  /*1e280*/  ULDC UR4, c[0x0][0x600] ;  /* 0x0001800000047ab9 */ /* 0x000fd80000000800 */
[----:B------:R-:W-:-:S06]  /*1e290*/  @!P0 FMUL R0, R0, 16777216 ;  /* 0x4b80000000008820 */ /* 0x000fcc0000400000 */
[----:B------:R-:W1:Y:S02]  /*1e2a0*/  MUFU.LG2 R0, R0 ;  /* 0x0000000000007308 */ /* 0x000e640000000c00 */
[----:B-1----:R-:W-:-:S04]  /*1e2b0*/  @!P0 FADD R0, R0, -24 ;  /* 0xc1c0000000008421 */ /* 0x002fc80000000000 */
[----:B------:R-:W-:-:S04]  /*1e2c0*/  FMUL R0, R0, 0.69314718246459960938 ;  /* 0x3f31721800007820 */ /* 0x000fc80000400000 */
[----:B------:R-:W-:Y:S01]  /*1e2d0*/  FFMA R10, R5, UR4, R0 ;  /* 0x00000004050a7c23 */ /* 0x000fe20008000000 */
[----:B------:R-:W-:-:S07]  /*1e2e0*/  MOV R0, R2 ;  /* 0x0000000200007202 */ /* 0x000fce0000000f00 */
.L_x_54:
[----:B------:R-:W-:Y:S05]  /*1e2f0*/  BSYNC B0 ;  /* 0x0000000000007941 */ /* 0x000fea0003800000 */
.L_x_53:
[----:B------:R-:W2:Y:S01]  /*1e300*/  LDL.LU R164, [R1] ;  /* 0x0000000001a47983 */ /* 0x000ea20000300800 */
[----:B------:R-:W-:-:S03]  /*1e310*/  ULDC UR4, c[0x0][0x608] ;  /* 0x0001820000047ab9 */ /* 0x000fc60000000800 */
[----:B------:R-:W3:Y:S04]  /*1e320*/  LDL.LU R160, [R1+0x4] ;  /* 0x0000040001a07983 */ /* 0x000ee80000300800 */
[----:B------:R-:W4:Y:S04]  /*1e330*/  LDL.LU R159, [R1+0x10] ;  /* 0x00001000019f7983 */ /* 0x000f280000300800 */
[----:B------:R-:W5:Y:S04]  /*1e340*/  LDL.LU R155, [R1+0x14] ;  /* 0x00001400019b7983 */ /* 0x000f680000300800 */
        /* <DEDUP_REMOVED lines=59> */
[----:B------:R-:W5:Y:S01]  /*1e700*/  LDL.LU R2, [R1+0x1f4] ;  /* 0x0001f40001027983 */ /* 0x000f620000300800 */
[----:B------:R-:W-:Y:S01]  /*1e710*/  FMUL R0, R0, UR4 ;  /* 0x0000000400007c20 */ /* 0x000fe20008400000 */
[----:B------:R-:W-:Y:S01]  /*1e720*/  FSETP.NE.AND P0, PT, R188, -R13, PT ;  /* 0x8000000dbc00720b */ /* 0x000fe20003f05000 */
[----:B------:R-:W-:Y:S02]  /*1e730*/  BSSY B0, `(.L_x_58) ;  /* 0x00000ed000007945 */ /* 0x000fe40003800000 */
[-C--:B--2---:R-:W-:Y:S01]  /*1e740*/  FMUL R164, R164, R0.reuse ;  /* 0x00000000a4a47220 */ /* 0x084fe20000400000 */
[-C--:B---3--:R-:W-:Y:S01]  /*1e750*/  FMUL R160, R160, R0.reuse ;  /* 0x00000000a0a07220 */ /* 0x088fe20000400000 */
[-C--:B----4-:R-:W-:Y:S01]  /*1e760*/  FMUL R159, R159, R0.reuse ;  /* 0x000000009f9f7220 */ /* 0x090fe20000400000 */
[-C--:B-----5:R-:W-:Y:S01]  /*1e770*/  FMUL R155, R155, R0.reuse ;  /* 0x000000009b9b7220 */ /* 0x0a0fe20000400000 */
        /* <DEDUP_REMOVED lines=37> */
[----:B------:R-:W-:-:S04]  /*1e9d0*/  FMUL R232, R169, R0 ;  /* 0x00000000a9e87220 */ /* 0x000fc80000400000 */
[----:B------:R-:W-:Y:S01]  /*1e9e0*/  STL [R1+0x4], R170 ;  /* 0x000004aa01007387 */ /* 0x000fe20000100800 */
[-C--:B------:R-:W-:Y:S01]  /*1e9f0*/  FMUL R169, R166, R0.reuse ;  /* 0x00000000a6a97220 */ /* 0x080fe20000400000 */
[----:B------:R-:W-:-:S04]  /*1ea00*/  FMUL R166, R165, R0 ;  /* 0x00000000a5a67220 */ /* 0x000fc80000400000 */
[----:B------:R-:W-:Y:S01]  /*1ea10*/  STL [R1+0x24], R169 ;  /* 0x000024a901007387 */ /* 0x000fe20000100800 */
[----:B------:R-:W-:-:S03]  /*1ea20*/  FMUL R165, R162, R0 ;  /* 0x00000000a2a57220 */ /* 0x000fc60000400000 */
[----:B------:R-:W-:Y:S01]  /*1ea30*/  STL [R1], R166 ;  /* 0x000000a601007387 */ /* 0x000fe20000100800 */
[----:B------:R-:W-:-:S03]  /*1ea40*/  FMUL R162, R161, R0 ;  /* 0x00000000a1a27220 */ /* 0x000fc60000400000 */
[----:B------:R-:W-:Y:S01]  /*1ea50*/  STL [R1+0x90], R165 ;  /* 0x000090a501007387 */ /* 0x000fe20000100800 */
        /* <DEDUP_REMOVED lines=34> */
[-C--:B------:R-:W-:Y:S01]  /*1ec80*/  FMUL R3, R24, R0.reuse ;  /* 0x0000000018037220 */ /* 0x080fe20000400000 */
[-C--:B------:R-:W-:Y:S02]  /*1ec90*/  FMUL R2, R2, R0.reuse ;  /* 0x0000000002027220 */ /* 0x080fe40000400000 */
[----:B------:R1:W-:Y:S04]  /*1eca0*/  STL [R1+0x120], R5 ;  /* 0x0001200501007387 */ /* 0x0003e80000100800 */
[----:B------:R2:W-:Y:S04]  /*1ecb0*/  STL [R1+0x104], R2 ;  /* 0x0001040201007387 */ /* 0x0005e80000100800 */
[----:B------:R3:W-:Y:S01]  /*1ecc0*/  STL [R1+0x130], R3 ;  /* 0x0001300301007387 */ /* 0x0007e20000100800 */
[-C--:B-1----:R-:W-:Y:S01]  /*1ecd0*/  FMUL R5, R25, R0.reuse ;  /* 0x0000000019057220 */ /* 0x082fe20000400000 */
[----:B--2---:R-:W-:-:S04]  /*1ece0*/  FMUL R2, R28, R0 ;  /* 0x000000001c027220 */ /* 0x004fc80000400000 */
[----:B------:R1:W-:Y:S01]  /*1ecf0*/  STL [R1+0x114], R5 ;  /* 0x0001140501007387 */ /* 0x0003e20000100800 */
[----:B---3--:R-:W-:-:S03]  /*1ed00*/  FMUL R3, R29, R0 ;  /* 0x000000001d037220 */ /* 0x008fc60000400000 */
        /* <DEDUP_REMOVED lines=42> */
[----:B------:R2:W-:Y:S01]  /*1efb0*/  STL [R1+0x1c4], R2 ;  /* 0x0001c40201007387 */ /* 0x0005e20000100800 */
[----:B------:R-:W-:-:S03]  /*1efc0*/  FMUL R72, R73, R0 ;  /* 0x0000000049487220 */ /* 0x000fc60000400000 */
[----:B------:R3:W-:Y:S01]  /*1efd0*/  STL [R1+0x1e0], R3 ;  /* 0x0001e00301007387 */ /* 0x0007e20000100800 */
[-C--:B-1----:R-:W-:Y:S01]  /*1efe0*/  FMUL R5, R84, R0.reuse ;  /* 0x0000000054057220 */ /* 0x082fe20000400000 */
[-C--:B--2---:R-:W-:Y:S01]  /*1eff0*/  FMUL R2, R76, R0.reuse ;  /* 0x000000004c027220 */ /* 0x084fe20000400000 */
[-C--:B------:R-:W-:Y:S01]  /*1f000*/  FMUL R76, R77, R0.reuse ;  /* 0x000000004d4c7220 */ /* 0x080fe20000400000 */
[----:B---3--:R-:W-:-:S03]  /*1f010*/  FMUL R3, R80, R0 ;  /* 0x0000000050037220 */ /* 0x008fc60000400000 */
[----:B------:R1:W-:Y:S04]  /*1f020*/  STL [R1+0x1f0], R2 ;  /* 0x0001f00201007387 */ /* 0x0003e80000100800 */
[----:B------:R2:W-:Y:S01]  /*1f030*/  STL [R1+0x204], R3 ;  /* 0x0002040301007387 */ /* 0x0005e20000100800 */
[-C--:B-1----:R-:W-:Y:S01]  /*1f040*/  FMUL R2, R81, R0.reuse ;  /* 0x0000000051027220 */ /* 0x082fe20000400000 */
[----:B--2---:R-:W-:-:S04]  /*1f050*/  FMUL R3, R85, R0 ;  /* 0x0000000055037220 */ /* 0x004fc80000400000 */
        /* <DEDUP_REMOVED lines=64> */
[----:B------:R-:W-:-:S04]  /*1f460*/  FMUL R0, R149, R0 ;  /* 0x0000000095007220 */ /* 0x000fc80000400000 */
[----:B------:R2:W-:Y:S04]  /*1f470*/  STL [R1+0x288], R2 ;  /* 0x0002880201007387 */ /* 0x0005e80000100800 */
[----:B------:R2:W-:Y:S01]  /*1f480*/  STL [R1+0x280], R0 ;  /* 0x0002800001007387 */ /* 0x0005e20000100800 */
[----:B------:R-:W-:Y:S05]  /*1f490*/  @!P0 BRA `(.L_x_59) ;  /* 0x0000000000588947 */ /* 0x000fea0003800000 */
[----:B--2---:R-:W-:Y:S01]  /*1f4a0*/  VIADD R0, R6, 0x1800000 ;  /* 0x0180000006007836 */ /* 0x004fe20000000000 */
[----:B------:R-:W-:Y:S04]  /*1f4b0*/  BSSY B1, `(.L_x_60) ;  /* 0x000000c000017945 */ /* 0x000fe80003800000 */
[----:B------:R-:W-:-:S04]  /*1f4c0*/  LOP3.LUT R0, R0, 0x7f800000, RZ, 0xc0, !PT ;  /* 0x7f80000000007812 */ /* 0x000fc800078ec0ff */
[----:B------:R-:W-:-:S13]  /*1f4d0*/  ISETP.GT.U32.AND P0, PT, R0, 0x1ffffff, PT ;  /* 0x01ffffff0000780c */ /* 0x000fda0003f04070 */
[----:B------:R-:W-:Y:S05]  /*1f4e0*/  @P0 BRA `(.L_x_61) ;  /* 0x0000000000100947 */ /* 0x000fea0003800000 */
[----:B------:R-:W-:Y:S02]  /*1f4f0*/  MOV R0, R6 ;  /* 0x0000000600007202 */ /* 0x000fe40000000f00 */
[----:B------:R-:W-:-:S07]  /*1f500*/  MOV R9, 0x1f520 ;  /* 0x0001f52000097802 */ /* 0x000fce0000000f00 */
[----:B------:R-:W-:Y:S05]  /*1f510*/  CALL.REL.NOINC `($__internal_0_$__cuda_sm20_rcp_rn_f32_slowpath) ;  /* 0x0000007800b07944 */ /* 0x000fea0003c00000 */
[----:B------:R-:W-:Y:S05]  /*1f520*/  BRA `(.L_x_62) ;  /* 0x0000000000107947 */ /* 0x000fea0003800000 */
.L_x_61:
[----:B------:R-:W1:Y:S02]  /*1f530*/  MUFU.RCP R7, R6 ;  /* 0x0000000600077308 */ /* 0x000e640000001000 */
[----:B-1----:R-:W-:-:S04]  /*1f540*/  FFMA R0, R6, R7, -1 ;  /* 0xbf80000006007423 */ /* 0x002fc80000000007 */
[----:B------:R-:W-:-:S04]  /*1f550*/  FADD.FTZ R0, -R0, -RZ ;  /* 0x800000ff00007221 */ /* 0x000fc80000010100 */
[----:B------:R-:W-:-:S07]  /*1f560*/  FFMA R7, R7, R0, R7 ;  /* 0x0000000007077223 */ /* 0x000fce0000000007 */
.L_x_62:
[----:B------:R-:W-:Y:S05]  /*1f570*/  BSYNC B1 ;  /* 0x0000000000017941 */ /* 0x000fea0003800000 */
.L_x_60:
[----:B------:R-:W-:Y:S01]  /*1f580*/  FSETP.GEU.AND P0, PT, |R6|, 1.175494350822287508e-38, PT ;  /* 0x008000000600780b */ /* 0x000fe20003f0e200 */
[----:B------:R-:W-:Y:S01]  /*1f590*/  ULDC UR4, c[0x0][0x600] ;  /* 0x0001800000047ab9 */ /* 0x000fe20000000800 */
[----:B------:R-:W-:-:S11]  /*1f5a0*/  MOV R11, R7 ;  /* 0x00000007000b7202 */ /* 0x000fd60000000f00 */
[----:B------:R-:W-:-:S06]  /*1f5b0*/  @!P0 FMUL R6, R6, 16777216 ;  /* 0x4b80000006068820 */ /* 0x000fcc0000400000 */
[----:B------:R-:W1:Y:S02]  /*1f5c0*/  MUFU.LG2 R6, R6 ;  /* 0x0000000600067308 */ /* 0x000e640000000c00 */
[----:B-1----:R-:W-:-:S04]  /*1f5d0*/  @!P0 FADD R6, R6, -24 ;  /* 0xc1c0000006068421 */ /* 0x002fc80000000000 */
[----:B------:R-:W-:-:S04]  /*1f5e0*/  FMUL R6, R6, 0.69314718246459960938 ;  /* 0x3f31721806067820 */ /* 0x000fc80000400000 */
[----:B------:R-:W-:-:S07]  /*1f5f0*/  FFMA R12, R4, UR4, R6 ;  /* 0x00000004040c7c23 */ /* 0x000fce0008000006 */
.L_x_59:
[----:B------:R-:W-:Y:S05]  /*1f600*/  BSYNC B0 ;  /* 0x0000000000007941 */ /* 0x000fea0003800000 */
.L_x_58:
[----:B--2---:R-:W2:Y:S01]  /*1f610*/  LDL R0, [R1+0x298] ;  /* 0x0002980001007983 */ /* 0x004ea20000100800 */
        /* <DEDUP_REMOVED lines=11> */
[----:B------:R-:W3:Y:S04]  /*1f6d0*/  LDL.LU R113, [R1+0x58] ;  /* 0x0000580001717983 */ /* 0x000ee80000300800 */
[----:B------:R-:W5:Y:S04]  /*1f6e0*/  LDL.LU R33, [R1+0x5c] ;  /* 0x00005c0001217983 */ /* 0x000f680000300800 */
[----:B------:R-:W5:Y:S04]  /*1f6f0*/  LDL.LU R112, [R1+0x68] ;  /* 0x0000680001707983 */ /* 0x000f680000300800 */
[----:B------:R-:W5:Y:S04]  /*1f700*/  LDL.LU R61, [R1+0x6c] ;  /* 0x00006c00013d7983 */ /* 0x000f680000300800 */
        /* <DEDUP_REMOVED lines=48> */
[----:B------:R-:W5:Y:S01]  /*1fa10*/  LDL.LU R2, [R1+0x1f8] ;  /* 0x0001f80001027983 */ /* 0x000f620000300800 */
[----:B--2---:R-:W-:-:S03]  /*1fa20*/  R2UR UR5, R0 ;  /* 0x00000000000572ca */ /* 0x004fc600000e0000 */
[----:B------:R-:W2:Y:S01]  /*1fa30*/  LDL.LU R0, [R1+0x1fc] ;  /* 0x0001fc0001007983 */ /* 0x000ea20000300800 */
[----:B------:R-:W-:-:S04]  /*1fa40*/  FMUL R11, R11, UR4 ;  /* 0x000000040b0b7c20 */ /* 0x000fc80008400000 */
[-C--:B--2---:R-:W-:Y:S02]  /*1fa50*/  FMUL R133, R0, R11.reuse ;  /* 0x0000000b00857220 */ /* 0x084fe40000400000 */
[----:B------:R-:W2:Y:S01]  /*1fa60*/  LDL R0, [R1+0x28c] ;  /* 0x00028c0001007983 */ /* 0x000ea20000100800 */
[-C--:B----4-:R-:W-:Y:S01]  /*1fa70*/  FMUL R161, R19, R11.reuse ;  /* 0x0000000b13a17220 */ /* 0x090fe20000400000 */
[-C--:B---3--:R-:W-:Y:S01]  /*1fa80*/  FMUL R137, R3, R11.reuse ;  /* 0x0000000b03897220 */ /* 0x088fe20000400000 */
[-C--:B-----5:R-:W-:Y:S01]  /*1fa90*/  FMUL R19, R2, R11.reuse ;  /* 0x0000000b02137220 */ /* 0x0a0fe20000400000 */
[-C--:B------:R-:W-:Y:S01]  /*1faa0*/  FMUL R3, R102, R11.reuse ;  /* 0x0000000b66037220 */ /* 0x080fe20000400000 */
[-C--:B------:R-:W-:Y:S01]  /*1fab0*/  FMUL R2, R103, R11.reuse ;  /* 0x0000000b67027220 */ /* 0x080fe20000400000 */
[-C--:B------:R-:W-:Y:S01]  /*1fac0*/  FMUL R166, R22, R11.reuse ;  /* 0x0000000b16a67220 */ /* 0x080fe20000400000 */
[-C--:B------:R-:W-:Y:S01]  /*1fad0*/  FMUL R22, R4, R11.reuse ;  /* 0x0000000b04167220 */ /* 0x080fe20000400000 */
[-C--:B------:R-:W-:Y:S01]  /*1fae0*/  FMUL R4, R106, R11.reuse ;  /* 0x0000000b6a047220 */ /* 0x080fe20000400000 */
[----:B------:R1:W-:Y:S04]  /*1faf0*/  STL [R1+0x18], R3 ;  /* 0x0000180301007387 */ /* 0x0003e80000100800 */
[----:B------:R3:W-:Y:S01]  /*1fb00*/  STL [R1+0x10], R2 ;  /* 0x0000100201007387 */ /* 0x0007e20000100800 */
[----:B-1----:R-:W-:-:S03]  /*1fb10*/  FMUL R3, R107, R11 ;  /* 0x0000000b6b037220 */ /* 0x002fc60000400000 */
[----:B------:R1:W-:Y:S01]  /*1fb20*/  STL [R1+0x2c], R4 ;  /* 0x00002c0401007387 */ /* 0x0003e20000100800 */
[----:B---3--:R-:W-:-:S03]  /*1fb30*/  FMUL R2, R110, R11 ;  /* 0x0000000b6e027220 */ /* 0x008fc60000400000 */
[----:B------:R3:W-:Y:S04]  /*1fb40*/  STL [R1+0x14], R3 ;  /* 0x0000140301007387 */ /* 0x0007e80000100800 */
[----:B------:R4:W-:Y:S01]  /*1fb50*/  STL [R1+0x34], R2 ;  /* 0x0000340201007387 */ /* 0x0009e20000100800 */
[-C--:B-1----:R-:W-:Y:S01]  /*1fb60*/  FMUL R4, R111, R11.reuse ;  /* 0x0000000b6f047220 */ /* 0x082fe20000400000 */
[----:B---3--:R-:W-:-:S04]  /*1fb70*/  FMUL R3, R114, R11 ;  /* 0x0000000b72037220 */ /* 0x008fc80000400000 */
[----:B------:R1:W-:Y:S01]  /*1fb80*/  STL [R1+0x28], R4 ;  /* 0x0000280401007387 */ /* 0x0003e20000100800 */
[----:B----4-:R-:W-:-:S03]  /*1fb90*/  FMUL R2, R115, R11 ;  /* 0x0000000b73027220 */ /* 0x010fc60000400000 */
        /* <DEDUP_REMOVED lines=34> */
[----:B------:R-:W-:Y:S01]  /*1fdc0*/  STL [R1+0x70], R4 ;  /* 0x0000700401007387 */ /* 0x000fe20000100800 */
[----:B----4-:R-:W-:-:S03]  /*1fdd0*/  FMUL R2, R151, R11 ;  /* 0x0000000b97027220 */ /* 0x010fc60000400000 */
[----:B------:R-:W-:Y:S01]  /*1fde0*/  STL [R1+0x80], R3 ;  /* 0x0000800301007387 */ /* 0x000fe20000100800 */
[----:B------:R-:W-:-:S03]  /*1fdf0*/  UISETP.NE.AND UP0, UPT, UR47, 0x1, UPT ;  /* 0x000000012f00788c */ /* 0x000fc6000bf05270 */
[----:B------:R1:W-:Y:S01]  /*1fe00*/  STL [R1+0x78], R2 ;  /* 0x0000780201007387 */ /* 0x0003e20000100800 */
[----:B------:R-:W-:Y:S01]  /*1fe10*/  UISETP.NE.AND UP1, UPT, UR47, 0x2, UPT ;  /* 0x000000022f00788c */ /* 0x000fe2000bf25270 */
[----:B-1----:R-:W1:Y:S06]  /*1fe20*/  S2R R2, SR_TID.X ;  /* 0x0000000000027919 */ /* 0x002e6c0000002100 */
[----:B------:R-:W-:Y:S02]  /*1fe30*/  @!UP0 ULOP3.LUT UP2, URZ, UR45, 0x2, URZ, 0xc0, !UPT ;  /* 0x000000022d3f8892 */ /* 0x000fe4000f84c03f */
[----:B------:R-:W-:-:S02]  /*1fe40*/  @!UP0 ULOP3.LUT UR45, UR45, 0x1, URZ, 0xc0, !UPT ;  /* 0x000000012d2d8892 */ /* 0x000fc4000f8ec03f */
[----:B------:R-:W-:-:S04]  /*1fe50*/  @!UP0 USEL UR4, URZ, 0x1, UP2 ;  /* 0x000000013f048887 */ /* 0x000fc80009000000 */
[----:B------:R-:W-:Y:S01]  /*1fe60*/  @!UP0 ULOP3.LUT UR46, UR46, UR4, URZ, 0x3c, !UPT ;  /* 0x000000042e2e8292 */ /* 0x000fe2000f8e3c3f */
        /* <DEDUP_REMOVED lines=96> */
[----:B-1----:R-:W-:-:S02]  /*20470*/  LOP3.LUT P0, RZ, R2, 0x3, RZ, 0xc0, !PT ;  /* 0x0000000302ff7812 */ /* 0x002fc4000780c0ff */
[----:B--2---:R-:W-:-:S04]  /*20480*/  SHF.L.U32 R0, R0, 0x1f, RZ ;  /* 0x0000001f00007819 */ /* 0x004fc800000006ff */
[----:B------:R-:W1:Y:S01]  /*20490*/  SYNCS.PHASECHK.TRANS64.TRYWAIT P1, [UR5+0x8], R0 ;  /* 0x00000800ff0075a7 */ /* 0x000e620008020145 */
[----:B------:R-:W-:-:S04]  /*204a0*/  @!UP1 UIADD3 UR5, UR45, 0x1, URZ ;  /* 0x000000012d059890 */ /* 0x000fc8000fffe03f */
[----:B------:R-:W-:-:S04]  /*204b0*/  @!UP1 UISETP.GT.U32.AND UP2, UPT, UR5, 0x1, UPT ;  /* 0x000000010500988c */ /* 0x000fc8000bf44070 */
[----:B------:R-:W-:Y:S02]  /*204c0*/  @!UP1 USEL UR4, URZ, 0x1, !UP2 ;  /* 0x000000013f049887 */ /* 0x000fe4000d000000 */
[----:B------:R-:W-:Y:S02]  /*204d0*/  @!UP1 ULOP3.LUT UR45, UR45, 0x1, URZ, 0xc, !UPT ;  /* 0x000000012d2d9892 */ /* 0x000fe4000f8e0c3f */
[----:B------:R-:W-:Y:S01]  /*204e0*/  @!UP1 ULOP3.LUT UR46, UR46, UR4, URZ, 0x3c, !UPT ;  /* 0x000000042e2e9292 */ /* 0x000fe2000f8e3c3f */
[----:B-1----:R-:W-:Y:S11]  /*204f0*/  @!P1 BRA `(.L_x_63) ;  /* 0x0000006400b89947 */ /* 0x002ff60003800000 */
.L_x_156:
[----:B------:R-:W-:Y:S04]  /*20500*/  BSSY B0, `(.L_x_64) ;  /* 0x000001a000007945 */ /* 0x000fe80003800000 */
[----:B------:R-:W-:Y:S05]  /*20510*/  @P0 BRA `(.L_x_65) ;  /* 0x0000000000600947 */ /* 0x000fea0003800000 */
[----:B------:R-:W2:Y:S01]  /*20520*/  S2R R2, SR_TID.X ;  /* 0x0000000000027919 */ /* 0x000ea20000002100 */
[----:B------:R-:W-:Y:S01]  /*20530*/  ULDC.64 UR4, c[0x0][0x688] ;  /* 0x0001a20000047ab9 */ /* 0x000fe20000000a00 */
[----:B------:R-:W-:Y:S01]  /*20540*/  ULDC UR6, c[0x0][0x288] ;  /* 0x0000a20000067ab9 */ /* 0x000fe20000000800 */
[----:B------:R-:W-:Y:S01]  /*20550*/  UIMAD UR4, UR43, UR4, UR42 ;  /* 0x000000042b0472a4 */ /* 0x000fe2000f8e022a */
[----:B------:R-:W-:-:S03]  /*20560*/  ULDC.64 UR8, c[0x0][0x208] ;  /* 0x0000820000087ab9 */ /* 0x000fc60000000a00 */
[----:B------:R-:W-:-:S06]  /*20570*/  UIMAD UR4, UR44, UR5, UR4 ;  /* 0x000000052c0472a4 */ /* 0x000fcc000f8e0204 */
[----:B-1----:R-:W-:Y:S02]  /*20580*/  MOV R3, UR4 ;  /* 0x0000000400037c02 */ /* 0x002fe40008000f00 */
[----:B--2---:R-:W-:Y:S02]  /*20590*/  LOP3.LUT R0, R2, 0x60, RZ, 0xc0, !PT ;  /* 0x0000006002007812 */ /* 0x004fe400078ec0ff */
[----:B------:R-:W-:Y:S02]  /*205a0*/  SHF.R.U32.HI R2, RZ, 0x2, R2 ;  /* 0x00000002ff027819 */ /* 0x000fe40000011602 */
[----:B------:R-:W-:Y:S02]  /*205b0*/  SHF.R.U32.HI R0, RZ, 0x5, R0 ;  /* 0x00000005ff007819 */ /* 0x000fe40000011600 */
[----:B------:R-:W-:Y:S02]  /*205c0*/  LOP3.LUT R2, R2, 0x7, RZ, 0xc0, !PT ;  /* 0x0000000702027812 */ /* 0x000fe400078ec0ff */
[----:B------:R-:W-:-:S04]  /*205d0*/  SHF.L.U32 R0, R0, 0x4, RZ ;  /* 0x0000000400007819 */ /* 0x000fc800000006ff */
[----:B------:R-:W-:-:S05]  /*205e0*/  LOP3.LUT R0, R0, 0xfffffff0, R2, 0xe2, !PT ;  /* 0xfffffff000007812 */ /* 0x000fca00078ee202 */
[C---:B------:R-:W-:Y:S01]  /*205f0*/  VIADD R2, R0.reuse, UR42 ;  /* 0x0000002a00027c36 */ /* 0x040fe20008000000 */
[----:B------:R-:W-:Y:S01]  /*20600*/  IADD3 R0, P2, R0, UR4, RZ ;  /* 0x0000000400007c10 */ /* 0x000fe2000ff5e0ff */
[----:B------:R-:W-:-:S03]  /*20610*/  ULDC.64 UR4, c[0x0][0x680] ;  /* 0x0001a00000047ab9 */ /* 0x000fc60000000a00 */
[C---:B------:R-:W-:Y:S02]  /*20620*/  ISETP.GE.U32.AND P0, PT, R2.reuse, UR6, PT ;  /* 0x0000000602007c0c */ /* 0x040fe4000bf06070 */
[----:B------:R-:W-:Y:S02]  /*20630*/  IADD3 R2, R2, 0x8, RZ ;  /* 0x0000000802027810 */ /* 0x000fe40007ffe0ff */
[----:B------:R-:W-:Y:S02]  /*20640*/  LEA.HI.X.SX32 R3, R3, RZ, 0x1, P2 ;  /* 0x000000ff03037211 */ /* 0x000fe400010f0eff */
[----:B------:R-:W-:Y:S02]  /*20650*/  ISETP.GE.U32.AND P1, PT, R2, UR6, PT ;  /* 0x0000000602007c0c */ /* 0x000fe4000bf26070 */
[----:B------:R-:W-:-:S04]  /*20660*/  LEA R2, P2, R0, UR4, 0x2 ;  /* 0x0000000400027c11 */ /* 0x000fc8000f8410ff */
[----:B------:R-:W-:-:S05]  /*20670*/  LEA.HI.X R3, R0, UR5, R3, 0x2, P2 ;  /* 0x0000000500037c11 */ /* 0x000fca00090f1403 */
[----:B------:R2:W-:Y:S04]  /*20680*/  @!P0 STG.E desc[UR8][R2.64], R10 ;  /* 0x0000000a02008986 */ /* 0x0005e8000c101908 */
[----:B------:R2:W-:Y:S02]  /*20690*/  @!P1 STG.E desc[UR8][R2.64+0x20], R12 ;  /* 0x0000200c02009986 */ /* 0x0005e4000c101908 */
.L_x_65:
[----:B------:R-:W-:Y:S05]  /*206a0*/  BSYNC B0 ;  /* 0x0000000000007941 */ /* 0x000fea0003800000 */
.L_x_64:
[----:B------:R-:W-:Y:S02]  /*206b0*/  ULDC.64 UR4, c[0x0][0x730] ;  /* 0x0001cc0000047ab9 */ /* 0x000fe40000000a00 */
[----:B------:R-:W-:-:S04]  /*206c0*/  ISETP.NE.U32.AND P0, PT, RZ, UR4, PT ;  /* 0x00000004ff007c0c */ /* 0x000fc8000bf05070 */
[----:B------:R-:W-:-:S13]  /*206d0*/  ISETP.NE.AND.EX P0, PT, RZ, UR5, PT, P0 ;  /* 0x00000005ff007c0c */ /* 0x000fda000bf05300 */
[----:B------:R-:W-:Y:S05]  /*206e0*/  @P0 BRA `(.L_x_66) ;  /* 0x0000000000300947 */ /* 0x000fea0003800000 */
[----:B------:R-:W-:Y:S02]  /*206f0*/  ULDC.64 UR4, c[0x0][0x728] ;  /* 0x0001ca0000047ab9 */ /* 0x000fe40000000a00 */
[----:B------:R-:W-:-:S04]  /*20700*/  ISETP.NE.U32.AND P0, PT, RZ, UR4, PT ;  /* 0x00000004ff007c0c */ /* 0x000fc8000bf05070 */
[----:B------:R-:W-:-:S13]  /*20710*/  ISETP.NE.AND.EX P0, PT, RZ, UR5, PT, P0 ;  /* 0x00000005ff007c0c */ /* 0x000fda000bf05300 */
[----:B------:R-:W-:Y:S05]  /*20720*/  @!P0 BRA `(.L_x_67) ;  /* 0x0000000000148947 */ /* 0x000fea0003800000 */
[----:B-12---:R-:W1:Y:S01]  /*20730*/  LDC.64 R2, c[0x0][0x728] ;  /* 0x0001ca00ff027b82 */ /* 0x006e620000000a00 */
[----:B------:R-:W-:Y:S02]  /*20740*/  ULDC.64 UR4, c[0x0][0x208] ;  /* 0x0000820000047ab9 */ /* 0x000fe40000000a00 */
[----:B-1----:R-:W2:Y:S04]  /*20750*/  LDG.E R0, desc[UR4][R2.64] ;  /* 0x0000000402007981 */ /* 0x002ea8000c1e1900 */
[----:B--2---:R3:W-:Y:S01]  /*20760*/  STL [R1+0x290], R0 ;  /* 0x0002900001007387 */ /* 0x0047e20000100800 */
[----:B------:R-:W-:Y:S05]  /*20770*/  BRA `(.L_x_66) ;  /* 0x00000000000c7947 */ /* 0x000fea0003800000 */
.L_x_67:
[----:B------:R-:W-:Y:S02]  /*20780*/  ULDC UR4, c[0x0][0x720] ;  /* 0x0001c80000047ab9 */ /* 0x000fe40000000800 */
[----:B-1----:R-:W-:-:S05]  /*20790*/  MOV R0, UR4 ;  /* 0x0000000400007c02 */ /* 0x002fca0008000f00 */
[----:B------:R4:W-:Y:S02]  /*207a0*/  STL [R1+0x290], R0 ;  /* 0x0002900001007387 */ /* 0x0009e40000100800 */
.L_x_66:
[----:B-1-34-:R-:W-:-:S04]  /*207b0*/  MOV R0, RZ ;  /* 0x000000ff00007202 */ /* 0x01afc80000000f00 */
[----:B------:R-:W-:-:S13]  /*207c0*/  LOP3.LUT P0, RZ, R0, 0x1bf, RZ, 0xc0, !PT ;  /* 0x000001bf00ff7812 */ /* 0x000fda000780c0ff */
[----:B------:R-:W-:Y:S05]  /*207d0*/  @!P0 BRA `(.L_x_68) ;  /* 0x0000000000408947 */ /* 0x000fea0003800000 */
[----:B--2---:R-:W-:Y:S01]  /*207e0*/  MOV R2, 0x0 ;  /* 0x0000000000027802 */ /* 0x004fe20000000f00 */
[----:B------:R-:W-:Y:S01]  /*207f0*/  ULDC.64 UR4, c[0x4][0x70] ;  /* 0x01001c0000047ab9 */ /* 0x000fe20000000a00 */
[----:B------:R-:W-:Y:S01]  /*20800*/  ULDC.64 UR6, c[0x4][0x78] ;  /* 0x01001e0000067ab9 */ /* 0x000fe20000000a00 */
[----:B------:R-:W-:Y:S01]  /*20810*/  ULDC.64 UR8, c[0x4][0x8] ;  /* 0x0100020000087ab9 */ /* 0x000fe20000000a00 */
[----:B------:R-:W-:Y:S01]  /*20820*/  IMAD.U32 R4, RZ, RZ, UR4 ;  /* 0x00000004ff047e24 */ /* 0x000fe2000f8e00ff */
[----:B------:R-:W-:Y:S01]  /*20830*/  MOV R5, UR5 ;  /* 0x0000000500057c02 */ /* 0x000fe20008000f00 */
[----:B------:R-:W1:Y:S01]  /*20840*/  LDC.64 R2, c[0x4][R2] ;  /* 0x0100000002027b82 */ /* 0x000e620000000a00 */
[----:B------:R-:W-:Y:S01]  /*20850*/  MOV R6, UR6 ;  /* 0x0000000600067c02 */ /* 0x000fe20008000f00 */
[----:B------:R-:W-:Y:S01]  /*20860*/  IMAD.U32 R10, RZ, RZ, UR8 ;  /* 0x00000008ff0a7e24 */ /* 0x000fe2000f8e00ff */
[----:B------:R-:W-:Y:S01]  /*20870*/  MOV R7, UR7 ;  /* 0x0000000700077c02 */ /* 0x000fe20008000f00 */
[----:B------:R-:W-:Y:S01]  /*20880*/  IMAD.MOV.U32 R13, RZ, RZ, RZ ;  /* 0x000000ffff0d7224 */ /* 0x000fe200078e00ff */
[----:B------:R-:W-:-:S02]  /*20890*/  MOV R11, UR9 ;  /* 0x00000009000b7c02 */ /* 0x000fc40008000f00 */
[----:B------:R-:W-:Y:S02]  /*208a0*/  MOV R8, 0x70 ;  /* 0x0000007000087802 */ /* 0x000fe40000000f00 */
[----:B------:R-:W-:-:S07]  /*208b0*/  MOV R12, 0x1 ;  /* 0x00000001000c7802 */ /* 0x000fce0000000f00 */
[----:B------:R-:W-:-:S07]  /*208c0*/  LEPC R20, `(.L_x_68) ;  /* 0x000000001014794e */ /* 0x000fce0000000000 */
[----:B-1----:R-:W-:Y:S05]  /*208d0*/  CALL.ABS.NOINC R2 ;  /* 0x0000000002007343 */ /* 0x002fea0003c00000 */
.L_x_68:
[----:B--2---:R-:W-:Y:S02]  /*208e0*/  MOV R2, UR37 ;  /* 0x0000002500027c02 */ /* 0x004fe40008000f00 */
[----:B------:R-:W-:-:S05]  /*208f0*/  MOV R0, UR47 ;  /* 0x0000002f00007c02 */ /* 0x000fca0008000f00 */
[----:B------:R-:W-:-:S05]  /*20900*/  IMAD R2, R0, 0x2200, R2 ;  /* 0x0000220000027824 */ /* 0x000fca00078e0202 */
[----:B------:R-:W-:-:S04]  /*20910*/  IADD3 R52, R2, 0x6de00, RZ ;  /* 0x0006de0002347810 */ /* 0x000fc80007ffe0ff */
[----:B------:R-:W-:-:S13]  /*20920*/  LOP3.LUT P0, RZ, R52, 0x1b0, RZ, 0xc0, !PT ;  /* 0x000001b034ff7812 */ /* 0x000fda000780c0ff */
[----:B------:R-:W-:Y:S05]  /*20930*/  @!P0 BRA `(.L_x_69) ;  /* 0x0000000000408947 */ /* 0x000fea0003800000 */
[----:B------:R-:W-:Y:S01]  /*20940*/  MOV R14, 0x0 ;  /* 0x00000000000e7802 */ /* 0x000fe20000000f00 */
        /* <DEDUP_REMOVED lines=15> */
.L_x_69:
[----:B------:R-:W2:Y:S01]  /*20a40*/  LDL R20, [R1+0x290] ;  /* 0x0002900001147983 */ /* 0x000ea20000100800 */
[----:B------:R-:W-:Y:S02]  /*20a50*/  ULDC.64 UR4, c[0x0][0x730] ;  /* 0x0001cc0000047ab9 */ /* 0x000fe40000000a00 */
[----:B------:R-:W-:Y:S01]  /*20a60*/  ISETP.NE.U32.AND P0, PT, RZ, UR4, PT ;  /* 0x00000004ff007c0c */ /* 0x000fe2000bf05070 */
[----:B------:R-:W-:Y:S01]  /*20a70*/  ULDC UR4, c[0x0][0x720] ;  /* 0x0001c80000047ab9 */ /* 0x000fe20000000800 */
[----:B------:R-:W1:Y:S02]  /*20a80*/  S2R R21, SR_TID.X ;  /* 0x0000000000157919 */ /* 0x000e640000002100 */
[----:B------:R-:W-:Y:S02]  /*20a90*/  ISETP.NE.AND.EX P0, PT, RZ, UR5, PT, P0 ;  /* 0x00000005ff007c0c */ /* 0x000fe4000bf05300 */
[----:B-1----:R-:W-:-:S04]  /*20aa0*/  LOP3.LUT R21, R21, 0x7f, RZ, 0xc0, !PT ;  /* 0x0000007f15157812 */ /* 0x002fc800078ec0ff */
[----:B------:R-:W-:-:S04]  /*20ab0*/  IADD3 R21, R21, 0x1f, RZ ;  /* 0x0000001f15157810 */ /* 0x000fc80007ffe0ff */
[----:B------:R-:W-:Y:S02]  /*20ac0*/  ISETP.GT.U32.AND P1, PT, R21, 0x3e, PT ;  /* 0x0000003e1500780c */ /* 0x000fe40003f24070 */
[----:B--2---:R-:W-:Y:S02]  /*20ad0*/  FSEL R51, R20, UR4, !P0 ;  /* 0x0000000414337c08 */ /* 0x004fe4000c000000 */
[----:B------:R-:W1:Y:S03]  /*20ae0*/  S2R R20, SR_TID.X ;  /* 0x0000000000147919 */ /* 0x000e660000002100 */
        /* <DEDUP_REMOVED lines=12> */
[C---:B-1----:R-:W-:Y:S02]  /*20bb0*/  SHF.L.U32 R0, R20.reuse, 0x4, RZ ;  /* 0x0000000414007819 */ /* 0x042fe400000006ff */
[----:B------:R-:W-:Y:S02]  /*20bc0*/  SHF.L.U32 R3, R20, 0x5, RZ ;  /* 0x0000000514037819 */ /* 0x000fe400000006ff */
[----:B------:R-:W-:-:S02]  /*20bd0*/  LOP3.LUT R0, R0, 0x600, RZ, 0xc0, !PT ;  /* 0x0000060000007812 */ /* 0x000fc400078ec0ff */
[----:B------:R-:W-:Y:S02]  /*20be0*/  SHF.R.U32.HI R8, RZ, 0x1, R20 ;  /* 0x00000001ff087819 */ /* 0x000fe40000011614 */
[----:B------:R-:W-:-:S04]  /*20bf0*/  LOP3.LUT R0, R0, 0x20, R3, 0xf8, !PT ;  /* 0x0000002000007812 */ /* 0x000fc800078ef803 */
[----:B------:R-:W-:Y:S02]  /*20c00*/  LOP3.LUT R0, R0, 0x100, R3, 0xf8, !PT ;  /* 0x0000010000007812 */ /* 0x000fe400078ef803 */
[----:B------:R-:W-:-:S04]  /*20c10*/  LOP3.LUT R3, R3, 0xc0, RZ, 0xc0, !PT ;  /* 0x000000c003037812 */ /* 0x000fc800078ec0ff */
[----:B------:R-:W-:Y:S01]  /*20c20*/  LOP3.LUT R3, R3, 0x8, R8, 0xf8, !PT ;  /* 0x0000000803037812 */ /* 0x000fe200078ef808 */
[----:B------:R-:W-:-:S05]  /*20c30*/  IMAD.SHL.U32 R8, R20, 0x4, RZ ;  /* 0x0000000414087824 */ /* 0x000fca00078e00ff */
[----:B------:R-:W-:-:S04]  /*20c40*/  LOP3.LUT R3, R3, 0x18, R8, 0x78, !PT ;  /* 0x0000001803037812 */ /* 0x000fc800078e7808 */
[----:B------:R-:W-:Y:S01]  /*20c50*/  LOP3.LUT R3, R0, R3, RZ, 0xfc, !PT ;  /* 0x0000000300037212 */ /* 0x000fe200078efcff */
[----:B------:R-:W-:Y:S06]  /*20c60*/  @P1 BRA `(.L_x_70) ;  /* 0x0000000000041947 */ /* 0x000fec0003800000 */
[----:B------:R-:W-:-:S04]  /*20c70*/  DEPBAR.LE SB0, 0x1 ;  /* 0x000080400000791a */ /* 0x000fc80000000000 */
.L_x_70:
[----:B------:R-:W-:Y:S01]  /*20c80*/  STL [R1+0x2a8], R16 ;  /* 0x0002a81001007387 */ /* 0x000fe20000100800 */
[----:B------:R-:W-:Y:S05]  /*20c90*/  WARPSYNC.ALL ;  /* 0x0000000000007948 */ /* 0x000fea0003800000 */
[----:B------:R-:W2:Y:S01]  /*20ca0*/  LDL.LU R21, [R1+0x4] ;  /* 0x0000040001157983 */ /* 0x000ea20000300800 */
[----:B------:R-:W-:Y:S01]  /*20cb0*/  LEA R0, R3, R2, 0x1 ;  /* 0x0000000203007211 */ /* 0x000fe200078e08ff */
[-C--:B------:R-:W-:Y:S01]  /*20cc0*/  FMUL R163, R163, R51.reuse ;  /* 0x00000033a3a37220 */ /* 0x080fe20000400000 */
[----:B------:R-:W-:Y:S01]  /*20cd0*/  LEA R3, R3, R52, 0x1 ;  /* 0x0000003403037211 */ /* 0x000fe200078e08ff */
[----:B------:R-:W3:Y:S01]  /*20ce0*/  LDL.LU R13, [R1] ;  /* 0x00000000010d7983 */ /* 0x000ee20000300800 */
[----:B------:R-:W-:Y:S01]  /*20cf0*/  LOP3.LUT P0, RZ, R20, 0x4, RZ, 0xc0, !PT ;  /* 0x0000000414ff7812 */ /* 0x000fe2000780c0ff */
[-C--:B------:R-:W-:Y:S01]  /*20d00*/  FMUL R45, R45, R51.reuse ;  /* 0x000000332d2d7220 */ /* 0x080fe20000400000 */
[-C--:B------:R-:W-:Y:S01]  /*20d10*/  FMUL R152, R152, R51.reuse ;  /* 0x0000003398987220 */ /* 0x080fe20000400000 */
[----:B------:R-:W-:Y:S01]  /*20d20*/  BAR.SYNC.DEFER_BLOCKING 0x1, 0x80 ;  /* 0x0042000000007b1d */ /* 0x000fe20000010000 */
[----:B------:R-:W-:Y:S01]  /*20d30*/  MOV R52, 0x20 ;  /* 0x0000002000347802 */ /* 0x000fe20000000f00 */
[----:B------:R-:W-:-:S04]  /*20d40*/  FMUL R41, R41, R51 ;  /* 0x0000003329297220 */ /* 0x000fc80000400000 */
[----:B------:R-:W4:Y:S04]  /*20d50*/  LDL.LU R15, [R1+0x24] ;  /* 0x00002400010f7983 */ /* 0x000f280000300800 */
[----:B------:R-:W2:Y:S01]  /*20d60*/  LDL.LU R9, [R1+0x20] ;  /* 0x0000200001097983 */ /* 0x000ea20000300800 */
[----:B------:R-:W-:-:S03]  /*20d70*/  SEL R52, R52, 0xffffffe0, !P0 ;  /* 0xffffffe034347807 */ /* 0x000fc60004000000 */
[----:B------:R-:W2:Y:S04]  /*20d80*/  LDL.LU R12, [R1+0x90] ;  /* 0x00009000010c7983 */ /* 0x000ea80000300800 */
[----:B------:R-:W2:Y:S04]  /*20d90*/  LDL.LU R11, [R1+0x84] ;  /* 0x00008400010b7983 */ /* 0x000ea80000300800 */
[----:B------:R1:W-:Y:S04]  /*20da0*/  STSM.16.M88.4 [R0+0x6de00], R4 ;  /* 0x06de000400007844 */ /* 0x0003e80000000200 */
[----:B------:R-:W2:Y:S01]  /*20db0*/  LDL.LU R8, [R1+0xa0] ;  /* 0x0000a00001087983 */ /* 0x000ea20000300800 */
[----:B------:R-:W-:-:S03]  /*20dc0*/  FMUL R62, R175, R51 ;  /* 0x00000033af3e7220 */ /* 0x000fc60000400000 */
[----:B------:R-:W2:Y:S04]  /*20dd0*/  LDL.LU R14, [R1+0x94] ;  /* 0x00009400010e7983 */ /* 0x000ea80000300800 */
[----:B------:R-:W2:Y:S01]  /*20de0*/  LDL.LU R10, [R1+0xb0] ;  /* 0x0000b000010a7983 */ /* 0x000ea20000300800 */
[-C--:B-1----:R-:W-:Y:S01]  /*20df0*/  FMUL R4, R167, R51.reuse ;  /* 0x00000033a7047220 */ /* 0x082fe20000400000 */
[-C--:B------:R-:W-:Y:S01]  /*20e00*/  FMUL R5, R37, R51.reuse ;  /* 0x0000003325057220 */ /* 0x080fe20000400000 */
[-C--:B------:R-:W-:Y:S01]  /*20e10*/  FMUL R6, R156, R51.reuse ;  /* 0x000000339c067220 */ /* 0x080fe20000400000 */
[----:B------:R-:W-:Y:S01]  /*20e20*/  FMUL R7, R36, R51 ;  /* 0x0000003324077220 */ /* 0x000fe20000400000 */
[----:B------:R-:W-:Y:S01]  /*20e30*/  IMAD.IADD R0, R3, 0x1, R52 ;  /* 0x0000000103007824 */ /* 0x000fe200078e0234 */
[----:B------:R-:W-:Y:S01]  /*20e40*/  F2FP.F16.F32.PACK_AB R4, R163, R4 ;  /* 0x00000004a304723e */ /* 0x000fe200000000ff */
[----:B------:R-:W2:Y:S01]  /*20e50*/  LDL.LU R20, [R1+0xa4] ;  /* 0x0000a40001147983 */ /* 0x000ea20000300800 */
[----:B------:R-:W-:-:S02]  /*20e60*/  F2FP.F16.F32.PACK_AB R5, R45, R5 ;  /* 0x000000052d05723e */ /* 0x000fc400000000ff */
[----:B------:R-:W-:Y:S01]  /*20e70*/  F2FP.F16.F32.PACK_AB R6, R152, R6 ;  /* 0x000000069806723e */ /* 0x000fe200000000ff */
[----:B------:R-:W2:Y:S01]  /*20e80*/  LDL.LU R16, [R1+0xc0] ;  /* 0x0000c00001107983 */ /* 0x000ea20000300800 */
[----:B------:R-:W-:-:S05]  /*20e90*/  F2FP.F16.F32.PACK_AB R7, R41, R7 ;  /* 0x000000072907723e */ /* 0x000fca00000000ff */
[----:B------:R1:W-:Y:S01]  /*20ea0*/  STSM.16.M88.4 [R0], R4 ;  /* 0x0000000400007844 */ /* 0x0003e20000000200 */
        /* <DEDUP_REMOVED lines=119> */
[----:B------:R-:W-:Y:S01]  /*21620*/  @!PT LDS RZ, [RZ] ;  /* 0x00000000fffff984 */ /* 0x000fe20000000800 */
[----:B------:R-:W-:Y:S01]  /*21630*/  @!PT LDS RZ, [RZ] ;  /* 0x00000000fffff984 */ /* 0x000fe20000000800 */
[----:B------:R-:W-:Y:S01]  /*21640*/  @!PT LDS RZ, [RZ] ;  /* 0x00000000fffff984 */ /* 0x000fe20000000800 */
[----:B------:R-:W-:Y:S01]  /*21650*/  @!PT LDS RZ, [RZ] ;  /* 0x00000000fffff984 */ /* 0x000fe20000000800 */
[----:B------:R1:W-:Y:S06]  /*21660*/  MEMBAR.ALL.CTA ;  /* 0x0000000000007992 */ /* 0x0003ec0000008000 */
[----:B-1----:R-:W1:Y:S01]  /*21670*/  FENCE.VIEW.ASYNC.S ;  /* 0x00000000000073c6 */ /* 0x002e620000000000 */
[----:B---3--:R-:W-:-:S03]  /*21680*/  FMUL R175, R13, R51 ;  /* 0x000000330daf7220 */ /* 0x008fc60000400000 */
[----:B------:R-:W3:Y:S04]  /*21690*/  LDL.LU R13, [R1+0xb4] ;  /* 0x0000b400010d7983 */ /* 0x000ee80000300800 */
[----:B------:R-:W3:Y:S01]  /*216a0*/  LDL.LU R4, [R1+0xd0] ;  /* 0x0000d00001047983 */ /* 0x000ee20000300800 */
[----:B----4-:R-:W-:-:S03]  /*216b0*/  FMUL R176, R15, R51 ;  /* 0x000000330fb07220 */ /* 0x010fc60000400000 */
[----:B------:R-:W4:Y:S01]  /*216c0*/  LDL.LU R15, [R1+0xc4] ;  /* 0x0000c400010f7983 */ /* 0x000f220000300800 */
[----:B--2---:R-:W-:-:S03]  /*216d0*/  FMUL R171, R9, R51 ;  /* 0x0000003309ab7220 */ /* 0x004fc60000400000 */
[----:B------:R-:W2:Y:S01]  /*216e0*/  LDL.LU R9, [R1+0xe0] ;  /* 0x0000e00001097983 */ /* 0x000ea20000300800 */
[----:B------:R-:W-:-:S03]  /*216f0*/  FMUL R172, R12, R51 ;  /* 0x000000330cac7220 */ /* 0x000fc60000400000 */
[----:B------:R-:W4:Y:S01]  /*21700*/  LDL.LU R12, [R1+0xd4] ;  /* 0x0000d400010c7983 */ /* 0x000f220000300800 */
[----:B------:R-:W-:-:S03]  /*21710*/  FMUL R167, R11, R51 ;  /* 0x000000330ba77220 */ /* 0x000fc60000400000 */
[----:B------:R-:W4:Y:S01]  /*21720*/  LDL.LU R11, [R1+0xf0] ;  /* 0x0000f000010b7983 */ /* 0x000f220000300800 */
[----:B------:R-:W-:-:S03]  /*21730*/  FMUL R168, R8, R51 ;  /* 0x0000003308a87220 */ /* 0x000fc60000400000 */
[----:B------:R-:W4:Y:S01]  /*21740*/  LDL.LU R8, [R1+0xe4] ;  /* 0x0000e40001087983 */ /* 0x000f220000300800 */
[----:B------:R-:W-:-:S03]  /*21750*/  FMUL R163, R14, R51 ;  /* 0x000000330ea37220 */ /* 0x000fc60000400000 */
[----:B------:R-:W4:Y:S01]  /*21760*/  LDL.LU R14, [R1+0x100] ;  /* 0x00010000010e7983 */ /* 0x000f220000300800 */
[----:B------:R-:W-:-:S03]  /*21770*/  FMUL R164, R10, R51 ;  /* 0x000000330aa47220 */ /* 0x000fc60000400000 */
[----:B------:R-:W4:Y:S04]  /*21780*/  LDL.LU R10, [R1+0xf4] ;  /* 0x0000f400010a7983 */ /* 0x000f280000300800 */
[----:B------:R-:W4:Y:S04]  /*21790*/  LDL.LU R7, [R1+0x110] ;  /* 0x0001100001077983 */ /* 0x000f280000300800 */
[----:B------:R-:W4:Y:S04]  /*217a0*/  LDL.LU R6, [R1+0x104] ;  /* 0x0001040001067983 */ /* 0x000f280000300800 */
[----:B------:R-:W4:Y:S01]  /*217b0*/  LDL.LU R5, [R1+0x120] ;  /* 0x0001200001057983 */ /* 0x000f220000300800 */
[-C--:B------:R-:W-:Y:S01]  /*217c0*/  FMUL R160, R16, R51.reuse ;  /* 0x0000003310a07220 */ /* 0x080fe20000400000 */
[-C--:B------:R-:W-:Y:S01]  /*217d0*/  FMUL R159, R20, R51.reuse ;  /* 0x00000033149f7220 */ /* 0x080fe20000400000 */
[-C--:B------:R-:W-:Y:S01]  /*217e0*/  FMUL R179, R232, R51.reuse ;  /* 0x00000033e8b37220 */ /* 0x080fe20000400000 */
[-C--:B------:R-:W-:Y:S01]  /*217f0*/  FMUL R183, R184, R51.reuse ;  /* 0x00000033b8b77220 */ /* 0x080fe20000400000 */
[-C--:B------:R-:W-:Y:S01]  /*21800*/  FMUL R180, R21, R51.reuse ;  /* 0x0000003315b47220 */ /* 0x080fe20000400000 */
[-C--:B------:R-:W-:Y:S01]  /*21810*/  FMUL R74, R35, R51.reuse ;  /* 0x00000033234a7220 */ /* 0x080fe20000400000 */
[----:B------:R-:W-:Y:S01]  /*21820*/  FMUL R54, R39, R51 ;  /* 0x0000003327367220 */ /* 0x000fe20000400000 */
[----:B------:R-:W-:Y:S01]  /*21830*/  BSSY B0, `(.L_x_71) ;  /* 0x00000e0000007945 */ /* 0x000fe20003800000 */
        /* <DEDUP_REMOVED lines=8> */
[----:B------:R-:W-:Y:S01]  /*218c0*/  IADD3 R52, R52, 0x1000, R3 ;  /* 0x0000100034347810 */ /* 0x000fe20007ffe003 */
[----:B-1----:R-:W-:Y:S01]  /*218d0*/  BAR.SYNC.DEFER_BLOCKING 0x1, 0x80 ;  /* 0x0042000000007b1d */ /* 0x002fe20000010000 */
[----:B---3--:R-:W-:-:S05]  /*218e0*/  FMUL R155, R13, R51 ;  /* 0x000000330d9b7220 */ /* 0x008fca0000400000 */
[----:B------:R-:W3:Y:S01]  /*218f0*/  LDL.LU R13, [R1+0x114] ;  /* 0x00011400010d7983 */ /* 0x000ee20000300800 */
[----:B------:R-:W-:-:S03]  /*21900*/  FMUL R156, R4, R51 ;  /* 0x00000033049c7220 */ /* 0x000fc60000400000 */
[----:B------:R-:W3:Y:S01]  /*21910*/  LDL.LU R4, [R1+0x130] ;  /* 0x0001300001047983 */ /* 0x000ee20000300800 */
[----:B--2---:R-:W-:-:S03]  /*21920*/  FMUL R152, R9, R51 ;  /* 0x0000003309987220 */ /* 0x004fc60000400000 */
[----:B------:R-:W2:Y:S01]  /*21930*/  LDL.LU R9, [R1+0x124] ;  /* 0x0001240001097983 */ /* 0x000ea20000300800 */
[----:B----4-:R-:W-:-:S03]  /*21940*/  FMUL R147, R12, R51 ;  /* 0x000000330c937220 */ /* 0x010fc60000400000 */
        /* <DEDUP_REMOVED lines=13> */
[----:B---3--:R-:W-:-:S03]  /*21a20*/  FMUL R132, R4, R51 ;  /* 0x0000003304847220 */ /* 0x008fc60000400000 */
[----:B------:R-:W3:Y:S01]  /*21a30*/  LDL.LU R4, [R1+0x164] ;  /* 0x0001640001047983 */ /* 0x000ee20000300800 */
[----:B------:R-:W-:-:S03]  /*21a40*/  FMUL R151, R15, R51 ;  /* 0x000000330f977220 */ /* 0x000fc60000400000 */
[----:B------:R-:W3:Y:S04]  /*21a50*/  LDL.LU R16, [R1+0x180] ;  /* 0x0001800001107983 */ /* 0x000ee80000300800 */
[----:B------:R-:W3:Y:S01]  /*21a60*/  LDL.LU R15, [R1+0x174] ;  /* 0x00017400010f7983 */ /* 0x000ee20000300800 */
[----:B--2---:R-:W-:-:S03]  /*21a70*/  FMUL R127, R9, R51 ;  /* 0x00000033097f7220 */ /* 0x004fc60000400000 */
[----:B------:R-:W2:Y:S01]  /*21a80*/  LDL.LU R9, [R1+0x190] ;  /* 0x0001900001097983 */ /* 0x000ea20000300800 */
[-C--:B------:R-:W-:Y:S01]  /*21a90*/  FMUL R144, R14, R51.reuse ;  /* 0x000000330e907220 */ /* 0x080fe20000400000 */
[-C--:B------:R-:W-:Y:S02]  /*21aa0*/  FMUL R131, R13, R51.reuse ;  /* 0x000000330d837220 */ /* 0x080fe40000400000 */
[----:B------:R-:W2:Y:S01]  /*21ab0*/  LDL.LU R14, [R1+0x184] ;  /* 0x00018400010e7983 */ /* 0x000ea20000300800 */
[----:B----4-:R-:W-:-:S03]  /*21ac0*/  FMUL R128, R12, R51 ;  /* 0x000000330c807220 */ /* 0x010fc60000400000 */
[----:B------:R-:W4:Y:S01]  /*21ad0*/  LDL.LU R13, [R1+0x1a0] ;  /* 0x0001a000010d7983 */ /* 0x000f220000300800 */
[-C--:B------:R-:W-:Y:S01]  /*21ae0*/  FMUL R123, R11, R51.reuse ;  /* 0x000000330b7b7220 */ /* 0x080fe20000400000 */
[-C--:B------:R-:W-:Y:S02]  /*21af0*/  FMUL R124, R8, R51.reuse ;  /* 0x00000033087c7220 */ /* 0x080fe40000400000 */
[----:B------:R-:W4:Y:S04]  /*21b00*/  LDL.LU R8, [R1+0x194] ;  /* 0x0001940001087983 */ /* 0x000f280000300800 */
        /* <DEDUP_REMOVED lines=9> */
[----:B------:R-:W4:Y:S01]  /*21ba0*/  LDL.LU R5, [R1+0x1c4] ;  /* 0x0001c40001057983 */ /* 0x000f220000300800 */
[----:B---3--:R-:W-:-:S03]  /*21bb0*/  FMUL R111, R4, R51 ;  /* 0x00000033046f7220 */ /* 0x008fc60000400000 */
[----:B------:R-:W3:Y:S01]  /*21bc0*/  LDL.LU R4, [R1+0x1d4] ;  /* 0x0001d40001047983 */ /* 0x000ee20000300800 */
[----:B--2---:R-:W-:-:S03]  /*21bd0*/  FMUL R108, R9, R51 ;  /* 0x00000033096c7220 */ /* 0x004fc60000400000 */
[----:B------:R-:W2:Y:S01]  /*21be0*/  LDL.LU R9, [R1+0x1e0] ;  /* 0x0001e00001097983 */ /* 0x000ea20000300800 */
[-C--:B------:R-:W-:Y:S01]  /*21bf0*/  FMUL R112, R16, R51.reuse ;  /* 0x0000003310707220 */ /* 0x080fe20000400000 */
[-C--:B------:R-:W-:Y:S01]  /*21c00*/  FMUL R107, R15, R51.reuse ;  /* 0x000000330f6b7220 */ /* 0x080fe20000400000 */
[-C--:B----4-:R-:W-:Y:S02]  /*21c10*/  FMUL R99, R8, R51.reuse ;  /* 0x0000003308637220 */ /* 0x090fe40000400000 */
        /* <DEDUP_REMOVED lines=13> */
[----:B------:R-:W3:Y:S04]  /*21cf0*/  LDL.LU R4, [R1+0x210] ;  /* 0x0002100001047983 */ /* 0x000ee80000300800 */
[----:B------:R-:W3:Y:S04]  /*21d00*/  LDL.LU R5, [R1+0x21c] ;  /* 0x00021c0001057983 */ /* 0x000ee80000300800 */
[----:B------:R-:W3:Y:S01]  /*21d10*/  LDL.LU R15, [R1+0x218] ;  /* 0x00021800010f7983 */ /* 0x000ee20000300800 */
[----:B--2---:R-:W-:-:S03]  /*21d20*/  FMUL R84, R9, R51 ;  /* 0x0000003309547220 */ /* 0x004fc60000400000 */
[----:B------:R-:W2:Y:S01]  /*21d30*/  LDL.LU R9, [R1+0x224] ;  /* 0x0002240001097983 */ /* 0x000ea20000300800 */
[----:B------:R-:W-:-:S03]  /*21d40*/  FMUL R104, R13, R51 ;  /* 0x000000330d687220 */ /* 0x000fc60000400000 */
[----:B------:R-:W2:Y:S01]  /*21d50*/  LDL.LU R18, [R1+0x220] ;  /* 0x0002200001127983 */ /* 0x000ea20000300800 */
[----:B------:R-:W-:-:S03]  /*21d60*/  FMUL R96, R10, R51 ;  /* 0x000000330a607220 */ /* 0x000fc60000400000 */
[----:B------:R-:W2:Y:S04]  /*21d70*/  LDL.LU R17, [R1+0x22c] ;  /* 0x00022c0001117983 */ /* 0x000ea80000300800 */
[----:B------:R-:W2:Y:S01]  /*21d80*/  LDL.LU R13, [R1+0x10] ;  /* 0x00001000010d7983 */ /* 0x000ea20000300800 */
[----:B----4-:R-:W-:-:S03]  /*21d90*/  FMUL R80, R8, R51 ;  /* 0x0000003308507220 */ /* 0x010fc60000400000 */
        /* <DEDUP_REMOVED lines=8> */
[-C--:B------:R-:W-:Y:S01]  /*21e20*/  FMUL R72, R16, R51.reuse ;  /* 0x0000003310487220 */ /* 0x080fe20000400000 */
[-C--:B---3--:R-:W-:Y:S02]  /*21e30*/  FMUL R16, R15, R51.reuse ;  /* 0x000000330f107220 */ /* 0x088fe40000400000 */
[----:B------:R-:W3:Y:S04]  /*21e40*/  LDL.LU R15, [R1+0x230] ;  /* 0x00023000010f7983 */ /* 0x000ee80000300800 */
[----:B------:R1:W-:Y:S04]  /*21e50*/  STL [R1+0xc], R16 ;  /* 0x00000c1001007387 */ /* 0x0003e80000100800 */
[----:B-1----:R-:W3:Y:S01]  /*21e60*/  LDL.LU R16, [R1+0x23c] ;  /* 0x00023c0001107983 */ /* 0x002ee20000300800 */
[-C--:B------:R-:W-:Y:S01]  /*21e70*/  FMUL R55, R19, R51.reuse ;  /* 0x0000003313377220 */ /* 0x080fe20000400000 */
[-C--:B--2---:R-:W-:Y:S01]  /*21e80*/  FMUL R19, R9, R51.reuse ;  /* 0x0000003309137220 */ /* 0x084fe20000400000 */
[-C--:B------:R-:W-:Y:S01]  /*21e90*/  FMUL R20, R47, R51.reuse ;  /* 0x000000332f147220 */ /* 0x080fe20000400000 */
[----:B------:R-:W2:Y:S01]  /*21ea0*/  LDL.LU R9, [R1+0x28] ;  /* 0x0000280001097983 */ /* 0x000ea20000300800 */
[----:B------:R-:W-:-:S03]  /*21eb0*/  FMUL R232, R7, R51 ;  /* 0x0000003307e87220 */ /* 0x000fc60000400000 */
[----:B------:R1:W-:Y:S01]  /*21ec0*/  STL [R1+0x8], R19 ;  /* 0x0000081301007387 */ /* 0x0003e20000100800 */
[-C--:B------:R-:W-:Y:S01]  /*21ed0*/  FMUL R7, R233, R51.reuse ;  /* 0x00000033e9077220 */ /* 0x080fe20000400000 */
[-C--:B------:R-:W-:Y:S02]  /*21ee0*/  FMUL R233, R13, R51.reuse ;  /* 0x000000330de97220 */ /* 0x080fe40000400000 */
[----:B------:R-:W-:Y:S01]  /*21ef0*/  STL [R1+0x4], R20 ;  /* 0x0000041401007387 */ /* 0x000fe20000100800 */
[-C--:B----4-:R-:W-:Y:S01]  /*21f00*/  FMUL R13, R11, R51.reuse ;  /* 0x000000330b0d7220 */ /* 0x090fe20000400000 */
[-C--:B-1----:R-:W-:Y:S01]  /*21f10*/  FMUL R19, R234, R51.reuse ;  /* 0x00000033ea137220 */ /* 0x082fe20000400000 */
[-C--:B------:R-:W-:Y:S01]  /*21f20*/  FMUL R234, R17, R51.reuse ;  /* 0x0000003311ea7220 */ /* 0x080fe20000400000 */
[----:B------:R-:W-:-:S03]  /*21f30*/  FMUL R17, R10, R51 ;  /* 0x000000330a117220 */ /* 0x000fc60000400000 */
[----:B------:R-:W-:Y:S04]  /*21f40*/  STL [R1], R19 ;  /* 0x0000001301007387 */ /* 0x000fe80000100800 */
[----:B------:R-:W4:Y:S01]  /*21f50*/  LDL.LU R10, [R1+0x34] ;  /* 0x00003400010a7983 */ /* 0x000f220000300800 */
[----:B------:R-:W-:-:S03]  /*21f60*/  FMUL R184, R235, R51 ;  /* 0x00000033ebb87220 */ /* 0x000fc60000400000 */
[----:B------:R1:W-:Y:S01]  /*21f70*/  STL [R1+0x24], R17 ;  /* 0x0000241101007387 */ /* 0x0003e20000100800 */
[----:B------:R-:W-:-:S03]  /*21f80*/  FMUL R235, R18, R51 ;  /* 0x0000003312eb7220 */ /* 0x000fc60000400000 */
[----:B------:R-:W4:Y:S01]  /*21f90*/  LDL.LU R11, [R1+0x238] ;  /* 0x00023800010b7983 */ /* 0x000f220000300800 */
[----:B------:R-:W-:-:S03]  /*21fa0*/  FMUL R18, R14, R51 ;  /* 0x000000330e127220 */ /* 0x000fc60000400000 */
[----:B------:R1:W-:Y:S02]  /*21fb0*/  STL [R1+0x20], R13 ;  /* 0x0000200d01007387 */ /* 0x0003e40000100800 */
[-C--:B-1----:R-:W-:Y:S02]  /*21fc0*/  FMUL R17, R12, R51.reuse ;  /* 0x000000330c117220 */ /* 0x082fe40000400000 */
[----:B------:R-:W4:Y:S04]  /*21fd0*/  LDL.LU R12, [R1+0x244] ;  /* 0x00024400010c7983 */ /* 0x000f280000300800 */
[----:B------:R-:W4:Y:S04]  /*21fe0*/  LDL.LU R13, [R1+0x30] ;  /* 0x00003000010d7983 */ /* 0x000f280000300800 */
[----:B------:R3:W-:Y:S04]  /*21ff0*/  STL [R1+0x1c], R17 ;  /* 0x00001c1101007387 */ /* 0x0007e80000100800 */
[----:B------:R-:W4:Y:S04]  /*22000*/  LDL.LU R14, [R1+0x3c] ;  /* 0x00003c00010e7983 */ /* 0x000f280000300800 */
[----:B------:R-:W-:Y:S01]  /*22010*/  STL [R1+0x18], R18 ;  /* 0x0000181201007387 */ /* 0x000fe20000100800 */
[----:B---3--:R-:W-:-:S03]  /*22020*/  FMUL R17, R15, R51 ;  /* 0x000000330f117220 */ /* 0x008fc60000400000 */
[----:B------:R-:W3:Y:S04]  /*22030*/  LDL.LU R15, [R1+0x240] ;  /* 0x00024000010f7983 */ /* 0x000ee80000300800 */
[----:B------:R1:W-:Y:S01]  /*22040*/  STL [R1+0x14], R17 ;  /* 0x0000141101007387 */ /* 0x0003e20000100800 */
[----:B------:R-:W-:-:S03]  /*22050*/  FMUL R16, R16, R51 ;  /* 0x0000003310107220 */ /* 0x000fc60000400000 */
[----:B-1----:R-:W3:Y:S04]  /*22060*/  LDL.LU R17, [R1+0x24c] ;  /* 0x00024c0001117983 */ /* 0x002ee80000300800 */
[----:B------:R-:W3:Y:S04]  /*22070*/  LDL.LU R18, [R1+0x38] ;  /* 0x0000380001127983 */ /* 0x000ee80000300800 */
[----:B------:R1:W-:Y:S04]  /*22080*/  STL [R1+0x10], R16 ;  /* 0x0000101001007387 */ /* 0x0003e80000100800 */
        /* <DEDUP_REMOVED lines=15> */
[----:B-1----:R-:W2:Y:S04]  /*22180*/  LDL.LU R16, [R1+0x58] ;  /* 0x0000580001107983 */ /* 0x002ea80000300800 */
[----:B------:R-:W3:Y:S04]  /*22190*/  LDL.LU R35, [R1+0x64] ;  /* 0x0000640001237983 */ /* 0x000ee80000300800 */
[----:B------:R-:W3:Y:S04]  /*221a0*/  LDL.LU R36, [R1+0x268] ;  /* 0x0002680001247983 */ /* 0x000ee80000300800 */
[----:B------:R-:W3:Y:S01]  /*221b0*/  LDL.LU R37, [R1+0x274] ;  /* 0x0002740001257983 */ /* 0x000ee20000300800 */
[----:B------:R-:W-:-:S03]  /*221c0*/  FMUL R231, R6, R51 ;  /* 0x0000003306e77220 */ /* 0x000fc60000400000 */
[----:B------:R-:W3:Y:S01]  /*221d0*/  LDL.LU R38, [R1+0x60] ;  /* 0x0000600001267983 */ /* 0x000ee20000300800 */
[----:B------:R-:W-:-:S03]  /*221e0*/  FMUL R6, R43, R51 ;  /* 0x000000332b067220 */ /* 0x000fc60000400000 */
        /* <DEDUP_REMOVED lines=12> */
[----:B--2---:R-:W-:-:S03]  /*222b0*/  FMUL R34, R16, R51 ;  /* 0x0000003310227220 */ /* 0x004fc60000400000 */
[----:B------:R-:W2:Y:S01]  /*222c0*/  LDL.LU R16, [R1+0x80] ;  /* 0x0000800001107983 */ /* 0x000ea20000300800 */
[-C--:B------:R-:W-:Y:S01]  /*222d0*/  FMUL R4, R4, R51.reuse ;  /* 0x0000003304047220 */ /* 0x080fe20000400000 */
[-C--:B------:R-:W-:Y:S01]  /*222e0*/  FMUL R5, R5, R51.reuse ;  /* 0x0000003305057220 */ /* 0x080fe20000400000 */
[-C--:B------:R-:W-:Y:S01]  /*222f0*/  FMUL R8, R8, R51.reuse ;  /* 0x0000003308087220 */ /* 0x080fe20000400000 */
[-C--:B------:R-:W-:Y:S01]  /*22300*/  FMUL R9, R9, R51.reuse ;  /* 0x0000003309097220 */ /* 0x080fe20000400000 */
[-C--:B----4-:R-:W-:Y:S01]  /*22310*/  FMUL R10, R10, R51.reuse ;  /* 0x000000330a0a7220 */ /* 0x090fe20000400000 */
[-C--:B------:R-:W-:Y:S01]  /*22320*/  FMUL R11, R11, R51.reuse ;  /* 0x000000330b0b7220 */ /* 0x080fe20000400000 */
[-C--:B------:R-:W-:Y:S01]  /*22330*/  FMUL R12, R12, R51.reuse ;  /* 0x000000330c0c7220 */ /* 0x080fe20000400000 */
[-C--:B------:R-:W-:Y:S01]  /*22340*/  FMUL R13, R13, R51.reuse ;  /* 0x000000330d0d7220 */ /* 0x080fe20000400000 */
[-C--:B------:R-:W-:Y:S01]  /*22350*/  FMUL R14, R14, R51.reuse ;  /* 0x000000330e0e7220 */ /* 0x080fe20000400000 */
[-C--:B---3--:R-:W-:Y:S01]  /*22360*/  FMUL R15, R15, R51.reuse ;  /* 0x000000330f0f7220 */ /* 0x088fe20000400000 */
        /* <DEDUP_REMOVED lines=33> */
[----:B--2---:R-:W-:-:S02]  /*22580*/  FMUL R51, R16, R51 ;  /* 0x0000003310337220 */ /* 0x004fc40000400000 */
[----:B------:R1:W5:Y:S01]  /*22590*/  LDL.LU R16, [R1+0x2a8] ;  /* 0x0002a80001107983 */ /* 0x0003620000300800 */
[----:B------:R-:W-:Y:S05]  /*225a0*/  @P1 BRA `(.L_x_72) ;  /* 0x0000000000201947 */ /* 0x000fea0003800000 */
[----:B------:R-:W-:Y:S01]  /*225b0*/  R2UR UR40, R2 ;  /* 0x00000000022872ca */ /* 0x000fe200000e0000 */
[----:B------:R-:W-:Y:S01]  /*225c0*/  UIADD3 UR4, UP0, UR60, 0x670, URZ ;  /* 0x000006703c047890 */ /* 0x000fe2000ff1e03f */
[----:B------:R-:W-:-:S03]  /*225d0*/  UMOV UR41, URZ ;  /* 0x0000003f00297c82 */ /* 0x000fc60008000000 */
[----:B------:R-:W-:-:S08]  /*225e0*/  UIADD3.X UR5, URZ, UR61, URZ, UP0, !UPT ;  /* 0x0000003d3f057290 */ /* 0x000fd000087fe43f */
[----:B------:R-:W-:-:S09]  /*225f0*/  UIADD3 UR40, UR40, 0x6de00, URZ ;  /* 0x0006de0028287890 */ /* 0x000fd2000fffe03f */
[----:B------:R2:W-:Y:S01]  /*22600*/  UTMASTG.4D [UR40], [UR4] ;  /* 0x00000028040073b5 */ /* 0x0005e20008018000 */
[----:B------:R0:W-:Y:S01]  /*22610*/  UTMACMDFLUSH ;  /* 0x00000000000079b7 */ /* 0x0001e20000000000 */
[----:B--2---:R-:W-:-:S04]  /*22620*/  DEPBAR.LE SB0, 0x1 ;  /* 0x000080400000791a */ /* 0x004fc80000000000 */
.L_x_72:
[----:B------:R-:W-:Y:S05]  /*22630*/  BSYNC B0 ;  /* 0x0000000000007941 */ /* 0x000fea0003800000 */
.L_x_71:
[----:B------:R-:W-:Y:S01]  /*22640*/  BAR.SYNC.DEFER_BLOCKING 0x1, 0x80 ;  /* 0x0042000000007b1d */ /* 0x000fe20000010000 */
[----:B------:R-:W-:Y:S02]  /*22650*/  F2FP.F16.F32.PACK_AB R64, R220, R64 ;  /* 0x00000040dc40723e */ /* 0x000fe400000000ff */
[----:B------:R-:W-:Y:S02]  /*22660*/  F2FP.F16.F32.PACK_AB R65, R219, R65 ;  /* 0x00000041db41723e */ /* 0x000fe400000000ff */
[----:B------:R-:W-:Y:S01]  /*22670*/  F2FP.F16.F32.PACK_AB R66, R218, R66 ;  /* 0x00000042da42723e */ /* 0x000fe200000000ff */
[----:B------:R-:W-:Y:S01]  /*22680*/  BSSY B0, `(.L_x_73) ;  /* 0x0000018000007945 */ /* 0x000fe20003800000 */
[----:B------:R-:W-:Y:S02]  /*22690*/  F2FP.F16.F32.PACK_AB R67, R217, R67 ;  /* 0x00000043d943723e */ /* 0x000fe400000000ff */
[----:B------:R-:W-:Y:S02]  /*226a0*/  F2FP.F16.F32.PACK_AB R68, R216, R68 ;  /* 0x00000044d844723e */ /* 0x000fe400000000ff */
[----:B------:R-:W-:-:S02]  /*226b0*/  F2FP.F16.F32.PACK_AB R69, R215, R69 ;  /* 0x00000045d745723e */ /* 0x000fc400000000ff */
[----:B------:R-:W-:Y:S02]  /*226c0*/  F2FP.F16.F32.PACK_AB R70, R214, R70 ;  /* 0x00000046d646723e */ /* 0x000fe400000000ff */
[----:B------:R-:W-:Y:S01]  /*226d0*/  F2FP.F16.F32.PACK_AB R71, R213, R71 ;  /* 0x00000047d547723e */ /* 0x000fe200000000ff */
[----:B------:R2:W-:Y:S04]  /*226e0*/  STSM.16.M88.4 [R3+0x1000], R56 ;  /* 0x0010003803007844 */ /* 0x0005e80000000200 */
[----:B------:R2:W-:Y:S01]  /*226f0*/  STSM.16.M88.4 [R52], R60 ;  /* 0x0000003c34007844 */ /* 0x0005e20000000200 */
[----:B------:R-:W-:Y:S01]  /*22700*/  @!PT LDS RZ, [RZ] ;  /* 0x00000000fffff984 */ /* 0x000fe20000000800 */
[----:B------:R-:W-:Y:S01]  /*22710*/  @!PT LDS RZ, [RZ] ;  /* 0x00000000fffff984 */ /* 0x000fe20000000800 */
[----:B------:R-:W-:Y:S01]  /*22720*/  @!PT LDS RZ, [RZ] ;  /* 0x00000000fffff984 */ /* 0x000fe20000000800 */
[----:B------:R-:W-:Y:S01]  /*22730*/  @!PT LDS RZ, [RZ] ;  /* 0x00000000fffff984 */ /* 0x000fe20000000800 */
[----:B------:R3:W-:Y:S06]  /*22740*/  MEMBAR.ALL.CTA ;  /* 0x0000000000007992 */ /* 0x0007ec0000008000 */
[----:B---3--:R-:W3:Y:S02]  /*22750*/  FENCE.VIEW.ASYNC.S ;  /* 0x00000000000073c6 */ /* 0x008ee40000000000 */
[----:B---3--:R-:W-:Y:S06]  /*22760*/  BAR.SYNC.DEFER_BLOCKING 0x1, 0x80 ;  /* 0x0042000000007b1d */ /* 0x008fec0000010000 */
[----:B------:R-:W-:Y:S05]  /*22770*/  @P1 BRA `(.L_x_74) ;  /* 0x0000000000201947 */ /* 0x000fea0003800000 */
[----:B------:R-:W-:Y:S01]  /*22780*/  R2UR UR40, R2 ;  /* 0x00000000022872ca */ /* 0x000fe200000e0000 */
[----:B------:R-:W-:Y:S01]  /*22790*/  UIADD3 UR4, UP0, UR60, 0x670, URZ ;  /* 0x000006703c047890 */ /* 0x000fe2000ff1e03f */
[----:B------:R-:W-:-:S03]  /*227a0*/  UMOV UR41, 0x20 ;  /* 0x0000002000297882 */ /* 0x000fc60000000000 */
[----:B------:R-:W-:-:S08]  /*227b0*/  UIADD3.X UR5, URZ, UR61, URZ, UP0, !UPT ;  /* 0x0000003d3f057290 */ /* 0x000fd000087fe43f */
[----:B------:R-:W-:-:S09]  /*227c0*/  UIADD3 UR40, UR40, 0x6ee00, URZ ;  /* 0x0006ee0028287890 */ /* 0x000fd2000fffe03f */
[----:B------:R3:W-:Y:S01]  /*227d0*/  UTMASTG.4D [UR40], [UR4] ;  /* 0x00000028040073b5 */ /* 0x0007e20008018000 */
[----:B------:R0:W-:Y:S01]  /*227e0*/  UTMACMDFLUSH ;  /* 0x00000000000079b7 */ /* 0x0001e20000000000 */
[----:B---3--:R-:W-:-:S04]  /*227f0*/  DEPBAR.LE SB0, 0x1 ;  /* 0x000080400000791a */ /* 0x008fc80000000000 */
.L_x_74:
[----:B------:R-:W-:Y:S05]  /*22800*/  BSYNC B0 ;  /* 0x0000000000007941 */ /* 0x000fea0003800000 */
.L_x_73:
[----:B------:R-:W-:Y:S01]  /*22810*/  BAR.SYNC.DEFER_BLOCKING 0x1, 0x80 ;  /* 0x0042000000007b1d */ /* 0x000fe20000010000 */
[----:B--2---:R-:W-:Y:S02]  /*22820*/  F2FP.F16.F32.PACK_AB R56, R212, R211 ;  /* 0x000000d3d438723e */ /* 0x004fe400000000ff */
        /* <DEDUP_REMOVED lines=8> */
[----:B------:R2:W-:Y:S04]  /*228b0*/  STSM.16.M88.4 [R3], R64 ;  /* 0x0000004003007844 */ /* 0x0005e80000000200 */
        /* <DEDUP_REMOVED lines=17> */
.L_x_76:
[----:B------:R-:W-:Y:S05]  /*229d0*/  BSYNC B0 ;  /* 0x0000000000007941 */ /* 0x000fea0003800000 */
.L_x_75:
        /* <DEDUP_REMOVED lines=28> */
.L_x_78:
[----:B------:R-:W-:Y:S05]  /*22ba0*/  BSYNC B0 ;  /* 0x0000000000007941 */ /* 0x000fea0003800000 */
.L_x_77:
        /* <DEDUP_REMOVED lines=28> */
.L_x_80:
[----:B------:R-:W-:Y:S05]  /*22d70*/  BSYNC B0 ;  /* 0x0000000000007941 */ /* 0x000fea0003800000 */
.L_x_79:
        /* <DEDUP_REMOVED lines=28> */
.L_x_82:
[----:B------:R-:W-:Y:S05]  /*22f40*/  BSYNC B0 ;  /* 0x0000000000007941 */ /* 0x000fea0003800000 */
.L_x_81:
        /* <DEDUP_REMOVED lines=28> */
.L_x_84:
[----:B------:R-:W-:Y:S05]  /*23110*/  BSYNC B0 ;  /* 0x0000000000007941 */ /* 0x000fea0003800000 */
.L_x_83:
        /* <DEDUP_REMOVED lines=28> */
.L_x_86:
[----:B------:R-:W-:Y:S05]  /*232e0*/  BSYNC B0 ;  /* 0x0000000000007941 */ /* 0x000fea0003800000 */
.L_x_85:
        /* <DEDUP_REMOVED lines=28> */
.L_x_88:
[----:B------:R-:W-:Y:S05]  /*234b0*/  BSYNC B0 ;  /* 0x0000000000007941 */ /* 0x000fea0003800000 */
.L_x_87:
        /* <DEDUP_REMOVED lines=28> */
.L_x_90:
[----:B------:R-:W-:Y:S05]  /*23680*/  BSYNC B0 ;  /* 0x0000000000007941 */ /* 0x000fea0003800000 */
.L_x_89:
        /* <DEDUP_REMOVED lines=28> */
.L_x_92:
[----:B------:R-:W-:Y:S05]  /*23850*/  BSYNC B0 ;  /* 0x0000000000007941 */ /* 0x000fea0003800000 */
.L_x_91:
[----:B--2---:R-:W2:Y:S04]  /*23860*/  LDL.LU R64, [R1+0xc] ;  /* 0x00000c0001407983 */ /* 0x004ea80000300800 */
[----:B------:R-:W2:Y:S04]  /*23870*/  LDL.LU R55, [R1+0x8] ;  /* 0x0000080001377983 */ /* 0x000ea80000300800 */
[----:B------:R-:W3:Y:S04]  /*23880*/  LDL.LU R54, [R1+0x4] ;  /* 0x0000040001367983 */ /* 0x000ee80000300800 */
[----:B------:R-:W3:Y:S01]  /*23890*/  LDL.LU R53, [R1] ;  /* 0x0000000001357983 */ /* 0x000ee20000300800 */
[----:B------:R-:W-:Y:S01]  /*238a0*/  BSSY B0, `(.L_x_93) ;  /* 0x000001c000007945 */ /* 0x000fe20003800000 */
[----:B------:R-:W-:Y:S01]  /*238b0*/  F2FP.F16.F32.PACK_AB R228, R232, R231 ;  /* 0x000000e7e8e4723e */ /* 0x000fe200000000ff */
[----:B------:R-:W-:Y:S01]  /*238c0*/  BAR.SYNC.DEFER_BLOCKING 0x1, 0x80 ;  /* 0x0042000000007b1d */ /* 0x000fe20000010000 */
[----:B------:R-:W-:-:S02]  /*238d0*/  F2FP.F16.F32.PACK_AB R229, R230, R229 ;  /* 0x000000e5e6e5723e */ /* 0x000fc400000000ff */
[----:B------:R-:W-:Y:S02]  /*238e0*/  F2FP.F16.F32.PACK_AB R230, R4, R5 ;  /* 0x0000000504e6723e */ /* 0x000fe400000000ff */
[----:B------:R-:W-:Y:S02]  /*238f0*/  F2FP.F16.F32.PACK_AB R231, R6, R7 ;  /* 0x0000000706e7723e */ /* 0x000fe400000000ff */
        /* <DEDUP_REMOVED lines=9> */
[----:B-1----:R-:W1:Y:S02]  /*23990*/  FENCE.VIEW.ASYNC.S ;  /* 0x00000000000073c6 */ /* 0x002e640000000000 */
[----:B-1----:R-:W-:Y:S01]  /*239a0*/  BAR.SYNC.DEFER_BLOCKING 0x1, 0x80 ;  /* 0x0042000000007b1d */ /* 0x002fe20000010000 */
[----:B--2---:R-:W-:-:S02]  /*239b0*/  F2FP.F16.F32.PACK_AB R4, R64, R55 ;  /* 0x000000374004723e */ /* 0x004fc400000000ff */
[----:B---3--:R-:W-:-:S03]  /*239c0*/  F2FP.F16.F32.PACK_AB R5, R54, R53 ;  /* 0x000000353605723e */ /* 0x008fc600000000ff */
[----:B----4-:R-:W-:Y:S05]  /*239d0*/  @P1 BRA `(.L_x_94) ;  /* 0x0000000000201947 */ /* 0x010fea0003800000 */
[----:B------:R-:W-:Y:S01]  /*239e0*/  R2UR UR40, R2 ;  /* 0x00000000022872ca */ /* 0x000fe200000e0000 */
[----:B------:R-:W-:Y:S01]  /*239f0*/  UIADD3 UR4, UP0, UR60, 0x670, URZ ;  /* 0x000006703c047890 */ /* 0x000fe2000ff1e03f */
[----:B------:R-:W-:-:S03]  /*23a00*/  UMOV UR41, 0x160 ;  /* 0x0000016000297882 */ /* 0x000fc60000000000 */
[----:B------:R-:W-:-:S08]  /*23a10*/  UIADD3.X UR5, URZ, UR61, URZ, UP0, !UPT ;  /* 0x0000003d3f057290 */ /* 0x000fd000087fe43f */
[----:B------:R-:W-:-:S09]  /*23a20*/  UIADD3 UR40, UR40, 0x6ee00, URZ ;  /* 0x0006ee0028287890 */ /* 0x000fd2000fffe03f */
[----:B------:R1:W-:Y:S01]  /*23a30*/  UTMASTG.4D [UR40], [UR4] ;  /* 0x00000028040073b5 */ /* 0x0003e20008018000 */
[----:B------:R0:W-:Y:S01]  /*23a40*/  UTMACMDFLUSH ;  /* 0x00000000000079b7 */ /* 0x0001e20000000000 */
[----:B-1----:R-:W-:-:S04]  /*23a50*/  DEPBAR.LE SB0, 0x1 ;  /* 0x000080400000791a */ /* 0x002fc80000000000 */
.L_x_94:
[----:B------:R-:W-:Y:S05]  /*23a60*/  BSYNC B0 ;  /* 0x0000000000007941 */ /* 0x000fea0003800000 */
.L_x_93:
[----:B------:R-:W2:Y:S04]  /*23a70*/  LDL.LU R57, [R1+0x24] ;  /* 0x0000240001397983 */ /* 0x000ea80000300800 */
[----:B------:R-:W2:Y:S04]  /*23a80*/  LDL.LU R56, [R1+0x20] ;  /* 0x0000200001387983 */ /* 0x000ea80000300800 */
[----:B------:R-:W3:Y:S04]  /*23a90*/  LDL.LU R55, [R1+0x1c] ;  /* 0x00001c0001377983 */ /* 0x000ee80000300800 */
[----:B------:R-:W3:Y:S04]  /*23aa0*/  LDL.LU R54, [R1+0x18] ;  /* 0x0000180001367983 */ /* 0x000ee80000300800 */
[----:B------:R-:W4:Y:S04]  /*23ab0*/  LDL.LU R53, [R1+0x14] ;  /* 0x0000140001357983 */ /* 0x000f280000300800 */
[----:B------:R-:W4:Y:S01]  /*23ac0*/  LDL.LU R8, [R1+0x10] ;  /* 0x0000100001087983 */ /* 0x000f220000300800 */
[----:B------:R-:W-:Y:S01]  /*23ad0*/  BSSY B0, `(.L_x_95) ;  /* 0x000001c000007945 */ /* 0x000fe20003800000 */
[----:B------:R-:W-:Y:S01]  /*23ae0*/  F2FP.F16.F32.PACK_AB R13, R13, R14 ;  /* 0x0000000e0d0d723e */ /* 0x000fe200000000ff */
[----:B------:R-:W-:Y:S01]  /*23af0*/  BAR.SYNC.DEFER_BLOCKING 0x1, 0x80 ;  /* 0x0042000000007b1d */ /* 0x000fe20000010000 */
[----:B------:R-:W-:-:S02]  /*23b00*/  F2FP.F16.F32.PACK_AB R14, R15, R17 ;  /* 0x000000110f0e723e */ /* 0x000fc400000000ff */
[----:B------:R-:W-:Y:S02]  /*23b10*/  F2FP.F16.F32.PACK_AB R59, R9, R10 ;  /* 0x0000000a093b723e */ /* 0x000fe400000000ff */
        /* <DEDUP_REMOVED lines=12> */
[----:B---3--:R-:W-:Y:S02]  /*23be0*/  F2FP.F16.F32.PACK_AB R57, R55, R54 ;  /* 0x000000363739723e */ /* 0x008fe400000000ff */
[----:B----4-:R-:W-:Y:S01]  /*23bf0*/  F2FP.F16.F32.PACK_AB R58, R53, R8 ;  /* 0x00000008353a723e */ /* 0x010fe200000000ff */
[----:B------:R-:W-:Y:S06]  /*23c00*/  @P1 BRA `(.L_x_96) ;  /* 0x0000000000201947 */ /* 0x000fec0003800000 */
        /* <DEDUP_REMOVED lines=8> */
.L_x_96:
[----:B------:R-:W-:Y:S05]  /*23c90*/  BSYNC B0 ;  /* 0x0000000000007941 */ /* 0x000fea0003800000 */
.L_x_95:
        /* <DEDUP_REMOVED lines=17> */
[----:B--2---:R-:W2:Y:S02]  /*23db0*/  FENCE.VIEW.ASYNC.S ;  /* 0x00000000000073c6 */ /* 0x004ea40000000000 */
[----:B--2---:R-:W-:Y:S06]  /*23dc0*/  BAR.SYNC.DEFER_BLOCKING 0x1, 0x80 ;  /* 0x0042000000007b1d */ /* 0x004fec0000010000 */
        /* <DEDUP_REMOVED lines=8> */
[----:B--2---:R-:W-:-:S04]  /*23e50*/  DEPBAR.LE SB0, 0x1 ;  /* 0x000080400000791a */ /* 0x004fc80000000000 */
.L_x_98:
[----:B------:R-:W-:Y:S05]  /*23e60*/  BSYNC B0 ;  /* 0x0000000000007941 */ /* 0x000fea0003800000 */
.L_x_97:
        /* <DEDUP_REMOVED lines=28> */
.L_x_100:
[----:B------:R-:W-:Y:S05]  /*24030*/  BSYNC B0 ;  /* 0x0000000000007941 */ /* 0x000fea0003800000 */
.L_x_99:
[----:B------:R-:W-:Y:S06]  /*24040*/  BAR.SYNC.DEFER_BLOCKING 0x1, 0x80 ;  /* 0x0042000000007b1d */ /* 0x000fec0000010000 */
[----:B------:R-:W-:Y:S01]  /*24050*/  BSSY B0, `(.L_x_101) ;  /* 0x0000012000007945 */ /* 0x000fe20003800000 */
[----:B------:R3:W-:Y:S04]  /*24060*/  STSM.16.M88.4 [R3+0x1000], R36 ;  /* 0x0010002403007844 */ /* 0x0007e80000000200 */
[----:B------:R3:W-:Y:S01]  /*24070*/  STSM.16.M88.4 [R52], R44 ;  /* 0x0000002c34007844 */ /* 0x0007e20000000200 */
[----:B------:R-:W-:Y:S01]  /*24080*/  @!PT LDS RZ, [RZ] ;  /* 0x00000000fffff984 */ /* 0x000fe20000000800 */
[----:B------:R-:W-:Y:S01]  /*24090*/  @!PT LDS RZ, [RZ] ;  /* 0x00000000fffff984 */ /* 0x000fe20000000800 */
[----:B------:R-:W-:Y:S01]  /*240a0*/  @!PT LDS RZ, [RZ] ;  /* 0x00000000fffff984 */ /* 0x000fe20000000800 */
[----:B------:R-:W-:Y:S01]  /*240b0*/  @!PT LDS RZ, [RZ] ;  /* 0x00000000fffff984 */ /* 0x000fe20000000800 */
[----:B------:R4:W-:Y:S06]  /*240c0*/  MEMBAR.ALL.CTA ;  /* 0x0000000000007992 */ /* 0x0009ec0000008000 */
[----:B----4-:R-:W4:Y:S02]  /*240d0*/  FENCE.VIEW.ASYNC.S ;  /* 0x00000000000073c6 */ /* 0x010f240000000000 */
[----:B----4-:R-:W-:Y:S06]  /*240e0*/  BAR.SYNC.DEFER_BLOCKING 0x1, 0x80 ;  /* 0x0042000000007b1d */ /* 0x010fec0000010000 */
[----:B------:R-:W-:Y:S05]  /*240f0*/  @P1 BRA `(.L_x_102) ;  /* 0x00000000001c1947 */ /* 0x000fea0003800000 */
[----:B------:R-:W-:Y:S01]  /*24100*/  R2UR UR40, R2 ;  /* 0x00000000022872ca */ /* 0x000fe200000e0000 */
[----:B------:R-:W-:Y:S01]  /*24110*/  UIADD3 UR4, UP0, UR60, 0x670, URZ ;  /* 0x000006703c047890 */ /* 0x000fe2000ff1e03f */
[----:B------:R-:W-:-:S03]  /*24120*/  UMOV UR41, 0x1e0 ;  /* 0x000001e000297882 */ /* 0x000fc60000000000 */
[----:B------:R-:W-:-:S08]  /*24130*/  UIADD3.X UR5, URZ, UR61, URZ, UP0, !UPT ;  /* 0x0000003d3f057290 */ /* 0x000fd000087fe43f */
[----:B------:R-:W-:-:S09]  /*24140*/  UIADD3 UR40, UR40, 0x6ee00, URZ ;  /* 0x0006ee0028287890 */ /* 0x000fd2000fffe03f */
[----:B------:R4:W-:Y:S02]  /*24150*/  UTMASTG.4D [UR40], [UR4] ;  /* 0x00000028040073b5 */ /* 0x0009e40008018000 */
[----:B----4-:R0:W-:Y:S02]  /*24160*/  UTMACMDFLUSH ;  /* 0x00000000000079b7 */ /* 0x0101e40000000000 */
.L_x_102:
[----:B------:R-:W-:Y:S05]  /*24170*/  BSYNC B0 ;  /* 0x0000000000007941 */ /* 0x000fea0003800000 */
.L_x_101:
[----:B-123--:R-:W2:Y:S01]  /*24180*/  LDL.LU R3, [R1+0x200] ;  /* 0x0002000001037983 */ /* 0x00eea20000300800 */
[----:B------:R-:W-:Y:S01]  /*24190*/  ULEA UR4, UR47, 0xfffffff8, 0x3 ;  /* 0xfffffff82f047891 */ /* 0x000fe2000f8e183f */
[----:B------:R-:W-:-:S04]  /*241a0*/  DEPBAR.LE SB0, 0x0 ;  /* 0x000080000000791a */ /* 0x000fc80000000000 */
[----:B------:R-:W3:Y:S01]  /*241b0*/  LDL.LU R2, [R1+0x28c] ;  /* 0x00028c0001027983 */ /* 0x000ee20000300800 */
[----:B------:R-:W-:-:S04]  /*241c0*/  ULOP3.LUT UR4, UR4, 0x8, URZ, 0xc0, !UPT ;  /* 0x0000000804047892 */ /* 0x000fc8000f8ec03f */
[----:B------:R-:W-:-:S06]  /*241d0*/  ULOP3.LUT UR4, UR4, 0x18, URZ, 0x3c, !UPT ;  /* 0x0000001804047892 */ /* 0x000fcc000f8e3c3f */
[----:B------:R-:W-:Y:S01]  /*241e0*/  MOV R0, UR4 ;  /* 0x0000000400007c02 */ /* 0x000fe20008000f00 */
[----:B------:R-:W-:-:S03]  /*241f0*/  ULDC UR4, c[0x0][0xc] ;  /* 0x0000030000047ab9 */ /* 0x000fc60000000800 */
[----:B------:R4:W-:Y:S01]  /*24200*/  SYNCS.ARRIVE.TRANS64.A1T0 RZ, [R0+UR37+0x74490], RZ ;  /* 0x074490ff00ff79a7 */ /* 0x0009e20008100025 */
[----:B--2---:R-:W-:Y:S01]  /*24210*/  IADD3 R3, R3, UR4, RZ ;  /* 0x0000000403037c10 */ /* 0x004fe2000fffe0ff */
[----:B------:R-:W-:-:S03]  /*24220*/  ULDC UR4, c[0x0][0xa00] ;  /* 0x0002800000047ab9 */ /* 0x000fc60000000800 */
[----:B------:R-:W-:Y:S01]  /*24230*/  ISETP.GE.AND P0, PT, R3, UR4, PT ;  /* 0x0000000403007c0c */ /* 0x000fe2000bf06270 */
[----:B------:R4:W-:Y:S01]  /*24240*/  STL [R1+0x200], R3 ;  /* 0x0002000301007387 */ /* 0x0009e20000100800 */
[----:B---3--:R-:W-:-:S05]  /*24250*/  LOP3.LUT R2, R2, 0x1, RZ, 0x3c, !PT ;  /* 0x0000000102027812 */ /* 0x008fca00078e3cff */
[----:B------:R4:W-:Y:S06]  /*24260*/  STL [R1+0x28c], R2 ;  /* 0x00028c0201007387 */ /* 0x0009ec0000100800 */
[----:B------:R-:W-:Y:S05]  /*24270*/  @!P0 BRA `(.L_x_103) ;  /* 0xfffffdc800e48947 */ /* 0x000fea000383ffff */
[----:B------:R-:W-:Y:S05]  /*24280*/  EXIT ;  /* 0x000000000000794d */ /* 0x000fea0003800000 */
.L_x_6:
[----:B------:R-:W-:-:S08]  /*24290*/  NOP ;  /* 0x0000000000007918 */ /* 0x000fd00000000000 */
[----:B------:R-:W2:-:S00]  /*242a0*/  USETMAXREG.DEALLOC.CTAPOOL 0x18 ;  /* 0x00000018000079c8 */ /* 0x000e8000080e0500 */
[----:B------:R-:W-:-:S13]  /*242b0*/  PLOP3.LUT P3, PT, PT, PT, UP0, 0x80, 0x0 ;  /* 0x000000000000781c */ /* 0x000fda0003f6f008 */
[----:B--2---:R-:W-:Y:S05]  /*242c0*/  @!P3 BRA `(.L_x_104) ;  /* 0x0000000c0078b947 */ /* 0x004fea0003800000 */
[----:B------:R-:W-:-:S13]  /*242d0*/  PLOP3.LUT P2, PT, PT, PT, UP1, 0x80, 0x0 ;  /* 0x000000000000781c */ /* 0x000fda0003f4f018 */
[----:B-1----:R-:W-:Y:S05]  /*242e0*/  @P2 EXIT ;  /* 0x000000000000294d */ /* 0x002fea0003800000 */
[----:B------:R-:W2:Y:S01]  /*242f0*/  LDL R0, [R1+0x200] ;  /* 0x0002000001007983 */ /* 0x000ea20000100800 */
[----:B------:R-:W-:Y:S02]  /*24300*/  ULDC UR4, c[0x0][0xa00] ;  /* 0x0002800000047ab9 */ /* 0x000fe40000000800 */
[----:B--2---:R-:W-:-:S13]  /*24310*/  ISETP.GE.AND P2, PT, R0, UR4, PT ;  /* 0x0000000400007c0c */ /* 0x004fda000bf46270 */
[----:B------:R-:W-:Y:S05]  /*24320*/  @P2 EXIT ;  /* 0x000000000000294d */ /* 0x000fea0003800000 */
[----:B------:R-:W2:Y:S01]  /*24330*/  LDL.LU R2, [R1+0x294] ;  /* 0x0002940001027983 */ /* 0x000ea20000300800 */
[----:B------:R-:W-:Y:S01]  /*24340*/  BSSY B0, `(.L_x_105) ;  /* 0x00000d5000007945 */ /* 0x000fe20003800000 */
[----:B------:R-:W-:Y:S01]  /*24350*/  MOV R4, 0x1 ;  /* 0x0000000100047802 */ /* 0x000fe20000000f00 */
[----:B------:R-:W-:Y:S01]  /*24360*/  ULDC UR26, c[0x0][0xc] ;  /* 0x00000300001a7ab9 */ /* 0x000fe20000000800 */
[----:B------:R-:W1:Y:S01]  /*24370*/  S2R R0, SR_TID.X ;  /* 0x0000000000007919 */ /* 0x000e620000002100 */
[----:B------:R-:W-:Y:S01]  /*24380*/  MOV R5, 0x1 ;  /* 0x0000000100057802 */ /* 0x000fe20000000f00 */
[----:B------:R-:W-:Y:S01]  /*24390*/  ULDC.64 UR24, c[0x0][0x198] ;  /* 0x0000660000187ab9 */ /* 0x000fe20000000a00 */
[----:B------:R-:W-:Y:S01]  /*243a0*/  ULDC UR27, c[0x0][0xa00] ;  /* 0x00028000001b7ab9 */ /* 0x000fe20000000800 */
[----:B-1----:R-:W-:Y:S01]  /*243b0*/  LOP3.LUT P2, RZ, R0, 0x1f, RZ, 0xc0, !PT ;  /* 0x0000001f00ff7812 */ /* 0x002fe2000784c0ff */
[----:B------:R-:W-:-:S03]  /*243c0*/  IMAD.MOV.U32 R0, RZ, RZ, RZ ;  /* 0x000000ffff007224 */ /* 0x000fc600078e00ff */
[----:B------:R-:W-:Y:S02]  /*243d0*/  PLOP3.LUT P0, PT, P2, P0, PT, 0x2a, 0x0 ;  /* 0x000000000000781c */ /* 0x000fe40001700572 */
[----:B--2---:R-:W-:-:S13]  /*243e0*/  R2UR UR4, R2 ;  /* 0x00000000020472ca */ /* 0x004fda00000e0000 */
[----:B------:R-:W-:-:S12]  /*243f0*/  ULOP3.LUT UR23, UR4, 0x2, URZ, 0xfc, !UPT ;  /* 0x0000000204177892 */ /* 0x000fd8000f8efc3f */
.L_x_120:
[----:B------:R-:W2:Y:S01]  /*24400*/  LDL R16, [R1+0x200] ;  /* 0x0002000001107983 */ /* 0x000ea20000100800 */
[----:B------:R-:W1:Y:S01]  /*24410*/  LDC R6, c[0x0][0xa04] ;  /* 0x00028100ff067b82 */ /* 0x000e620000000800 */
[----:B------:R-:W-:-:S07]  /*24420*/  UMOV UR4, 0xffffffff ;  /* 0xffffffff00047882 */ /* 0x000fce0000000000 */
[----:B------:R-:W3:Y:S08]  /*24430*/  LDC R10, c[0x0][0xa10] ;  /* 0x00028400ff0a7b82 */ /* 0x000ef00000000800 */
[----:B------:R-:W4:Y:S01]  /*24440*/  LDC R13, c[0x0][0xa1c] ;  /* 0x00028700ff0d7b82 */ /* 0x000f220000000800 */
[----:B-1----:R-:W-:Y:S02]  /*24450*/  ISETP.NE.AND P2, PT, R6, 0x1, PT ;  /* 0x000000010600780c */ /* 0x002fe40003f45270 */
[----:B---3--:R-:W-:-:S11]  /*24460*/  ISETP.NE.AND P3, PT, R10, 0x1, PT ;  /* 0x000000010a00780c */ /* 0x008fd60003f65270 */
[----:B------:R-:W2:Y:S01]  /*24470*/  @P2 LDC.64 R8, c[0x0][0xa08] ;  /* 0x00028200ff082b82 */ /* 0x000ea20000000a00 */
[----:B----4-:R-:W-:-:S07]  /*24480*/  ISETP.NE.AND P4, PT, R13, 0x1, PT ;  /* 0x000000010d00780c */ /* 0x010fce0003f85270 */
[----:B------:R-:W1:Y:S08]  /*24490*/  @P3 LDC R12, c[0x0][0xa14] ;  /* 0x00028500ff0c3b82 */ /* 0x000e700000000800 */
[----:B------:R-:W3:Y:S08]  /*244a0*/  @P3 LDC R11, c[0x0][0xa18] ;  /* 0x00028600ff0b3b82 */ /* 0x000ef00000000800 */
[----:B------:R-:W4:Y:S01]  /*244b0*/  @P4 LDC.64 R2, c[0x0][0xa20] ;  /* 0x00028800ff024b82 */ /* 0x000f220000000a00 */
[----:B--2---:R-:W-:Y:S01]  /*244c0*/  @P2 IMAD.HI.U32 R8, R16, R8, RZ ;  /* 0x0000000810082227 */ /* 0x004fe200078e00ff */
[----:B------:R-:W-:-:S04]  /*244d0*/  MOV R7, R16 ;  /* 0x0000001000077202 */ /* 0x000fc80000000f00 */
[----:B------:R-:W-:-:S04]  /*244e0*/  @P2 SHF.R.U32.HI R7, RZ, R9, R8 ;  /* 0x00000009ff072219 */ /* 0x000fc80000011608 */
[----:B------:R-:W-:Y:S01]  /*244f0*/  MOV R9, R7 ;  /* 0x0000000700097202 */ /* 0x000fe20000000f00 */
[----:B-1----:R-:W-:-:S05]  /*24500*/  @P3 IMAD.HI.U32 R8, R7, R12, RZ ;  /* 0x0000000c07083227 */ /* 0x002fca00078e00ff */
[----:B---3--:R-:W-:-:S05]  /*24510*/  @P3 SHF.R.U32.HI R9, RZ, R11, R8 ;  /* 0x0000000bff093219 */ /* 0x008fca0000011608 */
[----:B----4-:R-:W-:-:S04]  /*24520*/  @P4 IMAD.HI.U32 R8, R9, R2, RZ ;  /* 0x0000000209084227 */ /* 0x010fc800078e00ff */
[----:B------:R-:W-:Y:S01]  /*24530*/  IMAD.MOV.U32 R2, RZ, RZ, R9 ;  /* 0x000000ffff027224 */ /* 0x000fe200078e0009 */
[----:B------:R-:W-:Y:S02]  /*24540*/  @P4 SHF.R.U32.HI R2, RZ, R3, R8 ;  /* 0x00000003ff024219 */ /* 0x000fe40000011608 */
[----:B------:R-:W-:Y:S02]  /*24550*/  IADD3 R3, -R9, RZ, RZ ;  /* 0x000000ff09037210 */ /* 0x000fe40007ffe1ff */
[----:B------:R-:W-:-:S03]  /*24560*/  IADD3 R2, -R2, RZ, RZ ;  /* 0x000000ff02027210 */ /* 0x000fc60007ffe1ff */
[----:B------:R-:W-:Y:S02]  /*24570*/  IMAD R10, R10, R3, R7 ;  /* 0x000000030a0a7224 */ /* 0x000fe400078e0207 */
[----:B------:R-:W-:Y:S01]  /*24580*/  IMAD R2, R13, R2, R9 ;  /* 0x000000020d027224 */ /* 0x000fe200078e0209 */
[----:B------:R-:W-:Y:S06]  /*24590*/  BRA.DIV UR4, `(.L_x_106) ;  /* 0x0000002604b07947 */ /* 0x000fec000b800000 */
[----:B------:R-:W-:-:S13]  /*245a0*/  ELECT P6, URZ, PT ;  /* 0x00000000003f782f */ /* 0x000fda00038c0000 */
.L_x_159:
[----:B------:R-:W-:Y:S01]  /*245b0*/  IADD3 R3, -R7, RZ, RZ ;  /* 0x000000ff07037210 */ /* 0x000fe20007ffe1ff */
[----:B------:R-:W-:Y:S04]  /*245c0*/  BSSY B1, `(.L_x_107) ;  /* 0x000004e000017945 */ /* 0x000fe80003800000 */
[----:B------:R-:W-:Y:S01]  /*245d0*/  IMAD R3, R6, R3, R16 ;  /* 0x0000000306037224 */ /* 0x000fe200078e0210 */
[----:B------:R-:W-:-:S03]  /*245e0*/  MOV R6, RZ ;  /* 0x000000ff00067202 */ /* 0x000fc60000000f00 */
[----:B------:R-:W-:Y:S01]  /*245f0*/  IMAD.SHL.U32 R3, R3, 0x80, RZ ;  /* 0x0000008003037824 */ /* 0x000fe200078e00ff */
[----:B------:R-:W-:Y:S06]  /*24600*/  @!P6 BRA `(.L_x_108) ;  /* 0x000000040024e947 */ /* 0x000fec0003800000 */
[----:B------:R-:W1:Y:S01]  /*24610*/  S2R R7, SR_CgaCtaId ;  /* 0x0000000000077919 */ /* 0x000e620000008800 */
[----:B------:R-:W-:-:S04]  /*24620*/  MOV R6, 0x400 ;  /* 0x0000040000067802 */ /* 0x000fc80000000f00 */
[----:B-1----:R-:W-:Y:S02]  /*24630*/  LEA R9, R7, R6, 0x18 ;  /* 0x0000000607097211 */ /* 0x002fe400078ec0ff */
[----:B------:R-:W-:Y:S02]  /*24640*/  SHF.L.U32 R6, R5, 0x1f, RZ ;  /* 0x0000001f05067819 */ /* 0x000fe400000006ff */
[----:B------:R-:W-:-:S04]  /*24650*/  LEA R7, R0, R9, 0x3 ;  /* 0x0000000900077211 */ /* 0x000fc800078e18ff */
[----:B------:R-:W1:Y:S02]  /*24660*/  SYNCS.PHASECHK.TRANS64.TRYWAIT P2, [R7+URZ+0x74460], R6 ;  /* 0x07446006070075a7 */ /* 0x000e64000804017f */
[----:B-1----:R-:W-:Y:S05]  /*24670*/  @!P2 BRA `(.L_x_109) ;  /* 0x000000240098a947 */ /* 0x002fea0003800000 */
.L_x_160:
[----:B------:R-:W-:Y:S01]  /*24680*/  UPRMT UR4, UR23, 0x9910, URZ ;  /* 0x0000991017047896 */ /* 0x000fe2000800003f */
[----:B-1----:R-:W-:-:S03]  /*24690*/  @P1 MOV R6, 0x10000 ;  /* 0x0001000000061802 */ /* 0x002fc60000000f00 */
[----:B------:R-:W-:Y:S01]  /*246a0*/  UISETP.NE.AND UP0, UPT, UR4, 0x2, UPT ;  /* 0x000000020400788c */ /* 0x000fe2000bf05270 */
[----:B------:R1:W-:Y:S05]  /*246b0*/  @P1 SYNCS.ARRIVE.TRANS64 RZ, [R7+URZ+0x74450], R6 ;  /* 0x0744500607ff19a7 */ /* 0x0003ea000800003f */
[----:B------:R-:W-:-:S13]  /*246c0*/  PLOP3.LUT P2, PT, PT, PT, UP0, 0x80, 0x0 ;  /* 0x000000000000781c */ /* 0x000fda0003f4f008 */
[----:B-1----:R-:W-:Y:S05]  /*246d0*/  @P2 BRA `(.L_x_110) ;  /* 0x0000000000042947 */ /* 0x002fea0003800000 */
[----:B------:R-:W-:Y:S01]  /*246e0*/  BPT.TRAP 0x1 ;  /* 0x000000040000795c */ /* 0x000fe20000300000 */
.L_x_110:
[----:B------:R-:W-:Y:S05]  /*246f0*/  @P0 BRA `(.L_x_111) ;  /* 0x0000000000040947 */ /* 0x000fea0003800000 */
[----:B------:R-:W-:Y:S01]  /*24700*/  BPT.TRAP 0x1 ;  /* 0x000000040000795c */ /* 0x000fe20000300000 */
.L_x_111:
[----:B------:R-:W-:Y:S01]  /*24710*/  R2UR UR5, R9 ;  /* 0x00000000090572ca */ /* 0x000fe200000e0000 */
[----:B------:R-:W-:Y:S01]  /*24720*/  UIADD3 UR4, UP0, UR24, 0xf0, URZ ;  /* 0x000000f018047890 */ /* 0x000fe2000ff1e03f */
[----:B------:R-:W-:Y:S01]  /*24730*/  R2UR UR14, R0 ;  /* 0x00000000000e72ca */ /* 0x000fe200000e0000 */
[----:B------:R-:W-:Y:S01]  /*24740*/  UMOV UR10, URZ ;  /* 0x0000003f000a7c82 */ /* 0x000fe20008000000 */
[----:B------:R-:W-:Y:S01]  /*24750*/  R2UR UR9, R7 ;  /* 0x00000000070972ca */ /* 0x000fe200000e0000 */
[----:B------:R-:W-:Y:S01]  /*24760*/  UMOV UR6, 0x0 ;  /* 0x0000000000067882 */ /* 0x000fe20000000000 */
[----:B------:R-:W-:Y:S01]  /*24770*/  R2UR UR11, R3 ;  /* 0x00000000030b72ca */ /* 0x000fe200000e0000 */
[----:B------:R-:W-:Y:S01]  /*24780*/  UMOV UR7, 0x10000000 ;  /* 0x1000000000077882 */ /* 0x000fe20000000000 */
[----:B------:R-:W-:Y:S01]  /*24790*/  R2UR UR12, R10 ;  /* 0x000000000a0c72ca */ /* 0x000fe200000e0000 */
[----:B------:R-:W-:Y:S01]  /*247a0*/  UMOV UR16, 0x40 ;  /* 0x0000004000107882 */ /* 0x000fe20000000000 */
[----:B------:R-:W-:Y:S01]  /*247b0*/  R2UR UR13, R2 ;  /* 0x00000000020d72ca */ /* 0x000fe200000e0000 */
[----:B------:R-:W-:Y:S01]  /*247c0*/  UMOV UR18, 0x80 ;  /* 0x0000008000127882 */ /* 0x000fe20000000000 */
[----:B------:R-:W-:Y:S01]  /*247d0*/  UMOV UR20, 0xc0 ;  /* 0x000000c000147882 */ /* 0x000fe20000000000 */
[----:B------:R-:W-:Y:S01]  /*247e0*/  UMOV UR21, 0x100 ;  /* 0x0000010000157882 */ /* 0x000fe20000000000 */
[----:B------:R-:W-:Y:S01]  /*247f0*/  UMOV UR22, 0x140 ;  /* 0x0000014000167882 */ /* 0x000fe20000000000 */
[----:B------:R-:W-:Y:S01]  /*24800*/  ULEA UR14, UR14, UR5, 0x10 ;  /* 0x000000050e0e7291 */ /* 0x000fe2000f8e803f */
[----:B------:R-:W-:Y:S01]  /*24810*/  VIADD R0, R0, 0x1 ;  /* 0x0000000100007836 */ /* 0x000fe20000000000 */
[----:B------:R-:W-:-:S02]  /*24820*/  UIADD3 UR9, UR9, 0x74450, URZ ;  /* 0x0007445009097890 */ /* 0x000fc4000fffe03f */
[----:B------:R-:W-:Y:S02]  /*24830*/  UIADD3.X UR5, URZ, UR25, URZ, UP0, !UPT ;  /* 0x000000193f057290 */ /* 0x000fe400087fe43f */
[----:B------:R-:W-:Y:S01]  /*24840*/  UIADD3 UR15, UR14, 0x2000, URZ ;  /* 0x000020000e0f7890 */ /* 0x000fe2000fffe03f */
[C---:B------:R-:W-:Y:S01]  /*24850*/  ISETP.NE.AND P2, PT, R0.reuse, 0x2, PT ;  /* 0x000000020000780c */ /* 0x040fe20003f45270 */
[----:B------:R-:W-:Y:S02]  /*24860*/  UIADD3 UR17, UR14, 0x4000, URZ ;  /* 0x000040000e117890 */ /* 0x000fe4000fffe03f */
[----:B------:R-:W-:Y:S01]  /*24870*/  UMOV UR8, UR14 ;  /* 0x0000000e00087c82 */ /* 0x000fe20008000000 */
[----:B------:R-:W-:Y:S01]  /*24880*/  UIADD3 UR19, UR14, 0x6000, URZ ;  /* 0x000060000e137890 */ /* 0x000fe2000fffe03f */
[----:B------:R-:W-:Y:S01]  /*24890*/  SEL R6, RZ, 0x1, P2 ;  /* 0x00000001ff067807 */ /* 0x000fe20001000000 */
[----:B------:R1:W-:Y:S01]  /*248a0*/  UTMALDG.4D [UR8], [UR4], desc[UR6] ;  /* 0x00000608040075b4 */ /* 0x0003e20008019000 */
[----:B------:R-:W-:-:S02]  /*248b0*/  SEL R0, R0, RZ, P2 ;  /* 0x000000ff00007207 */ /* 0x000fc40001000000 */
[----:B------:R-:W-:Y:S02]  /*248c0*/  LOP3.LUT R5, R5, R6, RZ, 0x3c, !PT ;  /* 0x0000000605057212 */ /* 0x000fe400078e3cff */
[----:B------:R-:W-:Y:S01]  /*248d0*/  MOV R6, 0x40 ;  /* 0x0000004000067802 */ /* 0x000fe20000000f00 */
[----:B-1----:R-:W-:Y:S01]  /*248e0*/  UMOV UR8, UR15 ;  /* 0x0000000f00087c82 */ /* 0x002fe20008000000 */
[----:B------:R-:W-:Y:S01]  /*248f0*/  UMOV UR10, UR16 ;  /* 0x00000010000a7c82 */ /* 0x000fe20008000000 */
[----:B------:R-:W-:Y:S01]  /*24900*/  UIADD3 UR15, UR14, 0x8000, URZ ;  /* 0x000080000e0f7890 */ /* 0x000fe2000fffe03f */
[----:B------:R1:W-:Y:S01]  /*24910*/  UTMALDG.4D [UR8], [UR4], desc[UR6] ;  /* 0x00000608040075b4 */ /* 0x0003e20008019000 */
[----:B------:R-:W-:Y:S01]  /*24920*/  UIADD3 UR16, UR14, 0xa000, URZ ;  /* 0x0000a0000e107890 */ /* 0x000fe2000fffe03f */
[----:B-1----:R-:W-:Y:S01]  /*24930*/  UMOV UR8, UR17 ;  /* 0x0000001100087c82 */ /* 0x002fe20008000000 */
[----:B------:R-:W-:Y:S01]  /*24940*/  UMOV UR10, UR18 ;  /* 0x00000012000a7c82 */ /* 0x000fe20008000000 */
[----:B------:R-:W-:Y:S01]  /*24950*/  UIADD3 UR17, UR14, 0xc000, URZ ;  /* 0x0000c0000e117890 */ /* 0x000fe2000fffe03f */
[----:B------:R1:W-:Y:S02]  /*24960*/  UTMALDG.4D [UR8], [UR4], desc[UR6] ;  /* 0x00000608040075b4 */ /* 0x0003e40008019000 */
[----:B-1----:R-:W-:Y:S01]  /*24970*/  UMOV UR8, UR19 ;  /* 0x0000001300087c82 */ /* 0x002fe20008000000 */
[----:B------:R-:W-:-:S02]  /*24980*/  UMOV UR10, UR20 ;  /* 0x00000014000a7c82 */ /* 0x000fc40008000000 */
[----:B------:R1:W-:Y:S02]  /*24990*/  UTMALDG.4D [UR8], [UR4], desc[UR6] ;  /* 0x00000608040075b4 */ /* 0x0003e40008019000 */
[----:B-1----:R-:W-:Y:S01]  /*249a0*/  UMOV UR8, UR15 ;  /* 0x0000000f00087c82 */ /* 0x002fe20008000000 */
[----:B------:R-:W-:Y:S01]  /*249b0*/  UMOV UR10, UR21 ;  /* 0x00000015000a7c82 */ /* 0x000fe20008000000 */
[----:B------:R-:W-:Y:S01]  /*249c0*/  UIADD3 UR15, UR14, 0xe000, URZ ;  /* 0x0000e0000e0f7890 */ /* 0x000fe2000fffe03f */
[----:B------:R1:W-:Y:S02]  /*249d0*/  UTMALDG.4D [UR8], [UR4], desc[UR6] ;  /* 0x00000608040075b4 */ /* 0x0003e40008019000 */
[----:B------:R-:W-:Y:S01]  /*249e0*/  UMOV UR14, 0x180 ;  /* 0x00000180000e7882 */ /* 0x000fe20000000000 */
[----:B-1----:R-:W-:Y:S01]  /*249f0*/  UMOV UR8, UR16 ;  /* 0x0000001000087c82 */ /* 0x002fe20008000000 */
[----:B------:R-:W-:Y:S02]  /*24a00*/  UMOV UR10, UR22 ;  /* 0x00000016000a7c82 */ /* 0x000fe40008000000 */
[----:B------:R1:W-:Y:S02]  /*24a10*/  UTMALDG.4D [UR8], [UR4], desc[UR6] ;  /* 0x00000608040075b4 */ /* 0x0003e40008019000 */
[----:B-1----:R-:W-:Y:S01]  /*24a20*/  UMOV UR8, UR17 ;  /* 0x0000001100087c82 */ /* 0x002fe20008000000 */
[----:B------:R-:W-:Y:S01]  /*24a30*/  UMOV UR10, UR14 ;  /* 0x0000000e000a7c82 */ /* 0x000fe20008000000 */
[----:B------:R-:W-:Y:S01]  /*24a40*/  UMOV UR14, 0x1c0 ;  /* 0x000001c0000e7882 */ /* 0x000fe20000000000 */
[----:B------:R1:W-:Y:S02]  /*24a50*/  UTMALDG.4D [UR8], [UR4], desc[UR6] ;  /* 0x00000608040075b4 */ /* 0x0003e40008019000 */
[----:B-1----:R-:W-:Y:S01]  /*24a60*/  UMOV UR8, UR15 ;  /* 0x0000000f00087c82 */ /* 0x002fe20008000000 */
[----:B------:R-:W-:-:S02]  /*24a70*/  UMOV UR10, UR14 ;  /* 0x0000000e000a7c82 */ /* 0x000fc40008000000 */
[----:B------:R1:W-:Y:S02]  /*24a80*/  UTMALDG.4D [UR8], [UR4], desc[UR6] ;  /* 0x00000608040075b4 */ /* 0x0003e40008019000 */
[----:B-1----:R-:W-:Y:S01]  /*24a90*/  NOP ;  /* 0x0000000000007918 */ /* 0x002fe20000000000 */
.L_x_108:
[----:B------:R-:W-:Y:S05]  /*24aa0*/  BSYNC B1 ;  /* 0x0000000000017941 */ /* 0x000fea0003800000 */
.L_x_107:
[----:B------:R-:W-:Y:S01]  /*24ab0*/  LOP3.LUT P2, RZ, R4, 0xff, RZ, 0xc0, !PT ;  /* 0x000000ff04ff7812 */ /* 0x000fe2000784c0ff */
[----:B------:R-:W-:-:S12]  /*24ac0*/  BSSY B1, `(.L_x_112) ;  /* 0x0000009000017945 */ /* 0x000fd80003800000 */
[----:B------:R-:W-:Y:S05]  /*24ad0*/  @!P2 BRA `(.L_x_113) ;  /* 0x00000000001ca947 */ /* 0x000fea0003800000 */
[----:B------:R-:W1:Y:S01]  /*24ae0*/  S2R R7, SR_CgaCtaId ;  /* 0x0000000000077919 */ /* 0x000e620000008800 */
[----:B------:R-:W-:-:S04]  /*24af0*/  MOV R4, 0x400 ;  /* 0x0000040000047802 */ /* 0x000fc80000000f00 */
[----:B-1----:R-:W-:Y:S02]  /*24b00*/  LEA R7, R7, R4, 0x18 ;  /* 0x0000000407077211 */ /* 0x002fe400078ec0ff */
[----:B------:R-:W-:Y:S02]  /*24b10*/  SHF.L.U32 R4, RZ, 0x1f, RZ ;  /* 0x0000001fff047819 */ /* 0x000fe400000006ff */
[----:B------:R1:W-:Y:S02]  /*24b20*/  SYNCS.ARRIVE.TRANS64.A1T0 RZ, [R7+URZ+0x744b0], RZ ;  /* 0x0744b0ff07ff79a7 */ /* 0x0003e4000810003f */
[----:B------:R-:W2:Y:S02]  /*24b30*/  SYNCS.PHASECHK.TRANS64.TRYWAIT P2, [R7+URZ+0x744b0], R4 ;  /* 0x0744b004070075a7 */ /* 0x000ea4000804017f */
[----:B-12---:R-:W-:Y:S05]  /*24b40*/  @!P2 BRA `(.L_x_114) ;  /* 0x000000200078a947 */ /* 0x006fea0003800000 */
.L_x_113:
[----:B------:R-:W-:Y:S05]  /*24b50*/  BSYNC B1 ;  /* 0x0000000000017941 */ /* 0x000fea0003800000 */
.L_x_112:
[----:B------:R-:W-:Y:S04]  /*24b60*/  BSSY B1, `(.L_x_115) ;  /* 0x000004c000017945 */ /* 0x000fe80003800000 */
[----:B------:R-:W-:Y:S05]  /*24b70*/  @!P6 BRA `(.L_x_116) ;  /* 0x000000040028e947 */ /* 0x000fea0003800000 */
[----:B-1----:R-:W1:Y:S01]  /*24b80*/  S2R R7, SR_CgaCtaId ;  /* 0x0000000000077919 */ /* 0x002e620000008800 */
[----:B------:R-:W-:Y:S02]  /*24b90*/  MOV R4, 0x400 ;  /* 0x0000040000047802 */ /* 0x000fe40000000f00 */
[----:B------:R-:W-:Y:S02]  /*24ba0*/  SHF.L.U32 R9, R5, 0x1f, RZ ;  /* 0x0000001f05097819 */ /* 0x000fe400000006ff */
[----:B-1----:R-:W-:-:S04]  /*24bb0*/  LEA R7, R7, R4, 0x18 ;  /* 0x0000000407077211 */ /* 0x002fc800078ec0ff */
[----:B------:R-:W-:-:S04]  /*24bc0*/  LEA R4, R0, R7, 0x3 ;  /* 0x0000000700047211 */ /* 0x000fc800078e18ff */
[----:B------:R-:W1:Y:S02]  /*24bd0*/  SYNCS.PHASECHK.TRANS64.TRYWAIT P2, [R4+URZ+0x74460], R9 ;  /* 0x07446009040075a7 */ /* 0x000e64000804017f */
[----:B-1----:R-:W-:Y:S05]  /*24be0*/  @!P2 BRA `(.L_x_117) ;  /* 0x000000200064a947 */ /* 0x002fea0003800000 */
.L_x_161:
[----:B------:R-:W-:Y:S01]  /*24bf0*/  UPRMT UR4, UR23, 0x9910, URZ ;  /* 0x0000991017047896 */ /* 0x000fe2000800003f */
[----:B-1----:R-:W-:-:S03]  /*24c00*/  @P1 MOV R9, 0x10000 ;  /* 0x0001000000091802 */ /* 0x002fc60000000f00 */
[----:B------:R-:W-:Y:S01]  /*24c10*/  UISETP.NE.AND UP0, UPT, UR4, 0x2, UPT ;  /* 0x000000020400788c */ /* 0x000fe2000bf05270 */
[----:B------:R1:W-:Y:S05]  /*24c20*/  @P1 SYNCS.ARRIVE.TRANS64 RZ, [R4+URZ+0x74450], R9 ;  /* 0x0744500904ff19a7 */ /* 0x0003ea000800003f */
[----:B------:R-:W-:-:S13]  /*24c30*/  PLOP3.LUT P2, PT, PT, PT, UP0, 0x80, 0x0 ;  /* 0x000000000000781c */ /* 0x000fda0003f4f008 */
[----:B-1----:R-:W-:Y:S05]  /*24c40*/  @P2 BRA `(.L_x_118) ;  /* 0x0000000000042947 */ /* 0x002fea0003800000 */
[----:B------:R-:W-:Y:S01]  /*24c50*/  BPT.TRAP 0x1 ;  /* 0x000000040000795c */ /* 0x000fe20000300000 */
.L_x_118:
[----:B------:R-:W-:Y:S05]  /*24c60*/  @P0 BRA `(.L_x_119) ;  /* 0x0000000000040947 */ /* 0x000fea0003800000 */
[----:B------:R-:W-:Y:S01]  /*24c70*/  BPT.TRAP 0x1 ;  /* 0x000000040000795c */ /* 0x000fe20000300000 */
.L_x_119:
        /* <DEDUP_REMOVED lines=15> */
[----:B------:R-:W-:Y:S01]  /*24d70*/  ULEA UR14, UR14, UR5, 0x10 ;  /* 0x000000050e0e7291 */ /* 0x000fe2000f8e803f */
[----:B------:R-:W-:Y:S01]  /*24d80*/  VIADD R0, R0, 0x1 ;  /* 0x0000000100007836 */ /* 0x000fe20000000000 */
[----:B------:R-:W-:-:S02]  /*24d90*/  UIADD3.X UR5, URZ, UR25, URZ, UP0, !UPT ;  /* 0x000000193f057290 */ /* 0x000fc400087fe43f */
[----:B------:R-:W-:Y:S02]  /*24da0*/  UIADD3 UR11, UR11, UR8, URZ ;  /* 0x000000080b0b7290 */ /* 0x000fe4000fffe03f */
[----:B------:R-:W-:Y:S01]  /*24db0*/  UIADD3 UR9, UR9, 0x74450, URZ ;  /* 0x0007445009097890 */ /* 0x000fe2000fffe03f */
[C---:B------:R-:W-:Y:S01]  /*24dc0*/  ISETP.NE.AND P2, PT, R0.reuse, 0x2, PT ;  /* 0x000000020000780c */ /* 0x040fe20003f45270 */
[----:B------:R-:W-:Y:S02]  /*24dd0*/  UIADD3 UR15, UR14, 0x2000, URZ ;  /* 0x000020000e0f7890 */ /* 0x000fe4000fffe03f */
[----:B------:R-:W-:Y:S01]  /*24de0*/  UIADD3 UR17, UR14, 0x4000, URZ ;  /* 0x000040000e117890 */ /* 0x000fe2000fffe03f */
[----:B------:R-:W-:Y:S01]  /*24df0*/  SEL R2, RZ, 0x1, P2 ;  /* 0x00000001ff027807 */ /* 0x000fe20001000000 */
[----:B------:R-:W-:Y:S01]  /*24e00*/  UMOV UR8, UR14 ;  /* 0x0000000e00087c82 */ /* 0x000fe20008000000 */
[----:B------:R-:W-:Y:S01]  /*24e10*/  UIADD3 UR19, UR14, 0x6000, URZ ;  /* 0x000060000e137890 */ /* 0x000fe2000fffe03f */
[----:B------:R-:W-:Y:S01]  /*24e20*/  SEL R0, R0, RZ, P2 ;  /* 0x000000ff00007207 */ /* 0x000fe20001000000 */
[----:B------:R1:W-:Y:S01]  /*24e30*/  UTMALDG.4D [UR8], [UR4], desc[UR6] ;  /* 0x00000608040075b4 */ /* 0x0003e20008019000 */
[----:B------:R-:W-:Y:S01]  /*24e40*/  UMOV UR22, 0x140 ;  /* 0x0000014000167882 */ /* 0x000fe20000000000 */
[----:B------:R-:W-:Y:S01]  /*24e50*/  LOP3.LUT R5, R5, R2, RZ, 0x3c, !PT ;  /* 0x0000000205057212 */ /* 0x000fe200078e3cff */
        /* <DEDUP_REMOVED lines=27> */
[----:B--2---:R-:W-:Y:S01]  /*25010*/  NOP ;  /* 0x0000000000007918 */ /* 0x004fe20000000000 */
.L_x_116:
[----:B------:R-:W-:Y:S05]  /*25020*/  BSYNC B1 ;  /* 0x0000000000017941 */ /* 0x000fea0003800000 */
.L_x_115:
[----:B------:R-:W2:Y:S01]  /*25030*/  LDL.LU R2, [R1+0x200] ;  /* 0x0002000001027983 */ /* 0x000ea20000300800 */
[----:B-1----:R-:W-:Y:S02]  /*25040*/  PRMT R4, RZ, 0x7610, R4 ;  /* 0x00007610ff047816 */ /* 0x002fe40000000004 */
[----:B--2---:R-:W-:-:S04]  /*25050*/  IADD3 R2, R2, UR26, RZ ;  /* 0x0000001a02027c10 */ /* 0x004fc8000fffe0ff */
[----:B------:R-:W-:Y:S01]  /*25060*/  ISETP.GE.AND P2, PT, R2, UR27, PT ;  /* 0x0000001b02007c0c */ /* 0x000fe2000bf46270 */
[----:B------:R1:W-:-:S12]  /*25070*/  STL [R1+0x200], R2 ;  /* 0x0002000201007387 */ /* 0x0003d80000100800 */
[----:B-1----:R-:W-:Y:S05]  /*25080*/  @!P2 BRA `(.L_x_120) ;  /* 0xfffffff000dca947 */ /* 0x002fea000383ffff */
[----:B------:R-:W-:Y:S05]  /*25090*/  BSYNC B0 ;  /* 0x0000000000007941 */ /* 0x000fea0003800000 */
.L_x_105:
[----:B------:R-:W-:Y:S05]  /*250a0*/  EXIT ;  /* 0x000000000000794d */ /* 0x000fea0003800000 */
.L_x_104:
[----:B------:R-:W2:Y:S01]  /*250b0*/  LDL R0, [R1+0x200] ;  /* 0x0002000001007983 */ /* 0x000ea20000100800 */
[----:B-1----:R-:W-:Y:S02]  /*250c0*/  ULDC UR4, c[0x0][0xa00] ;  /* 0x0002800000047ab9 */ /* 0x002fe40000000800 */
[----:B--2---:R-:W-:-:S13]  /*250d0*/  ISETP.GE.AND P0, PT, R0, UR4, PT ;  /* 0x0000000400007c0c */ /* 0x004fda000bf06270 */
[----:B------:R-:W-:Y:S05]  /*250e0*/  @P0 EXIT ;  /* 0x000000000000094d */ /* 0x000fea0003800000 */
[----:B------:R-:W2:Y:S01]  /*250f0*/  LDL.LU R2, [R1+0x2a0] ;  /* 0x0002a00001027983 */ /* 0x000ea20000300800 */
[----:B------:R-:W-:Y:S01]  /*25100*/  BSSY B0, `(.L_x_121) ;  /* 0x000017b000007945 */ /* 0x000fe20003800000 */
[----:B------:R-:W-:Y:S01]  /*25110*/  MOV R5, 0x1 ;  /* 0x0000000100057802 */ /* 0x000fe20000000f00 */
[----:B------:R-:W-:Y:S01]  /*25120*/  IMAD.MOV.U32 R4, RZ, RZ, 0x1 ;  /* 0x00000001ff047424 */ /* 0x000fe200078e00ff */
[----:B------:R-:W1:Y:S01]  /*25130*/  S2R R0, SR_TID.X ;  /* 0x0000000000007919 */ /* 0x000e620000002100 */
[----:B------:R-:W-:Y:S01]  /*25140*/  ULDC.64 UR16, c[0x0][0x198] ;  /* 0x0000660000107ab9 */ /* 0x000fe20000000a00 */
[----:B------:R-:W-:Y:S01]  /*25150*/  ULDC UR21, c[0x0][0xc] ;  /* 0x0000030000157ab9 */ /* 0x000fe20000000800 */
[----:B-1----:R-:W-:Y:S02]  /*25160*/  LOP3.LUT P0, RZ, R0, 0x1f, RZ, 0xc0, !PT ;  /* 0x0000001f00ff7812 */ /* 0x002fe4000780c0ff */
[----:B------:R-:W-:Y:S02]  /*25170*/  MOV R0, RZ ;  /* 0x000000ff00007202 */ /* 0x000fe40000000f00 */
[----:B------:R-:W-:-:S02]  /*25180*/  PLOP3.LUT P0, PT, P0, P2, PT, 0x2a, 0x0 ;  /* 0x000000000000781c */ /* 0x000fc40000704572 */
[----:B--2---:R-:W-:-:S13]  /*25190*/  R2UR UR4, R2 ;  /* 0x00000000020472ca */ /* 0x004fda00000e0000 */
[----:B------:R-:W-:-:S12]  /*251a0*/  ULOP3.LUT UR20, UR4, 0x2, URZ, 0xfc, !UPT ;  /* 0x0000000204147892 */ /* 0x000fd8000f8efc3f */
.L_x_149:
[----:B------:R-:W2:Y:S01]  /*251b0*/  LDL R14, [R1+0x200] ;  /* 0x00020000010e7983 */ /* 0x000ea20000100800 */
[----:B------:R-:W1:Y:S01]  /*251c0*/  LDC R8, c[0x0][0xa04] ;  /* 0x00028100ff087b82 */ /* 0x000e620000000800 */
[----:B------:R-:W-:Y:S02]  /*251d0*/  ULDC UR4, c[0x0][0x28c] ;  /* 0x0000a30000047ab9 */ /* 0x000fe40000000800 */
[----:B------:R-:W-:-:S04]  /*251e0*/  UIADD3 UR4, UR4, 0x3f, URZ ;  /* 0x0000003f04047890 */ /* 0x000fc8000fffe03f */
[----:B------:R-:W-:Y:S01]  /*251f0*/  USHF.R.S32.HI UR5, URZ, 0x1f, UR4 ;  /* 0x0000001f3f057899 */ /* 0x000fe20008011404 */
[----:B------:R-:W3:Y:S03]  /*25200*/  LDC R9, c[0x0][0xa10] ;  /* 0x00028400ff097b82 */ /* 0x000ee60000000800 */
[----:B------:R-:W-:-:S03]  /*25210*/  ULEA.HI UR5, UR5, UR4, URZ, 0x6 ;  /* 0x0000000405057291 */ /* 0x000fc6000f8f303f */
[----:B------:R-:W-:Y:S01]  /*25220*/  UMOV UR4, 0xffffffff ;  /* 0xffffffff00047882 */ /* 0x000fe20000000000 */
[----:B------:R-:W-:Y:S01]  /*25230*/  USHF.R.S32.HI UR5, URZ, 0x6, UR5 ;  /* 0x000000063f057899 */ /* 0x000fe20008011405 */
        /* <DEDUP_REMOVED lines=14> */
[----:B----4-:R-:W-:Y:S01]  /*25320*/  @P5 IMAD.HI.U32 R10, R7, R2, RZ ;  /* 0x00000002070a5227 */ /* 0x010fe200078e00ff */
[----:B------:R-:W-:-:S04]  /*25330*/  MOV R2, R7 ;  /* 0x0000000700027202 */ /* 0x000fc80000000f00 */
[----:B------:R-:W-:Y:S02]  /*25340*/  @P5 SHF.R.U32.HI R2, RZ, R3, R10 ;  /* 0x00000003ff025219 */ /* 0x000fe4000001160a */
[----:B------:R-:W-:-:S03]  /*25350*/  IADD3 R3, -R7, RZ, RZ ;  /* 0x000000ff07037210 */ /* 0x000fc60007ffe1ff */
[----:B------:R-:W-:Y:S02]  /*25360*/  IMAD.MOV R2, RZ, RZ, -R2 ;  /* 0x000000ffff027224 */ /* 0x000fe400078e0a02 */
[----:B------:R-:W-:Y:S02]  /*25370*/  IMAD R3, R9, R3, R6 ;  /* 0x0000000309037224 */ /* 0x000fe400078e0206 */
[----:B------:R-:W-:Y:S01]  /*25380*/  IMAD R2, R12, R2, R7 ;  /* 0x000000020c027224 */ /* 0x000fe200078e0207 */
[----:B------:R-:W-:-:S05]  /*25390*/  IADD3 R7, -R6, RZ, RZ ;  /* 0x000000ff06077210 */ /* 0x000fca0007ffe1ff */
[----:B------:R-:W-:-:S05]  /*253a0*/  IMAD R8, R8, R7, R14 ;  /* 0x0000000708087224 */ /* 0x000fca00078e020e */
[----:B------:R-:W-:-:S04]  /*253b0*/  LEA R8, R8, 0xbf, 0x7 ;  /* 0x000000bf08087811 */ /* 0x000fc800078e38ff */
[----:B------:R-:W-:-:S04]  /*253c0*/  SHF.R.S32.HI R7, RZ, 0x1f, R8 ;  /* 0x0000001fff077819 */ /* 0x000fc80000011408 */
[----:B------:R-:W-:-:S04]  /*253d0*/  LEA.HI R7, R7, R8, RZ, 0x6 ;  /* 0x0000000807077211 */ /* 0x000fc800078f30ff */
[----:B------:R-:W-:-:S04]  /*253e0*/  SHF.R.S32.HI R6, RZ, 0x6, R7 ;  /* 0x00000006ff067819 */ /* 0x000fc80000011407 */
[----:B------:R-:W-:Y:S01]  /*253f0*/  VIMNMX R6, R6, UR5, PT ;  /* 0x0000000506067c48 */ /* 0x000fe2000bfe0100 */
[----:B------:R-:W-:Y:S06]  /*25400*/  BRA.DIV UR4, `(.L_x_122) ;  /* 0x0000001a04707947 */ /* 0x000fec000b800000 */
[----:B------:R-:W-:-:S13]  /*25410*/  ELECT P6, URZ, PT ;  /* 0x00000000003f782f */ /* 0x000fda00038c0000 */
.L_x_164:
[----:B------:R-:W-:Y:S01]  /*25420*/  ISETP.GT.AND P3, PT, R6, RZ, P6 ;  /* 0x000000ff0600720c */ /* 0x000fe20003764270 */
[----:B------:R-:W-:-:S12]  /*25430*/  BSSY B1, `(.L_x_123) ;  /* 0x0000049000017945 */ /* 0x000fd80003800000 */
[----:B------:R-:W-:Y:S05]  /*25440*/  @!P3 BRA `(.L_x_124) ;  /* 0x00000004001cb947 */ /* 0x000fea0003800000 */
[----:B------:R-:W1:Y:S01]  /*25450*/  S2R R8, SR_CgaCtaId ;  /* 0x0000000000087919 */ /* 0x000e620000008800 */
[----:B------:R-:W-:-:S04]  /*25460*/  MOV R7, 0x400 ;  /* 0x0000040000077802 */ /* 0x000fc80000000f00 */
[----:B-1----:R-:W-:Y:S02]  /*25470*/  LEA R9, R8, R7, 0x18 ;  /* 0x0000000708097211 */ /* 0x002fe400078ec0ff */
[----:B------:R-:W-:Y:S02]  /*25480*/  SHF.L.U32 R7, R4, 0x1f, RZ ;  /* 0x0000001f04077819 */ /* 0x000fe400000006ff */
[----:B------:R-:W-:-:S04]  /*25490*/  LEA R8, R0, R9, 0x3 ;  /* 0x0000000900087211 */ /* 0x000fc800078e18ff */
[----:B------:R-:W1:Y:S02]  /*254a0*/  SYNCS.PHASECHK.TRANS64.TRYWAIT P4, [R8+URZ+0x74428], R7 ;  /* 0x07442807080075a7 */ /* 0x000e64000808017f */
[----:B-1----:R-:W-:Y:S05]  /*254b0*/  @!P4 BRA `(.L_x_125) ;  /* 0x000000180064c947 */ /* 0x002fea0003800000 */
.L_x_165:
[----:B------:R-:W-:Y:S01]  /*254c0*/  UPRMT UR4, UR20, 0x9910, URZ ;  /* 0x0000991014047896 */ /* 0x000fe2000800003f */
[----:B-1----:R-:W-:-:S03]  /*254d0*/  @P2 IMAD.MOV.U32 R7, RZ, RZ, 0x10000 ;  /* 0x00010000ff072424 */ /* 0x002fc600078e00ff */
[----:B------:R-:W-:Y:S01]  /*254e0*/  UISETP.NE.AND UP0, UPT, UR4, 0x2, UPT ;  /* 0x000000020400788c */ /* 0x000fe2000bf05270 */
[----:B------:R1:W-:Y:S05]  /*254f0*/  @P2 SYNCS.ARRIVE.TRANS64 RZ, [R8+URZ+0x74400], R7 ;  /* 0x0744000708ff29a7 */ /* 0x0003ea000800003f */
[----:B------:R-:W-:-:S13]  /*25500*/  PLOP3.LUT P4, PT, PT, PT, UP0, 0x80, 0x0 ;  /* 0x000000000000781c */ /* 0x000fda0003f8f008 */
[----:B-1----:R-:W-:Y:S05]  /*25510*/  @P4 BRA `(.L_x_126) ;  /* 0x0000000000044947 */ /* 0x002fea0003800000 */
[----:B------:R-:W-:Y:S01]  /*25520*/  BPT.TRAP 0x1 ;  /* 0x000000040000795c */ /* 0x000fe20000300000 */
.L_x_126:
[----:B------:R-:W-:Y:S05]  /*25530*/  @P0 BRA `(.L_x_127) ;  /* 0x0000000000040947 */ /* 0x000fea0003800000 */
[----:B------:R-:W-:Y:S01]  /*25540*/  BPT.TRAP 0x1 ;  /* 0x000000040000795c */ /* 0x000fe20000300000 */
.L_x_127:
[----:B------:R-:W-:Y:S01]  /*25550*/  LEA R9, R0, R9, 0x10 ;  /* 0x0000000900097211 */ /* 0x000fe200078e80ff */
[----:B------:R-:W-:Y:S01]  /*25560*/  UIADD3 UR4, UP0, UR16, 0x1f0, URZ ;  /* 0x000001f010047890 */ /* 0x000fe2000ff1e03f */
[----:B------:R-:W-:Y:S01]  /*25570*/  R2UR UR9, R8 ;  /* 0x00000000080972ca */ /* 0x000fe200000e0000 */
[----:B------:R-:W-:Y:S01]  /*25580*/  UMOV UR10, URZ ;  /* 0x0000003f000a7c82 */ /* 0x000fe20008000000 */
[----:B------:R-:W-:Y:S01]  /*25590*/  R2UR UR14, R9 ;  /* 0x00000000090e72ca */ /* 0x000fe200000e0000 */
[----:B------:R-:W-:Y:S01]  /*255a0*/  UIADD3.X UR5, URZ, UR17, URZ, UP0, !UPT ;  /* 0x000000113f057290 */ /* 0x000fe200087fe43f */
[----:B------:R-:W-:Y:S01]  /*255b0*/  R2UR UR12, R3 ;  /* 0x00000000030c72ca */ /* 0x000fe200000e0000 */
[----:B------:R-:W-:Y:S01]  /*255c0*/  UMOV UR6, 0x0 ;  /* 0x0000000000067882 */ /* 0x000fe20000000000 */
[----:B------:R-:W-:Y:S01]  /*255d0*/  R2UR UR13, R2 ;  /* 0x00000000020d72ca */ /* 0x000fe200000e0000 */
[----:B------:R-:W-:Y:S01]  /*255e0*/  UMOV UR7, 0x10000000 ;  /* 0x1000000000077882 */ /* 0x000fe20000000000 */
[----:B------:R-:W-:Y:S01]  /*255f0*/  UMOV UR11, URZ ;  /* 0x0000003f000b7c82 */ /* 0x000fe20008000000 */
[----:B------:R-:W-:Y:S01]  /*25600*/  UMOV UR22, 0x40 ;  /* 0x0000004000167882 */ /* 0x000fe20000000000 */
[----:B------:R-:W-:Y:S01]  /*25610*/  UMOV UR23, 0x80 ;  /* 0x0000008000177882 */ /* 0x000fe20000000000 */
[----:B------:R-:W-:Y:S01]  /*25620*/  UMOV UR24, 0xc0 ;  /* 0x000000c000187882 */ /* 0x000fe20000000000 */
[----:B------:R-:W-:Y:S01]  /*25630*/  UMOV UR25, 0x100 ;  /* 0x0000010000197882 */ /* 0x000fe20000000000 */
[----:B------:R-:W-:Y:S01]  /*25640*/  UIADD3 UR9, UR9, 0x74400, URZ ;  /* 0x0007440009097890 */ /* 0x000fe2000fffe03f */
[----:B------:R-:W-:Y:S01]  /*25650*/  IADD3 R0, R0, 0x1, RZ ;  /* 0x0000000100007810 */ /* 0x000fe20007ffe0ff */
[----:B------:R-:W-:-:S02]  /*25660*/  UIADD3 UR8, UR14, 0x20000, URZ ;  /* 0x000200000e087890 */ /* 0x000fc4000fffe03f */
[----:B------:R-:W-:Y:S01]  /*25670*/  UIADD3 UR15, UR14, 0x22000, URZ ;  /* 0x000220000e0f7890 */ /* 0x000fe2000fffe03f */
[C---:B------:R-:W-:Y:S01]  /*25680*/  ISETP.NE.AND P4, PT, R0.reuse, 0x5, PT ;  /* 0x000000050000780c */ /* 0x040fe20003f85270 */
[----:B------:R-:W-:Y:S02]  /*25690*/  UIADD3 UR18, UR14, 0x24000, URZ ;  /* 0x000240000e127890 */ /* 0x000fe4000fffe03f */
[----:B------:R-:W-:Y:S01]  /*256a0*/  UIADD3 UR19, UR14, 0x26000, URZ ;  /* 0x000260000e137890 */ /* 0x000fe2000fffe03f */
[----:B------:R-:W-:Y:S01]  /*256b0*/  SEL R7, RZ, 0x1, P4 ;  /* 0x00000001ff077807 */ /* 0x000fe20002000000 */
[----:B------:R-:W-:Y:S01]  /*256c0*/  UMOV UR26, 0x140 ;  /* 0x00000140001a7882 */ /* 0x000fe20000000000 */
[----:B------:R1:W-:Y:S01]  /*256d0*/  UTMALDG.4D [UR8], [UR4], desc[UR6] ;  /* 0x00000608040075b4 */ /* 0x0003e20008019000 */
[----:B------:R-:W-:Y:S02]  /*256e0*/  SEL R0, R0, RZ, P4 ;  /* 0x000000ff00007207 */ /* 0x000fe40002000000 */
[----:B------:R-:W-:Y:S01]  /*256f0*/  LOP3.LUT R4, R4, R7, RZ, 0x3c, !PT ;  /* 0x0000000704047212 */ /* 0x000fe200078e3cff */
[----:B-1----:R-:W-:Y:S01]  /*25700*/  UMOV UR8, UR15 ;  /* 0x0000000f00087c82 */ /* 0x002fe20008000000 */
[----:B------:R-:W-:Y:S01]  /*25710*/  UMOV UR10, UR22 ;  /* 0x00000016000a7c82 */ /* 0x000fe20008000000 */
[----:B------:R-:W-:Y:S01]  /*25720*/  UIADD3 UR15, UR14, 0x28000, URZ ;  /* 0x000280000e0f7890 */ /* 0x000fe2000fffe03f */
[----:B------:R1:W-:Y:S02]  /*25730*/  UTMALDG.4D [UR8], [UR4], desc[UR6] ;  /* 0x00000608040075b4 */ /* 0x0003e40008019000 */
[----:B-1----:R-:W-:Y:S01]  /*25740*/  UMOV UR8, UR18 ;  /* 0x0000001200087c82 */ /* 0x002fe20008000000 */
[----:B------:R-:W-:Y:S01]  /*25750*/  UMOV UR10, UR23 ;  /* 0x00000017000a7c82 */ /* 0x000fe20008000000 */
[----:B------:R-:W-:Y:S01]  /*25760*/  UIADD3 UR18, UR14, 0x2a000, URZ ;  /* 0x0002a0000e127890 */ /* 0x000fe2000fffe03f */
[----:B------:R1:W-:Y:S02]  /*25770*/  UTMALDG.4D [UR8], [UR4], desc[UR6] ;  /* 0x00000608040075b4 */ /* 0x0003e40008019000 */
[----:B-1----:R-:W-:Y:S01]  /*25780*/  UMOV UR8, UR19 ;  /* 0x0000001300087c82 */ /* 0x002fe20008000000 */
[----:B------:R-:W-:Y:S01]  /*25790*/  UMOV UR10, UR24 ;  /* 0x00000018000a7c82 */ /* 0x000fe20008000000 */
[----:B------:R-:W-:Y:S01]  /*257a0*/  UIADD3 UR19, UR14, 0x2c000, URZ ;  /* 0x0002c0000e137890 */ /* 0x000fe2000fffe03f */
[----:B------:R1:W-:Y:S01]  /*257b0*/  UTMALDG.4D [UR8], [UR4], desc[UR6] ;  /* 0x00000608040075b4 */ /* 0x0003e20008019000 */
[----:B------:R-:W-:Y:S01]  /*257c0*/  UIADD3 UR14, UR14, 0x2e000, URZ ;  /* 0x0002e0000e0e7890 */ /* 0x000fe2000fffe03f */
[----:B-1----:R-:W-:Y:S01]  /*257d0*/  UMOV UR8, UR15 ;  /* 0x0000000f00087c82 */ /* 0x002fe20008000000 */
[----:B------:R-:W-:Y:S01]  /*257e0*/  UMOV UR10, UR25 ;  /* 0x00000019000a7c82 */ /* 0x000fe20008000000 */
[----:B------:R-:W-:Y:S01]  /*257f0*/  UMOV UR15, 0x180 ;  /* 0x00000180000f7882 */ /* 0x000fe20000000000 */
[----:B------:R1:W-:Y:S02]  /*25800*/  UTMALDG.4D [UR8], [UR4], desc[UR6] ;  /* 0x00000608040075b4 */ /* 0x0003e40008019000 */
[----:B-1----:R-:W-:Y:S01]  /*25810*/  UMOV UR8, UR18 ;  /* 0x0000001200087c82 */ /* 0x002fe20008000000 */
[----:B------:R-:W-:-:S02]  /*25820*/  UMOV UR10, UR26 ;  /* 0x0000001a000a7c82 */ /* 0x000fc40008000000 */
[----:B------:R1:W-:Y:S02]  /*25830*/  UTMALDG.4D [UR8], [UR4], desc[UR6] ;  /* 0x00000608040075b4 */ /* 0x0003e40008019000 */
[----:B-1----:R-:W-:Y:S01]  /*25840*/  UMOV UR8, UR19 ;  /* 0x0000001300087c82 */ /* 0x002fe20008000000 */
[----:B------:R-:W-:Y:S01]  /*25850*/  UMOV UR10, UR15 ;  /* 0x0000000f000a7c82 */ /* 0x000fe20008000000 */
[----:B------:R-:W-:Y:S01]  /*25860*/  UMOV UR15, 0x1c0 ;  /* 0x000001c0000f7882 */ /* 0x000fe20000000000 */
[----:B------:R1:W-:Y:S02]  /*25870*/  UTMALDG.4D [UR8], [UR4], desc[UR6] ;  /* 0x00000608040075b4 */ /* 0x0003e40008019000 */
[----:B-1----:R-:W-:Y:S01]  /*25880*/  UMOV UR8, UR14 ;  /* 0x0000000e00087c82 */ /* 0x002fe20008000000 */
[----:B------:R-:W-:Y:S02]  /*25890*/  UMOV UR10, UR15 ;  /* 0x0000000f000a7c82 */ /* 0x000fe40008000000 */
[----:B------:R1:W-:Y:S02]  /*258a0*/  UTMALDG.4D [UR8], [UR4], desc[UR6] ;  /* 0x00000608040075b4 */ /* 0x0003e40008019000 */
[----:B-1----:R-:W-:Y:S01]  /*258b0*/  NOP ;  /* 0x0000000000007918 */ /* 0x002fe20000000000 */
.L_x_124:
[----:B------:R-:W-:Y:S05]  /*258c0*/  BSYNC B1 ;  /* 0x0000000000017941 */ /* 0x000fea0003800000 */
.L_x_123:
        /* <DEDUP_REMOVED lines=10> */
.L_x_129:
[----:B------:R-:W-:Y:S05]  /*25970*/  BSYNC B1 ;  /* 0x0000000000017941 */ /* 0x000fea0003800000 */
.L_x_128:
[----:B------:R-:W-:Y:S01]  /*25980*/  BSSY B1, `(.L_x_131) ;  /* 0x000004b000017945 */ /* 0x000fe20003800000 */
[----:B------:R-:W-:-:S03]  /*25990*/  MOV R9, RZ ;  /* 0x000000ff00097202 */ /* 0x000fc60000000f00 */
[----:B------:R-:W-:Y:S05]  /*259a0*/  @!P3 BRA `(.L_x_132) ;  /* 0x000000040020b947 */ /* 0x000fea0003800000 */
[----:B-1----:R-:W1:Y:S01]  /*259b0*/  S2R R8, SR_CgaCtaId ;  /* 0x0000000000087919 */ /* 0x002e620000008800 */
[----:B------:R-:W-:-:S04]  /*259c0*/  MOV R5, 0x400 ;  /* 0x0000040000057802 */ /* 0x000fc80000000f00 */
[----:B-1----:R-:W-:Y:S02]  /*259d0*/  LEA R5, R8, R5, 0x18 ;  /* 0x0000000508057211 */ /* 0x002fe400078ec0ff */
[----:B------:R-:W-:-:S03]  /*259e0*/  SHF.L.U32 R8, R4, 0x1f, RZ ;  /* 0x0000001f04087819 */ /* 0x000fc600000006ff */
[----:B------:R-:W-:-:S04]  /*259f0*/  IMAD R7, R0, 0x8, R5 ;  /* 0x0000000800077824 */ /* 0x000fc800078e0205 */
[----:B------:R-:W1:Y:S02]  /*25a00*/  SYNCS.PHASECHK.TRANS64.TRYWAIT P3, [R7+URZ+0x74428], R8 ;  /* 0x07442808070075a7 */ /* 0x000e64000806017f */
[----:B-1----:R-:W-:Y:S05]  /*25a10*/  @!P3 BRA `(.L_x_133) ;  /* 0x000000140034b947 */ /* 0x002fea0003800000 */
.L_x_166:
[----:B------:R-:W-:Y:S01]  /*25a20*/  UPRMT UR4, UR20, 0x9910, URZ ;  /* 0x0000991014047896 */ /* 0x000fe2000800003f */
[----:B-1----:R-:W-:-:S03]  /*25a30*/  @P2 MOV R8, 0x10000 ;  /* 0x0001000000082802 */ /* 0x002fc60000000f00 */
[----:B------:R-:W-:Y:S01]  /*25a40*/  UISETP.NE.AND UP0, UPT, UR4, 0x2, UPT ;  /* 0x000000020400788c */ /* 0x000fe2000bf05270 */
[----:B------:R1:W-:Y:S05]  /*25a50*/  @P2 SYNCS.ARRIVE.TRANS64 RZ, [R7+URZ+0x74400], R8 ;  /* 0x0744000807ff29a7 */ /* 0x0003ea000800003f */
[----:B------:R-:W-:-:S13]  /*25a60*/  PLOP3.LUT P3, PT, PT, PT, UP0, 0x80, 0x0 ;  /* 0x000000000000781c */ /* 0x000fda0003f6f008 */
[----:B-1----:R-:W-:Y:S05]  /*25a70*/  @P3 BRA `(.L_x_134) ;  /* 0x0000000000043947 */ /* 0x002fea0003800000 */
[----:B------:R-:W-:Y:S01]  /*25a80*/  BPT.TRAP 0x1 ;  /* 0x000000040000795c */ /* 0x000fe20000300000 */
.L_x_134:
[----:B------:R-:W-:Y:S05]  /*25a90*/  @P0 BRA `(.L_x_135) ;  /* 0x0000000000040947 */ /* 0x000fea0003800000 */
[----:B------:R-:W-:Y:S01]  /*25aa0*/  BPT.TRAP 0x1 ;  /* 0x000000040000795c */ /* 0x000fe20000300000 */
.L_x_135:
        /* <DEDUP_REMOVED lines=17> */
[----:B------:R-:W-:Y:S01]  /*25bc0*/  UIADD3 UR8, UR14, 0x20000, URZ ;  /* 0x000200000e087890 */ /* 0x000fe2000fffe03f */
[----:B------:R-:W-:Y:S01]  /*25bd0*/  IMAD.MOV.U32 R9, RZ, RZ, 0x1 ;  /* 0x00000001ff097424 */ /* 0x000fe200078e00ff */
[----:B------:R-:W-:Y:S01]  /*25be0*/  UIADD3 UR15, UR14, 0x22000, URZ ;  /* 0x000220000e0f7890 */ /* 0x000fe2000fffe03f */
[----:B------:R-:W-:Y:S01]  /*25bf0*/  ISETP.NE.AND P3, PT, R0, 0x5, PT ;  /* 0x000000050000780c */ /* 0x000fe20003f65270 */
[----:B------:R-:W-:-:S02]  /*25c00*/  UIADD3 UR19, UR14, 0x24000, URZ ;  /* 0x000240000e137890 */ /* 0x000fc4000fffe03f */
        /* <DEDUP_REMOVED lines=34> */
.L_x_132:
[----:B------:R-:W-:Y:S05]  /*25e30*/  BSYNC B1 ;  /* 0x0000000000017941 */ /* 0x000fea0003800000 */
.L_x_131:
[----:B------:R-:W-:Y:S01]  /*25e40*/  ISETP.GE.AND P3, PT, R6, 0x2, PT ;  /* 0x000000020600780c */ /* 0x000fe20003f66270 */
[----:B------:R-:W-:-:S12]  /*25e50*/  BSSY B1, `(.L_x_136) ;  /* 0x000009e000017945 */ /* 0x000fd80003800000 */
[----:B------:R-:W-:Y:S05]  /*25e60*/  @!P3 BRA `(.L_x_137) ;  /* 0x000000080070b947 */ /* 0x000fea0003800000 */
[----:B------:R-:W-:-:S07]  /*25e70*/  SHF.L.U32 R6, R6, 0x1, RZ ;  /* 0x0000000106067819 */ /* 0x000fce00000006ff */
.L_x_148:
[----:B------:R-:W-:Y:S04]  /*25e80*/  BSSY B2, `(.L_x_138) ;  /* 0x000004a000027945 */ /* 0x000fe80003800000 */
[----:B------:R-:W-:Y:S05]  /*25e90*/  @!P6 BRA `(.L_x_139) ;  /* 0x000000040020e947 */ /* 0x000fea0003800000 */
[----:B-1----:R-:W1:Y:S01]  /*25ea0*/  S2R R8, SR_CgaCtaId ;  /* 0x0000000000087919 */ /* 0x002e620000008800 */
[----:B------:R-:W-:-:S04]  /*25eb0*/  MOV R5, 0x400 ;  /* 0x0000040000057802 */ /* 0x000fc80000000f00 */
[----:B-1----:R-:W-:Y:S02]  /*25ec0*/  LEA R5, R8, R5, 0x18 ;  /* 0x0000000508057211 */ /* 0x002fe400078ec0ff */
[----:B------:R-:W-:Y:S02]  /*25ed0*/  SHF.L.U32 R8, R4, 0x1f, RZ ;  /* 0x0000001f04087819 */ /* 0x000fe400000006ff */
[----:B------:R-:W-:-:S04]  /*25ee0*/  LEA R7, R0, R5, 0x3 ;  /* 0x0000000500077211 */ /* 0x000fc800078e18ff */
[----:B------:R-:W1:Y:S02]  /*25ef0*/  SYNCS.PHASECHK.TRANS64.TRYWAIT P3, [R7+URZ+0x74428], R8 ;  /* 0x07442808070075a7 */ /* 0x000e64000806017f */
[----:B-1----:R-:W-:Y:S05]  /*25f00*/  @!P3 BRA `(.L_x_140) ;  /* 0x00000010000cb947 */ /* 0x002fea0003800000 */
.L_x_167:
[----:B------:R-:W-:Y:S01]  /*25f10*/  UPRMT UR4, UR20, 0x9910, URZ ;  /* 0x0000991014047896 */ /* 0x000fe2000800003f */
[----:B-1----:R-:W-:-:S03]  /*25f20*/  @P2 MOV R8, 0x10000 ;  /* 0x0001000000082802 */ /* 0x002fc60000000f00 */
[----:B------:R-:W-:Y:S01]  /*25f30*/  UISETP.NE.AND UP0, UPT, UR4, 0x2, UPT ;  /* 0x000000020400788c */ /* 0x000fe2000bf05270 */
[----:B------:R1:W-:Y:S05]  /*25f40*/  @P2 SYNCS.ARRIVE.TRANS64 RZ, [R7+URZ+0x74400], R8 ;  /* 0x0744000807ff29a7 */ /* 0x0003ea000800003f */
[----:B------:R-:W-:-:S13]  /*25f50*/  PLOP3.LUT P3, PT, PT, PT, UP0, 0x80, 0x0 ;  /* 0x000000000000781c */ /* 0x000fda0003f6f008 */
[----:B-1----:R-:W-:Y:S05]  /*25f60*/  @P3 BRA `(.L_x_141) ;  /* 0x0000000000043947 */ /* 0x002fea0003800000 */
[----:B------:R-:W-:Y:S01]  /*25f70*/  BPT.TRAP 0x1 ;  /* 0x000000040000795c */ /* 0x000fe20000300000 */
.L_x_141:
[----:B------:R-:W-:Y:S05]  /*25f80*/  @P0 BRA `(.L_x_142) ;  /* 0x0000000000040947 */ /* 0x000fea0003800000 */
[----:B------:R-:W-:Y:S01]  /*25f90*/  BPT.TRAP 0x1 ;  /* 0x000000040000795c */ /* 0x000fe20000300000 */
.L_x_142:
[----:B------:R-:W-:Y:S01]  /*25fa0*/  IMAD R5, R0, 0x10000, R5 ;  /* 0x0001000000057824 */ /* 0x000fe200078e0205 */
[----:B------:R-:W-:Y:S01]  /*25fb0*/  R2UR UR9, R7 ;  /* 0x00000000070972ca */ /* 0x000fe200000e0000 */
        /* <DEDUP_REMOVED lines=9> */
[----:B------:R-:W-:Y:S01]  /*26050*/  UMOV UR18, 0x40 ;  /* 0x0000004000127882 */ /* 0x000fe20000000000 */
[----:B------:R-:W-:Y:S01]  /*26060*/  UMOV UR22, 0x80 ;  /* 0x0000008000167882 */ /* 0x000fe20000000000 */
[----:B------:R-:W-:Y:S01]  /*26070*/  UMOV UR24, 0xc0 ;  /* 0x000000c000187882 */ /* 0x000fe20000000000 */
[----:B------:R-:W-:Y:S01]  /*26080*/  UIADD3 UR9, UR9, 0x74400, URZ ;  /* 0x0007440009097890 */ /* 0x000fe2000fffe03f */
[----:B------:R-:W-:Y:S01]  /*26090*/  IADD3 R0, R0, 0x1, RZ ;  /* 0x0000000100007810 */ /* 0x000fe20007ffe0ff */
[----:B------:R-:W-:-:S02]  /*260a0*/  USHF.L.U32 UR11, UR11, 0x6, URZ ;  /* 0x000000060b0b7899 */ /* 0x000fc4000800063f */
[----:B------:R-:W-:Y:S01]  /*260b0*/  UIADD3 UR8, UR14, 0x20000, URZ ;  /* 0x000200000e087890 */ /* 0x000fe2000fffe03f */
[C---:B------:R-:W-:Y:S01]  /*260c0*/  ISETP.NE.AND P3, PT, R0.reuse, 0x5, PT ;  /* 0x000000050000780c */ /* 0x040fe20003f65270 */
[----:B------:R-:W-:Y:S02]  /*260d0*/  UIADD3 UR15, UR14, 0x22000, URZ ;  /* 0x000220000e0f7890 */ /* 0x000fe4000fffe03f */
[----:B------:R-:W-:Y:S01]  /*260e0*/  UIADD3 UR19, UR14, 0x24000, URZ ;  /* 0x000240000e137890 */ /* 0x000fe2000fffe03f */
[----:B------:R-:W-:Y:S01]  /*260f0*/  SEL R5, RZ, 0x1, P3 ;  /* 0x00000001ff057807 */ /* 0x000fe20001800000 */
[----:B------:R-:W-:Y:S01]  /*26100*/  UIADD3 UR23, UR14, 0x26000, URZ ;  /* 0x000260000e177890 */ /* 0x000fe2000fffe03f */
[----:B------:R-:W-:Y:S01]  /*26110*/  SEL R0, R0, RZ, P3 ;  /* 0x000000ff00007207 */ /* 0x000fe20001800000 */
[----:B------:R-:W-:Y:S01]  /*26120*/  UMOV UR25, 0x100 ;  /* 0x0000010000197882 */ /* 0x000fe20000000000 */
        /* <DEDUP_REMOVED lines=31> */
.L_x_139:
[----:B------:R-:W-:Y:S05]  /*26320*/  BSYNC B2 ;  /* 0x0000000000027941 */ /* 0x000fea0003800000 */
.L_x_138:
[----:B------:R-:W-:Y:S01]  /*26330*/  ISETP.LT.OR P3, PT, R6, 0x4, !P6 ;  /* 0x000000040600780c */ /* 0x000fe20007761670 */
[----:B------:R-:W-:-:S12]  /*26340*/  BSSY B2, `(.L_x_143) ;  /* 0x000004b000027945 */ /* 0x000fd80003800000 */
[----:B------:R-:W-:Y:S05]  /*26350*/  @P3 BRA `(.L_x_144) ;  /* 0x0000000400243947 */ /* 0x000fea0003800000 */
[----:B-1----:R-:W1:Y:S01]  /*26360*/  S2R R8, SR_CgaCtaId ;  /* 0x0000000000087919 */ /* 0x002e620000008800 */
[----:B------:R-:W-:-:S04]  /*26370*/  MOV R5, 0x400 ;  /* 0x0000040000057802 */ /* 0x000fc80000000f00 */
[----:B-1----:R-:W-:Y:S02]  /*26380*/  LEA R5, R8, R5, 0x18 ;  /* 0x0000000508057211 */ /* 0x002fe400078ec0ff */
[----:B------:R-:W-:Y:S02]  /*26390*/  SHF.L.U32 R8, R4, 0x1f, RZ ;  /* 0x0000001f04087819 */ /* 0x000fe400000006ff */
[----:B------:R-:W-:-:S04]  /*263a0*/  LEA R7, R0, R5, 0x3 ;  /* 0x0000000500077211 */ /* 0x000fc800078e18ff */
[----:B------:R-:W1:Y:S02]  /*263b0*/  SYNCS.PHASECHK.TRANS64.TRYWAIT P3, [R7+URZ+0x74428], R8 ;  /* 0x07442808070075a7 */ /* 0x000e64000806017f */
[----:B-1----:R-:W-:Y:S05]  /*263c0*/  @!P3 BRA `(.L_x_145) ;  /* 0x0000000800f0b947 */ /* 0x002fea0003800000 */
.L_x_168:
[----:B------:R-:W-:Y:S01]  /*263d0*/  UPRMT UR4, UR20, 0x9910, URZ ;  /* 0x0000991014047896 */ /* 0x000fe2000800003f */
[----:B-1----:R-:W-:-:S03]  /*263e0*/  @P1 MOV R8, 0x10000 ;  /* 0x0001000000081802 */ /* 0x002fc60000000f00 */
[----:B------:R-:W-:Y:S01]  /*263f0*/  UISETP.NE.AND UP0, UPT, UR4, 0x2, UPT ;  /* 0x000000020400788c */ /* 0x000fe2000bf05270 */
[----:B------:R1:W-:Y:S05]  /*26400*/  @P1 SYNCS.ARRIVE.TRANS64 RZ, [R7+URZ+0x74400], R8 ;  /* 0x0744000807ff19a7 */ /* 0x0003ea000800003f */
[----:B------:R-:W-:-:S13]  /*26410*/  PLOP3.LUT P3, PT, PT, PT, UP0, 0x80, 0x0 ;  /* 0x000000000000781c */ /* 0x000fda0003f6f008 */
[----:B-1----:R-:W-:Y:S05]  /*26420*/  @P3 BRA `(.L_x_146) ;  /* 0x0000000000043947 */ /* 0x002fea0003800000 */
[----:B------:R-:W-:Y:S01]  /*26430*/  BPT.TRAP 0x1 ;  /* 0x000000040000795c */ /* 0x000fe20000300000 */
.L_x_146:
[----:B------:R-:W-:Y:S05]  /*26440*/  @P0 BRA `(.L_x_147) ;  /* 0x0000000000040947 */ /* 0x000fea0003800000 */
[----:B------:R-:W-:Y:S01]  /*26450*/  BPT.TRAP 0x1 ;  /* 0x000000040000795c */ /* 0x000fe20000300000 */
.L_x_147:
        /* <DEDUP_REMOVED lines=16> */
[----:B------:R-:W-:Y:S01]  /*26560*/  USHF.L.U32 UR11, UR11, 0x6, URZ ;  /* 0x000000060b0b7899 */ /* 0x000fe2000800063f */
[----:B------:R-:W-:Y:S01]  /*26570*/  IADD3 R9, R9, 0x1, RZ ;  /* 0x0000000109097810 */ /* 0x000fe20007ffe0ff */
[----:B------:R-:W-:Y:S01]  /*26580*/  UIADD3 UR8, UR14, 0x20000, URZ ;  /* 0x000200000e087890 */ /* 0x000fe2000fffe03f */
[----:B------:R-:W-:Y:S01]  /*26590*/  ISETP.NE.AND P3, PT, R0, 0x5, PT ;  /* 0x000000050000780c */ /* 0x000fe20003f65270 */
[----:B------:R-:W-:-:S02]  /*265a0*/  UIADD3 UR15, UR14, 0x22000, URZ ;  /* 0x000220000e0f7890 */ /* 0x000fc4000fffe03f */
        /* <DEDUP_REMOVED lines=36> */
.L_x_144:
[----:B------:R-:W-:Y:S05]  /*267f0*/  BSYNC B2 ;  /* 0x0000000000027941 */ /* 0x000fea0003800000 */
.L_x_143:
[C---:B------:R-:W-:Y:S02]  /*26800*/  ISETP.GT.AND P3, PT, R6.reuse, 0x4, PT ;  /* 0x000000040600780c */ /* 0x040fe40003f64270 */
[----:B------:R-:W-:-:S11]  /*26810*/  IADD3 R6, R6, -0x2, RZ ;  /* 0xfffffffe06067810 */ /* 0x000fd60007ffe0ff */
[----:B------:R-:W-:Y:S05]  /*26820*/  @P3 BRA `(.L_x_148) ;  /* 0xfffffff400943947 */ /* 0x000fea000383ffff */
.L_x_137:
[----:B------:R-:W-:Y:S05]  /*26830*/  BSYNC B1 ;  /* 0x0000000000017941 */ /* 0x000fea0003800000 */
.L_x_136:
[----:B------:R-:W2:Y:S01]  /*26840*/  LDL.LU R7, [R1+0x200] ;  /* 0x0002000001077983 */ /* 0x000ea20000300800 */
[----:B------:R-:W-:Y:S01]  /*26850*/  ULDC UR4, c[0x0][0xa00] ;  /* 0x0002800000047ab9 */ /* 0x000fe20000000800 */
[----:B-1----:R-:W-:Y:S01]  /*26860*/  PRMT R5, RZ, 0x7610, R5 ;  /* 0x00007610ff057816 */ /* 0x002fe20000000005 */
[----:B--2---:R-:W-:-:S05]  /*26870*/  VIADD R7, R7, UR21 ;  /* 0x0000001507077c36 */ /* 0x004fca0008000000 */
[----:B------:R1:W-:Y:S01]  /*26880*/  STL [R1+0x200], R7 ;  /* 0x0002000701007387 */ /* 0x0003e20000100800 */
[----:B------:R-:W-:-:S13]  /*26890*/  ISETP.GE.AND P3, PT, R7, UR4, PT ;  /* 0x0000000407007c0c */ /* 0x000fda000bf66270 */
[----:B-1----:R-:W-:Y:S05]  /*268a0*/  @!P3 BRA `(.L_x_149) ;  /* 0xffffffe80040b947 */ /* 0x002fea000383ffff */
[----:B------:R-:W-:Y:S05]  /*268b0*/  BSYNC B0 ;  /* 0x0000000000007941 */ /* 0x000fea0003800000 */
.L_x_121:
[----:B------:R-:W-:Y:S05]  /*268c0*/  EXIT ;  /* 0x000000000000794d */ /* 0x000fea0003800000 */
.L_x_17:
[----:B-1----:R-:W-:-:S04]  /*268d0*/  MOV R5, UR4 ;  /* 0x0000000400057c02 */ /* 0x002fc80008000f00 */
[----:B------:R1:W2:Y:S03]  /*268e0*/  SYNCS.PHASECHK.TRANS64.TRYWAIT P0, [R5+URZ+0x74450], R2 ;  /* 0x07445002050075a7 */ /* 0x0002a6000800017f */
[----:B--2---:R-:W-:Y:S05]  /*268f0*/  @!P0 NANOSLEEP.SYNCS 0x989680 ;  /* 0x009896800000895d */ /* 0x004fea0003900000 */
[----:B------:R-:W2:Y:S02]  /*26900*/  @!P0 SYNCS.PHASECHK.TRANS64 P0, [R5+URZ+0x74450], R2 ;  /* 0x07445002050085a7 */ /* 0x000ea4000800007f */
[----:B--2---:R-:W-:Y:S05]  /*26910*/  @!P0 BRA `(.L_x_17) ;  /* 0xfffffffc00ec8947 */ /* 0x004fea000383ffff */
[----:B------:R-:W-:Y:S05]  /*26920*/  BRA `(.L_x_150) ;  /* 0xfffffda800e87947 */ /* 0x000fea000383ffff */
.L_x_19:
[----:B-1----:R-:W-:-:S04]  /*26930*/  MOV R5, UR40 ;  /* 0x0000002800057c02 */ /* 0x002fc80008000f00 */
[----:B------:R1:W2:Y:S03]  /*26940*/  SYNCS.PHASECHK.TRANS64.TRYWAIT P1, [R5+URZ+0x74400], R0 ;  /* 0x07440000050075a7 */ /* 0x0002a6000802017f */
[----:B--2---:R-:W-:Y:S05]  /*26950*/  @!P1 NANOSLEEP.SYNCS 0x989680 ;  /* 0x009896800000995d */ /* 0x004fea0003900000 */
[----:B------:R-:W2:Y:S02]  /*26960*/  @!P1 SYNCS.PHASECHK.TRANS64 P1, [R5+URZ+0x74400], R0 ;  /* 0x07440000050095a7 */ /* 0x000ea4000802007f */
[----:B--2---:R-:W-:Y:S05]  /*26970*/  @!P1 BRA `(.L_x_19) ;  /* 0xfffffffc00ec9947 */ /* 0x004fea000383ffff */
[----:B------:R-:W-:Y:S05]  /*26980*/  BRA `(.L_x_151) ;  /* 0xfffffdac00207947 */ /* 0x000fea000383ffff */
.L_x_20:
[----:B------:R-:W-:-:S06]  /*26990*/  ULEA UR4, UR47, UR6, 0x3 ;  /* 0x000000062f047291 */ /* 0x000fcc000f8e183f */
[----:B-1----:R-:W-:-:S04]  /*269a0*/  MOV R5, UR4 ;  /* 0x0000000400057c02 */ /* 0x002fc80008000f00 */
[----:B------:R1:W2:Y:S03]  /*269b0*/  SYNCS.PHASECHK.TRANS64.TRYWAIT P1, [R5+URZ+-0x8], R2 ;  /* 0xfffff802050075a7 */ /* 0x0002a6000802017f */
[----:B--2---:R-:W-:Y:S05]  /*269c0*/  @!P1 NANOSLEEP.SYNCS 0x989680 ;  /* 0x009896800000995d */ /* 0x004fea0003900000 */
[----:B------:R-:W2:Y:S02]  /*269d0*/  @!P1 SYNCS.PHASECHK.TRANS64 P1, [R5+URZ+-0x8], R2 ;  /* 0xfffff802050095a7 */ /* 0x000ea4000802007f */
[----:B--2---:R-:W-:Y:S05]  /*269e0*/  @!P1 BRA `(.L_x_20) ;  /* 0xfffffffc00e89947 */ /* 0x004fea000383ffff */
[----:B------:R-:W-:Y:S05]  /*269f0*/  BRA `(.L_x_152) ;  /* 0xfffffdac00107947 */ /* 0x000fea000383ffff */
.L_x_22:
[----:B-1----:R-:W-:-:S04]  /*26a00*/  IMAD.U32 R7, RZ, RZ, UR4 ;  /* 0x00000004ff077e24 */ /* 0x002fc8000f8e00ff */
[----:B------:R1:W2:Y:S03]  /*26a10*/  SYNCS.PHASECHK.TRANS64.TRYWAIT P1, [R7+URZ+0x74400], R2 ;  /* 0x07440002070075a7 */ /* 0x0002a6000802017f */
[----:B--2---:R-:W-:Y:S05]  /*26a20*/  @!P1 NANOSLEEP.SYNCS 0x989680 ;  /* 0x009896800000995d */ /* 0x004fea0003900000 */
[----:B------:R-:W2:Y:S02]  /*26a30*/  @!P1 SYNCS.PHASECHK.TRANS64 P1, [R7+URZ+0x74400], R2 ;  /* 0x07440002070095a7 */ /* 0x000ea4000802007f */
[----:B--2---:R-:W-:Y:S05]  /*26a40*/  @!P1 BRA `(.L_x_22) ;  /* 0xfffffffc00ec9947 */ /* 0x004fea000383ffff */
[----:B------:R-:W-:Y:S05]  /*26a50*/  BRA `(.L_x_153) ;  /* 0xfffffdd400287947 */ /* 0x000fea000383ffff */
.L_x_27:
[----:B-1----:R-:W-:-:S04]  /*26a60*/  MOV R4, UR5 ;  /* 0x0000000500047c02 */ /* 0x002fc80008000f00 */
[----:B------:R1:W2:Y:S03]  /*26a70*/  SYNCS.PHASECHK.TRANS64.TRYWAIT P2, [R4+URZ+0x74400], R0 ;  /* 0x07440000040075a7 */ /* 0x0002a6000804017f */
[----:B--2---:R-:W-:Y:S05]  /*26a80*/  @!P2 NANOSLEEP.SYNCS 0x989680 ;  /* 0x009896800000a95d */ /* 0x004fea0003900000 */
[----:B------:R-:W2:Y:S02]  /*26a90*/  @!P2 SYNCS.PHASECHK.TRANS64 P2, [R4+URZ+0x74400], R0 ;  /* 0x074400000400a5a7 */ /* 0x000ea4000804007f */
[----:B--2---:R-:W-:Y:S05]  /*26aa0*/  @!P2 BRA `(.L_x_27) ;  /* 0xfffffffc00eca947 */ /* 0x004fea000383ffff */
[----:B------:R-:W-:Y:S05]  /*26ab0*/  BRA `(.L_x_154) ;  /* 0xfffffe20009c7947 */ /* 0x000fea000383ffff */
.L_x_31:
[----:B-1----:R-:W-:-:S04]  /*26ac0*/  MOV R0, UR7 ;  /* 0x0000000700007c02 */ /* 0x002fc80008000f00 */
[----:B------:R1:W2:Y:S03]  /*26ad0*/  SYNCS.PHASECHK.TRANS64.TRYWAIT P2, [R0+URZ+0x74400], R10 ;  /* 0x0744000a000075a7 */ /* 0x0002a6000804017f */
[----:B--2---:R-:W-:Y:S05]  /*26ae0*/  @!P2 NANOSLEEP.SYNCS 0x989680 ;  /* 0x009896800000a95d */ /* 0x004fea0003900000 */
[----:B------:R-:W2:Y:S02]  /*26af0*/  @!P2 SYNCS.PHASECHK.TRANS64 P2, [R0+URZ+0x74400], R10 ;  /* 0x0744000a0000a5a7 */ /* 0x000ea4000804007f */
[----:B--2---:R-:W-:Y:S05]  /*26b00*/  @!P2 BRA `(.L_x_31) ;  /* 0xfffffffc00eca947 */ /* 0x004fea000383ffff */
[----:B------:R-:W-:Y:S05]  /*26b10*/  BRA `(.L_x_30) ;  /* 0xfffffe6c00a47947 */ /* 0x000fea000383ffff */
.L_x_39:
[----:B-1----:R-:W-:-:S04]  /*26b20*/  MOV R3, UR5 ;  /* 0x0000000500037c02 */ /* 0x002fc80008000f00 */
[----:B------:R1:W2:Y:S03]  /*26b30*/  SYNCS.PHASECHK.TRANS64.TRYWAIT P2, [R3+URZ+0x74400], R0 ;  /* 0x07440000030075a7 */ /* 0x0002a6000804017f */
[----:B--2---:R-:W-:Y:S05]  /*26b40*/  @!P2 NANOSLEEP.SYNCS 0x989680 ;  /* 0x009896800000a95d */ /* 0x004fea0003900000 */
[----:B------:R-:W2:Y:S02]  /*26b50*/  @!P2 SYNCS.PHASECHK.TRANS64 P2, [R3+URZ+0x74400], R0 ;  /* 0x074400000300a5a7 */ /* 0x000ea4000804007f */
[----:B--2---:R-:W-:Y:S05]  /*26b60*/  @!P2 BRA `(.L_x_39) ;  /* 0xfffffffc00eca947 */ /* 0x004fea000383ffff */
[----:B------:R-:W-:Y:S05]  /*26b70*/  BRA `(.L_x_155) ;  /* 0xfffffec8003c7947 */ /* 0x000fea000383ffff */
.L_x_43:
[----:B-1----:R-:W-:-:S04]  /*26b80*/  IMAD.U32 R0, RZ, RZ, UR7 ;  /* 0x00000007ff007e24 */ /* 0x002fc8000f8e00ff */
[----:B------:R1:W2:Y:S03]  /*26b90*/  SYNCS.PHASECHK.TRANS64.TRYWAIT P2, [R0+URZ+0x74400], R6 ;  /* 0x07440006000075a7 */ /* 0x0002a6000804017f */
[----:B--2---:R-:W-:Y:S05]  /*26ba0*/  @!P2 NANOSLEEP.SYNCS 0x989680 ;  /* 0x009896800000a95d */ /* 0x004fea0003900000 */
[----:B------:R-:W2:Y:S02]  /*26bb0*/  @!P2 SYNCS.PHASECHK.TRANS64 P2, [R0+URZ+0x74400], R6 ;  /* 0x074400060000a5a7 */ /* 0x000ea4000804007f */
[----:B--2---:R-:W-:Y:S05]  /*26bc0*/  @!P2 BRA `(.L_x_43) ;  /* 0xfffffffc00eca947 */ /* 0x004fea000383ffff */
[----:B------:R-:W-:Y:S05]  /*26bd0*/  BRA `(.L_x_42) ;  /* 0xffffff1800487947 */ /* 0x000fea000383ffff */
.L_x_63:
[----:B------:R-:W2:Y:S02]  /*26be0*/  LDL R2, [R1+0x298] ;  /* 0x0002980001027983 */ /* 0x000ea40000100800 */
[----:B--2---:R-:W-:-:S13]  /*26bf0*/  R2UR UR4, R2 ;  /* 0x00000000020472ca */ /* 0x004fda00000e0000 */
[----:B-1----:R-:W-:-:S04]  /*26c00*/  MOV R3, UR4 ;  /* 0x0000000400037c02 */ /* 0x002fc80008000f00 */
[----:B------:R1:W2:Y:S03]  /*26c10*/  SYNCS.PHASECHK.TRANS64.TRYWAIT P1, [R3+URZ+0x8], R0 ;  /* 0x00000800030075a7 */ /* 0x0002a6000802017f */
[----:B--2---:R-:W-:Y:S05]  /*26c20*/  @!P1 NANOSLEEP.SYNCS 0x989680 ;  /* 0x009896800000995d */ /* 0x004fea0003900000 */
[----:B------:R-:W2:Y:S02]  /*26c30*/  @!P1 SYNCS.PHASECHK.TRANS64 P1, [R3+URZ+0x8], R0 ;  /* 0x00000800030095a7 */ /* 0x000ea4000802007f */
[----:B--2---:R-:W-:Y:S05]  /*26c40*/  @!P1 BRA `(.L_x_63) ;  /* 0xfffffffc00e49947 */ /* 0x004fea000383ffff */
[----:B------:R-:W-:Y:S05]  /*26c50*/  BRA `(.L_x_156) ;  /* 0xffffff9800287947 */ /* 0x000fea000383ffff */
.L_x_106:
[----:B------:R-:W-:Y:S01]  /*26c60*/  BSSY B1, `(.L_x_157) ;  /* 0x0000006000017945 */ /* 0x000fe20003800000 */
[----:B------:R-:W-:-:S07]  /*26c70*/  MOV R15, 0xffffffff ;  /* 0xffffffff000f7802 */ /* 0x000fce0000000f00 */
[----:B------:R-:W-:Y:S05]  /*26c80*/  WARPSYNC.COLLECTIVE R15, `(.L_x_158) ;  /* 0x000000000f0c7348 */ /* 0x000fea0003c00000 */
[----:B------:R-:W-:Y:S02]  /*26c90*/  ELECT P6, UR62, PT ;  /* 0x00000000003e782f */ /* 0x000fe400038c0000 */
[----:B------:R-:W-:Y:S01]  /*26ca0*/  MOV R14, UR62 ;  /* 0x0000003e000e7c02 */ /* 0x000fe20008000f00 */
[----:B------:R-:W-:Y:S10]  /*26cb0*/  ENDCOLLECTIVE ;  /* 0x000000000000791b */ /* 0x000ff40003800000 */
.L_x_158:
[----:B------:R-:W-:Y:S05]  /*26cc0*/  BSYNC B1 ;  /* 0x0000000000017941 */ /* 0x000fea0003800000 */
.L_x_157:
[----:B------:R-:W-:Y:S05]  /*26cd0*/  BRA `(.L_x_159) ;  /* 0xffffffd800347947 */ /* 0x000fea000383ffff */
.L_x_109:
[----:B-1----:R1:W2:Y:S02]  /*26ce0*/  SYNCS.PHASECHK.TRANS64.TRYWAIT P2, [R7+URZ+0x74460], R6 ;  /* 0x07446006070075a7 */ /* 0x0022a4000804017f */
[----:B--2---:R-:W-:Y:S05]  /*26cf0*/  @!P2 NANOSLEEP.SYNCS 0x989680 ;  /* 0x009896800000a95d */ /* 0x004fea0003900000 */
[----:B------:R-:W2:Y:S02]  /*26d00*/  @!P2 SYNCS.PHASECHK.TRANS64 P2, [R7+URZ+0x74460], R6 ;  /* 0x074460060700a5a7 */ /* 0x000ea4000804007f */
[----:B--2---:R-:W-:Y:S05]  /*26d10*/  @!P2 BRA `(.L_x_109) ;  /* 0xfffffffc00f0a947 */ /* 0x004fea000383ffff */
[----:B------:R-:W-:Y:S05]  /*26d20*/  BRA `(.L_x_160) ;  /* 0xffffffd800547947 */ /* 0x000fea000383ffff */
.L_x_114:
[----:B-1----:R1:W2:Y:S02]  /*26d30*/  SYNCS.PHASECHK.TRANS64.TRYWAIT P2, [R7+URZ+0x744b0], R4 ;  /* 0x0744b004070075a7 */ /* 0x0022a4000804017f */
[----:B--2---:R-:W-:Y:S05]  /*26d40*/  @!P2 NANOSLEEP.SYNCS 0x989680 ;  /* 0x009896800000a95d */ /* 0x004fea0003900000 */
[----:B------:R-:W2:Y:S02]  /*26d50*/  @!P2 SYNCS.PHASECHK.TRANS64 P2, [R7+URZ+0x744b0], R4 ;  /* 0x0744b0040700a5a7 */ /* 0x000ea4000804007f */
[----:B--2---:R-:W-:Y:S05]  /*26d60*/  @!P2 BRA `(.L_x_114) ;  /* 0xfffffffc00f0a947 */ /* 0x004fea000383ffff */
[----:B------:R-:W-:Y:S05]  /*26d70*/  BRA `(.L_x_113) ;  /* 0xffffffdc00747947 */ /* 0x000fea000383ffff */
.L_x_117:
[----:B-1----:R1:W2:Y:S02]  /*26d80*/  SYNCS.PHASECHK.TRANS64.TRYWAIT P2, [R4+URZ+0x74460], R9 ;  /* 0x07446009040075a7 */ /* 0x0022a4000804017f */
[----:B--2---:R-:W-:Y:S05]  /*26d90*/  @!P2 NANOSLEEP.SYNCS 0x989680 ;  /* 0x009896800000a95d */ /* 0x004fea0003900000 */
[----:B------:R-:W2:Y:S02]  /*26da0*/  @!P2 SYNCS.PHASECHK.TRANS64 P2, [R4+URZ+0x74460], R9 ;  /* 0x074460090400a5a7 */ /* 0x000ea4000804007f */
[----:B--2---:R-:W-:Y:S05]  /*26db0*/  @!P2 BRA `(.L_x_117) ;  /* 0xfffffffc00f0a947 */ /* 0x004fea000383ffff */
[----:B------:R-:W-:Y:S05]  /*26dc0*/  BRA `(.L_x_161) ;  /* 0xffffffdc00887947 */ /* 0x000fea000383ffff */
.L_x_122:
[----:B------:R-:W-:Y:S01]  /*26dd0*/  BSSY B1, `(.L_x_162) ;  /* 0x0000006000017945 */ /* 0x000fe20003800000 */
[----:B------:R-:W-:-:S07]  /*26de0*/  MOV R15, 0xffffffff ;  /* 0xffffffff000f7802 */ /* 0x000fce0000000f00 */
[----:B------:R-:W-:Y:S05]  /*26df0*/  WARPSYNC.COLLECTIVE R15, `(.L_x_163) ;  /* 0x000000000f0c7348 */ /* 0x000fea0003c00000 */
[----:B------:R-:W-:Y:S02]  /*26e00*/  ELECT P6, UR62, PT ;  /* 0x00000000003e782f */ /* 0x000fe400038c0000 */
[----:B------:R-:W-:Y:S01]  /*26e10*/  MOV R14, UR62 ;  /* 0x0000003e000e7c02 */ /* 0x000fe20008000f00 */
[----:B------:R-:W-:Y:S10]  /*26e20*/  ENDCOLLECTIVE ;  /* 0x000000000000791b */ /* 0x000ff40003800000 */
.L_x_163:
[----:B------:R-:W-:Y:S05]  /*26e30*/  BSYNC B1 ;  /* 0x0000000000017941 */ /* 0x000fea0003800000 */
.L_x_162:
[----:B------:R-:W-:Y:S05]  /*26e40*/  BRA `(.L_x_164) ;  /* 0xffffffe400747947 */ /* 0x000fea000383ffff */
.L_x_125:
[----:B-1----:R1:W2:Y:S02]  /*26e50*/  SYNCS.PHASECHK.TRANS64.TRYWAIT P4, [R8+URZ+0x74428], R7 ;  /* 0x07442807080075a7 */ /* 0x0022a4000808017f */
[----:B--2---:R-:W-:Y:S05]  /*26e60*/  @!P4 NANOSLEEP.SYNCS 0x989680 ;  /* 0x009896800000c95d */ /* 0x004fea0003900000 */
[----:B------:R-:W2:Y:S02]  /*26e70*/  @!P4 SYNCS.PHASECHK.TRANS64 P4, [R8+URZ+0x74428], R7 ;  /* 0x074428070800c5a7 */ /* 0x000ea4000808007f */
[----:B--2---:R-:W-:Y:S05]  /*26e80*/  @!P4 BRA `(.L_x_125) ;  /* 0xfffffffc00f0c947 */ /* 0x004fea000383ffff */
[----:B------:R-:W-:Y:S05]  /*26e90*/  BRA `(.L_x_165) ;  /* 0xffffffe400887947 */ /* 0x000fea000383ffff */
.L_x_130:
[----:B-1----:R1:W2:Y:S02]  /*26ea0*/  SYNCS.PHASECHK.TRANS64.TRYWAIT P4, [R5+URZ+0x744b0], R8 ;  /* 0x0744b008050075a7 */ /* 0x0022a4000808017f */
[----:B--2---:R-:W-:Y:S05]  /*26eb0*/  @!P4 NANOSLEEP.SYNCS 0x989680 ;  /* 0x009896800000c95d */ /* 0x004fea0003900000 */
[----:B------:R-:W2:Y:S02]  /*26ec0*/  @!P4 SYNCS.PHASECHK.TRANS64 P4, [R5+URZ+0x744b0], R8 ;  /* 0x0744b0080500c5a7 */ /* 0x000ea4000808007f */
[----:B--2---:R-:W-:Y:S05]  /*26ed0*/  @!P4 BRA `(.L_x_130) ;  /* 0xfffffffc00f0c947 */ /* 0x004fea000383ffff */
[----:B------:R-:W-:Y:S05]  /*26ee0*/  BRA `(.L_x_129) ;  /* 0xffffffe800a07947 */ /* 0x000fea000383ffff */
.L_x_133:
[----:B-1----:R1:W2:Y:S02]  /*26ef0*/  SYNCS.PHASECHK.TRANS64.TRYWAIT P3, [R7+URZ+0x74428], R8 ;  /* 0x07442808070075a7 */ /* 0x0022a4000806017f */
[----:B--2---:R-:W-:Y:S05]  /*26f00*/  @!P3 NANOSLEEP.SYNCS 0x989680 ;  /* 0x009896800000b95d */ /* 0x004fea0003900000 */
[----:B------:R-:W2:Y:S02]  /*26f10*/  @!P3 SYNCS.PHASECHK.TRANS64 P3, [R7+URZ+0x74428], R8 ;  /* 0x074428080700b5a7 */ /* 0x000ea4000806007f */
[----:B--2---:R-:W-:Y:S05]  /*26f20*/  @!P3 BRA `(.L_x_133) ;  /* 0xfffffffc00f0b947 */ /* 0x004fea000383ffff */
[----:B------:R-:W-:Y:S05]  /*26f30*/  BRA `(.L_x_166) ;  /* 0xffffffe800b87947 */ /* 0x000fea000383ffff */
.L_x_140:
[----:B-1----:R1:W2:Y:S02]  /*26f40*/  SYNCS.PHASECHK.TRANS64.TRYWAIT P3, [R7+URZ+0x74428], R8 ;  /* 0x07442808070075a7 */ /* 0x0022a4000806017f */
[----:B--2---:R-:W-:Y:S05]  /*26f50*/  @!P3 NANOSLEEP.SYNCS 0x989680 ;  /* 0x009896800000b95d */ /* 0x004fea0003900000 */
[----:B------:R-:W2:Y:S02]  /*26f60*/  @!P3 SYNCS.PHASECHK.TRANS64 P3, [R7+URZ+0x74428], R8 ;  /* 0x074428080700b5a7 */ /* 0x000ea4000806007f */
[----:B--2---:R-:W-:Y:S05]  /*26f70*/  @!P3 BRA `(.L_x_140) ;  /* 0xfffffffc00f0b947 */ /* 0x004fea000383ffff */
[----:B------:R-:W-:Y:S05]  /*26f80*/  BRA `(.L_x_167) ;  /* 0xffffffec00e07947 */ /* 0x000fea000383ffff */
.L_x_145:
[----:B-1----:R1:W2:Y:S02]  /*26f90*/  SYNCS.PHASECHK.TRANS64.TRYWAIT P3, [R7+URZ+0x74428], R8 ;  /* 0x07442808070075a7 */ /* 0x0022a4000806017f */
[----:B--2---:R-:W-:Y:S05]  /*26fa0*/  @!P3 NANOSLEEP.SYNCS 0x989680 ;  /* 0x009896800000b95d */ /* 0x004fea0003900000 */
[----:B------:R-:W2:Y:S02]  /*26fb0*/  @!P3 SYNCS.PHASECHK.TRANS64 P3, [R7+URZ+0x74428], R8 ;  /* 0x074428080700b5a7 */ /* 0x000ea4000806007f */
[----:B--2---:R-:W-:Y:S05]  /*26fc0*/  @!P3 BRA `(.L_x_145) ;  /* 0xfffffffc00f0b947 */ /* 0x004fea000383ffff */
[----:B------:R-:W-:Y:S05]  /*26fd0*/  BRA `(.L_x_168) ;  /* 0xfffffff000fc7947 */ /* 0x000fea000383ffff */
        .weak           $__internal_0_$__cuda_sm20_rcp_rn_f32_slowpath
        .type           $__internal_0_$__cuda_sm20_rcp_rn_f32_slowpath,@function
        .size           $__internal_0_$__cuda_sm20_rcp_rn_f32_slowpath,(.L_x_174 - $__internal_0_$__cuda_sm20_rcp_rn_f32_slowpath)
$__internal_0_$__cuda_sm20_rcp_rn_f32_slowpath:
[----:B------:R-:W-:Y:S01]  /*26fe0*/  IMAD.SHL.U32 R2, R0, 0x2, RZ ;  /* 0x0000000200027824 */ /* 0x000fe200078e00ff */
[----:B------:R-:W-:Y:S04]  /*26ff0*/  BSSY B2, `(.L_x_169) ;  /* 0x0000030000027945 */ /* 0x000fe80003800000 */
[----:B------:R-:W-:-:S04]  /*27000*/  SHF.R.U32.HI R2, RZ, 0x18, R2 ;  /* 0x00000018ff027819 */ /* 0x000fc80000011602 */
[----:B------:R-:W-:-:S13]  /*27010*/  ISETP.NE.U32.AND P0, PT, R2, RZ, PT ;  /* 0x000000ff0200720c */ /* 0x000fda0003f05070 */
[----:B------:R-:W-:Y:S05]  /*27020*/  @P0 BRA `(.L_x_170) ;  /* 0x0000000000280947 */ /* 0x000fea0003800000 */
[----:B------:R-:W-:-:S04]  /*27030*/  SHF.L.U32 R2, R0, 0x1, RZ ;  /* 0x0000000100027819 */ /* 0x000fc800000006ff */
[----:B------:R-:W-:-:S13]  /*27040*/  ISETP.NE.AND P0, PT, R2, RZ, PT ;  /* 0x000000ff0200720c */ /* 0x000fda0003f05270 */
[----:B------:R-:W-:Y:S01]  /*27050*/  @P0 FFMA R7, R0, 1.84467440737095516160e+19, RZ ;  /* 0x5f80000000070823 */ /* 0x000fe200000000ff */
[----:B------:R-:W-:Y:S08]  /*27060*/  @!P0 MUFU.RCP R2, R0 ;  /* 0x0000000000028308 */ /* 0x000ff00000001000 */
[----:B------:R-:W1:Y:S02]  /*27070*/  @P0 MUFU.RCP R3, R7 ;  /* 0x0000000700030308 */ /* 0x000e640000001000 */
[----:B-1----:R-:W-:-:S04]  /*27080*/  @P0 FFMA R7, R7, R3, -1 ;  /* 0xbf80000007070423 */ /* 0x002fc80000000003 */
[----:B------:R-:W-:-:S04]  /*27090*/  @P0 FADD.FTZ R7, -R7, -RZ ;  /* 0x800000ff07070221 */ /* 0x000fc80000010100 */
[----:B------:R-:W-:-:S04]  /*270a0*/  @P0 FFMA R3, R3, R7, R3 ;  /* 0x0000000703030223 */ /* 0x000fc80000000003 */
[----:B------:R-:W-:Y:S01]  /*270b0*/  @P0 FFMA R2, R3, 1.84467440737095516160e+19, RZ ;  /* 0x5f80000003020823 */ /* 0x000fe200000000ff */
[----:B------:R-:W-:Y:S06]  /*270c0*/  BRA `(.L_x_171) ;  /* 0x0000000000887947 */ /* 0x000fec0003800000 */
.L_x_170:
[----:B------:R-:W-:-:S04]  /*270d0*/  IADD3 R14, R2, -0xfd, RZ ;  /* 0xffffff03020e7810 */ /* 0x000fc80007ffe0ff */
[----:B------:R-:W-:-:S13]  /*270e0*/  ISETP.GT.U32.AND P0, PT, R14, 0x1, PT ;  /* 0x000000010e00780c */ /* 0x000fda0003f04070 */
[----:B------:R-:W-:Y:S05]  /*270f0*/  @P0 BRA `(.L_x_172) ;  /* 0x0000000000780947 */ /* 0x000fea0003800000 */
[----:B------:R-:W-:Y:S01]  /*27100*/  LOP3.LUT R7, R0, 0x7fffff, RZ, 0xc0, !PT ;  /* 0x007fffff00077812 */ /* 0x000fe200078ec0ff */
[----:B------:R-:W-:Y:S01]  /*27110*/  VIADD R2, R2, 0xffffff04 ;  /* 0xffffff0402027836 */ /* 0x000fe20000000000 */
[----:B------:R-:W-:Y:S02]  /*27120*/  MOV R15, 0x3 ;  /* 0x00000003000f7802 */ /* 0x000fe40000000f00 */
[----:B------:R-:W-:Y:S02]  /*27130*/  LOP3.LUT R7, R7, 0x3f800000, RZ, 0xfc, !PT ;  /* 0x3f80000007077812 */ /* 0x000fe400078efcff */
[----:B------:R-:W-:Y:S02]  /*27140*/  SHF.L.U32 R15, R15, R14, RZ ;  /* 0x0000000e0f0f7219 */ /* 0x000fe400000006ff */
[----:B------:R-:W1:Y:S02]  /*27150*/  MUFU.RCP R3, R7 ;  /* 0x0000000700037308 */ /* 0x000e640000001000 */
[----:B-1----:R-:W-:-:S04]  /*27160*/  FFMA R8, R7, R3, -1 ;  /* 0xbf80000007087423 */ /* 0x002fc80000000003 */
[----:B------:R-:W-:-:S04]  /*27170*/  FADD.FTZ R8, -R8, -RZ ;  /* 0x800000ff08087221 */ /* 0x000fc80000010100 */
[CCC-:B------:R-:W-:Y:S01]  /*27180*/  FFMA.RM R7, R3.reuse, R8.reuse, R3.reuse ;  /* 0x0000000803077223 */ /* 0x1c0fe20000004003 */
[----:B------:R-:W-:-:S05]  /*27190*/  FFMA.RP R3, R3, R8, R3 ;  /* 0x0000000803037223 */ /* 0x000fca0000008003 */
[C---:B------:R-:W-:Y:S02]  /*271a0*/  FSETP.NEU.FTZ.AND P0, PT, R7.reuse, R3, PT ;  /* 0x000000030700720b */ /* 0x040fe40003f1d000 */
[----:B------:R-:W-:Y:S02]  /*271b0*/  LOP3.LUT R3, R7, 0x7fffff, RZ, 0xc0, !PT ;  /* 0x007fffff07037812 */ /* 0x000fe400078ec0ff */
[----:B------:R-:W-:Y:S02]  /*271c0*/  SEL R7, RZ, 0xffffffff, !P0 ;  /* 0xffffffffff077807 */ /* 0x000fe40004000000 */
[----:B------:R-:W-:Y:S02]  /*271d0*/  LOP3.LUT R3, R3, 0x800000, RZ, 0xfc, !PT ;  /* 0x0080000003037812 */ /* 0x000fe400078efcff */
[----:B------:R-:W-:Y:S02]  /*271e0*/  IADD3 R8, -R7, RZ, RZ ;  /* 0x000000ff07087210 */ /* 0x000fe40007ffe1ff */
[----:B------:R-:W-:-:S02]  /*271f0*/  LOP3.LUT R15, R15, R3, RZ, 0xc0, !PT ;  /* 0x000000030f0f7212 */ /* 0x000fc400078ec0ff */
[-C--:B------:R-:W-:Y:S02]  /*27200*/  LOP3.LUT P1, RZ, R8, R14.reuse, R3, 0xf8, !PT ;  /* 0x0000000e08ff7212 */ /* 0x080fe4000782f803 */
[----:B------:R-:W-:Y:S02]  /*27210*/  SHF.R.U32.HI R7, RZ, R14, R15 ;  /* 0x0000000eff077219 */ /* 0x000fe4000001160f */
[----:B------:R-:W-:Y:S02]  /*27220*/  SHF.R.U32.HI R2, RZ, R2, R3 ;  /* 0x00000002ff027219 */ /* 0x000fe40000011603 */
[C---:B------:R-:W-:Y:S02]  /*27230*/  LOP3.LUT P0, RZ, R7.reuse, 0x1, RZ, 0xc0, !PT ;  /* 0x0000000107ff7812 */ /* 0x040fe4000780c0ff */
[----:B------:R-:W-:-:S04]  /*27240*/  LOP3.LUT P2, RZ, R7, 0x2, RZ, 0xc0, !PT ;  /* 0x0000000207ff7812 */ /* 0x000fc8000784c0ff */
[----:B------:R-:W-:Y:S02]  /*27250*/  PLOP3.LUT P0, PT, P0, P1, P2, 0xe0, 0x0 ;  /* 0x000000000000781c */ /* 0x000fe40000703c20 */
[----:B------:R-:W-:Y:S02]  /*27260*/  LOP3.LUT P1, RZ, R0, 0x7fffff, RZ, 0xc0, !PT ;  /* 0x007fffff00ff7812 */ /* 0x000fe4000782c0ff */
[----:B------:R-:W-:-:S04]  /*27270*/  SEL R3, RZ, 0x1, !P0 ;  /* 0x00000001ff037807 */ /* 0x000fc80004000000 */
[----:B------:R-:W-:-:S04]  /*27280*/  IADD3 R3, -R3, RZ, RZ ;  /* 0x000000ff03037210 */ /* 0x000fc80007ffe1ff */
[----:B------:R-:W-:-:S13]  /*27290*/  ISETP.GE.AND P0, PT, R3, RZ, PT ;  /* 0x000000ff0300720c */ /* 0x000fda0003f06270 */
[----:B------:R-:W-:-:S05]  /*272a0*/  @!P0 IADD3 R2, R2, 0x1, RZ ;  /* 0x0000000102028810 */ /* 0x000fca0007ffe0ff */
[----:B------:R-:W-:-:S05]  /*272b0*/  @!P1 IMAD.SHL.U32 R2, R2, 0x2, RZ ;  /* 0x0000000202029824 */ /* 0x000fca00078e00ff */
[----:B------:R-:W-:Y:S01]  /*272c0*/  LOP3.LUT R2, R2, 0x80000000, R0, 0xf8, !PT ;  /* 0x8000000002027812 */ /* 0x000fe200078ef800 */
[----:B------:R-:W-:Y:S06]  /*272d0*/  BRA `(.L_x_171) ;  /* 0x0000000000047947 */ /* 0x000fec0003800000 */
.L_x_172:
[----:B------:R1:W2:Y:S02]  /*272e0*/  MUFU.RCP R2, R0 ;  /* 0x0000000000027308 */ /* 0x0002a40000001000 */
.L_x_171:
[----:B------:R-:W-:Y:S05]  /*272f0*/  BSYNC B2 ;  /* 0x0000000000027941 */ /* 0x000fea0003800000 */
.L_x_169:
[----:B--2---:R-:W-:Y:S02]  /*27300*/  MOV R7, R2 ;  /* 0x0000000200077202 */ /* 0x004fe40000000f00 */
[----:B------:R-:W-:Y:S02]  /*27310*/  MOV R2, R9 ;  /* 0x0000000900027202 */ /* 0x000fe40000000f00 */
[----:B------:R-:W-:-:S04]  /*27320*/  MOV R3, 0x0 ;  /* 0x0000000000037802 */ /* 0x000fc80000000f00 */
[----:B-1----:R-:W-:Y:S05]  /*27330*/  RET.REL.NODEC R2 `(_ZN7cutlass13device_kernelINS_4fmha6kernel28FmhaKernelTmaWarpSpecializedINS1_10collective30FmhaMainloopTmaWarpSpecializedINS_6half_tEffN4cute5tupleIJNS7_1CILi128EEENS9_ILi64EEENS9_ILi512EEEEEENS8_IJiNS9_ILi1EEENS8_IJiiEEEEEESG_SG_NS4_12CausalFusionEJNS2_6OptionILNS2_3TagE0ENS9_ILb1EEEEENSI_ILSJ_2ESK_EEEEENS4_15FmhaFwdEpilogueIS6_fNS8_IJSB_SC_SB_EEEEENS2_23PersistentTileSchedulerEJSL_SM_EEEEEvNT_6ParamsE) ;  /* 0xfffffd8c02307950 */ /* 0x002fea0003c3ffff */
.L_x_173:
[----:B------:R-:W-:-:S00]  /*27340*/  BRA `(.L_x_173) ;  /* 0xfffffffc00fc7947 */ /* 0x000fc0000383ffff */
[----:B------:R-:W-:-:S00]  /*27350*/  NOP ;  /* 0x0000000000007918 */ /* 0x000fc00000000000 */
        /* <DEDUP_REMOVED lines=10> */
.L_x_174:


//--------------------- .nv.global.init           --------------------------
	.section	.nv.global.init,"aw",@progbits
.nv.global.init:
	.type		$str$24,@object
	.size		$str$24,($str$25 - $str$24)
$str$24:
        /*0000*/ 	.byte	0x28, 0x61, 0x64, 0x64, 0x72, 0x65, 0x73, 0x73, 0x20, 0x26, 0x20, 0x6d, 0x61, 0x73, 0x6b, 0x29
        /*0010*/ 	.byte	0x20, 0x3d, 0x3d, 0x20, 0x30, 0x00
	.type		$str$25,@object
	.size		$str$25,(__unnamed_1 - $str$25)
$str$25:
        /*0016*/ 	.byte	0x2f, 0x74, 0x6d, 0x70, 0x2f, 0x63, 0x75, 0x74, 0x6c, 0x61, 0x73, 0x73, 0x5f, 0x73, 0x77, 0x65
        /*0026*/ 	.byte	0x65, 0x70, 0x5f, 0x73, 0x72, 0x63, 0x2f, 0x69, 0x6e, 0x63, 0x6c, 0x75, 0x64, 0x65, 0x2f, 0x63
        /*0036*/ 	.byte	0x75, 0x74, 0x65, 0x2f, 0x70, 0x6f, 0x69, 0x6e, 0x74, 0x65, 0x72, 0x5f, 0x66, 0x6c, 0x61, 0x67
        /*0046*/ 	.byte	0x67, 0x65, 0x64, 0x2e, 0x68, 0x70, 0x70, 0x00
	.type		__unnamed_1,@object
	.size		__unnamed_1,(__unnamed_2 - __unnamed_1)
__unnamed_1:
        /* <DEDUP_REMOVED lines=28> */
        /*020e*/ 	.byte	0x3e, 0x3e, 0x3e, 0x3e, 0x3e, 0x5d, 0x00
	.type		__unnamed_2,@object
	.size		__unnamed_2,(.L_1 - __unnamed_2)
__unnamed_2:
        /* <DEDUP_REMOVED lines=29> */
.L_1:


//--------------------- .nv.shared._ZN7cutlass13device_kernelINS_4fmha6kernel28FmhaKernelTmaWarpSpecializedINS1_10collective30FmhaMainloopTmaWarpSpecializedINS_6half_tEffN4cute5tupleIJNS7_1CILi128EEENS9_ILi64EEENS9_ILi512EEEEEENS8_IJiNS9_ILi1EEENS8_IJiiEEEEEESG_SG_NS4_12CausalFusionEJNS2_6OptionILNS2_3TagE0ENS9_ILb1EEEEENSI_ILSJ_2ESK_EEEEENS4_15FmhaFwdEpilogueIS6_fNS8_IJSB_SC_SB_EEEEENS2_23PersistentTileSchedulerEJSL_SM_EEEEEvNT_6ParamsE --------------------------
	.section	.nv.shared._ZN7cutlass13device_kernelINS_4fmha6kernel28FmhaKernelTmaWarpSpecializedINS1_10collective30FmhaMainloopTmaWarpSpecializedINS_6half_tEffN4cute5tupleIJNS7_1CILi128EEENS9_ILi64EEENS9_ILi512EEEEEENS8_IJiNS9_ILi1EEENS8_IJiiEEEEEESG_SG_NS4_12CausalFusionEJNS2_6OptionILNS2_3TagE0ENS9_ILb1EEEEENSI_ILSJ_2ESK_EEEEENS4_15FmhaFwdEpilogueIS6_fNS8_IJSB_SC_SB_EEEEENS2_23PersistentTileSchedulerEJSL_SM_EEEEEvNT_6ParamsE,"aw",@nobits
	.sectionflags	@""
	.align	16
	.zero		1024


//--------------------- .nv.shared.reserved.0     --------------------------
	.section	.nv.shared.reserved.0,"aw",@nobits
	.weak		__nv_reservedSMEM_offset_0_alias
	.size		__nv_reservedSMEM_offset_0_alias, 0, 0
	.other		__nv_reservedSMEM_offset_0_alias,@"STO_CUDA_RESERVED_SHARED STV_DEFAULT"
__nv_reservedSMEM_offset_0_alias:
	.zero		0


//--------------------- .nv.global                --------------------------
	.section	.nv.global,"aw",@nobits
.nv.global:
	.type		_ZN39_INTERNAL_65da335c_4_k_cu_01368672_33964cute1_E,@object
	.size		_ZN39_INTERNAL_65da335c_4_k_cu_01368672_33964cute1_E,(_ZN39_INTERNAL_65da335c_4_k_cu_01368672_33964cuda3std3__45__cpo6cbeginE - _ZN39_INTERNAL_65da335c_4_k_cu_01368672_33964cute1_E)
_ZN39_INTERNAL_65da335c_4_k_cu_01368672_33964cute1_E:
	.zero		1
	.type		_ZN39_INTERNAL_65da335c_4_k_cu_01368672_33964cuda3std3__45__cpo6cbeginE,@object
	.size		_ZN39_INTERNAL_65da335c_4_k_cu_01368672_33964cuda3std3__45__cpo6cbeginE,(_ZN39_INTERNAL_65da335c_4_k_cu_01368672_33964cuda3std3__48in_placeE - _ZN39_INTERNAL_65da335c_4_k_cu_01368672_33964cuda3std3__45__cpo6cbeginE)
_ZN39_INTERNAL_65da335c_4_k_cu_01368672_33964cuda3std3__45__cpo6cbeginE:
	.zero		1
	.type		_ZN39_INTERNAL_65da335c_4_k_cu_01368672_33964cuda3std3__48in_placeE,@object
	.size		_ZN39_INTERNAL_65da335c_4_k_cu_01368672_33964cuda3std3__48in_placeE,(_ZN39_INTERNAL_65da335c_4_k_cu_01368672_33964cuda3std6ranges3__45__cpo9iter_moveE - _ZN39_INTERNAL_65da335c_4_k_cu_01368672_33964cuda3std3__48in_placeE)
_ZN39_INTERNAL_65da335c_4_k_cu_01368672_33964cuda3std3__48in_placeE:
	.zero		1
	.type		_ZN39_INTERNAL_65da335c_4_k_cu_01368672_33964cuda3std6ranges3__45__cpo9iter_moveE,@object
	.size		_ZN39_INTERNAL_65da335c_4_k_cu_01368672_33964cuda3std6ranges3__45__cpo9iter_moveE,(_ZN39_INTERNAL_65da335c_4_k_cu_01368672_33964cuda3std3__45__cpo5beginE - _ZN39_INTERNAL_65da335c_4_k_cu_01368672_33964cuda3std6ranges3__45__cpo9iter_moveE)
_ZN39_INTERNAL_65da335c_4_k_cu_01368672_33964cuda3std6ranges3__45__cpo9iter_moveE:
	.zero		1
	.type		_ZN39_INTERNAL_65da335c_4_k_cu_01368672_33964cuda3std3__45__cpo5beginE,@object
	.size		_ZN39_INTERNAL_65da335c_4_k_cu_01368672_33964cuda3std3__45__cpo5beginE,(_ZN39_INTERNAL_65da335c_4_k_cu_01368672_33964cuda3std3__441_GLOBAL__N__65da335c_4_k_cu_01368672_33966ignoreE - _ZN39_INTERNAL_65da335c_4_k_cu_01368672_33964cuda3std3__45__cpo5beginE)
_ZN39_INTERNAL_65da335c_4_k_cu_01368672_33964cuda3std3__45__cpo5beginE:
	.zero		1
	.type		_ZN39_INTERNAL_65da335c_4_k_cu_01368672_33964cuda3std3__441_GLOBAL__N__65da335c_4_k_cu_01368672_33966ignoreE,@object
	.size		_ZN39_INTERNAL_65da335c_4_k_cu_01368672_33964cuda3std3__441_GLOBAL__N__65da335c_4_k_cu_01368672_33966ignoreE,(_ZN39_INTERNAL_65da335c_4_k_cu_01368672_33964cute7productE - _ZN39_INTERNAL_65da335c_4_k_cu_01368672_33964cuda3std3__441_GLOBAL__N__65da335c_4_k_cu_01368672_33966ignoreE)
_ZN39_INTERNAL_65da335c_4_k_cu_01368672_33964cuda3std3__441_GLOBAL__N__65da335c_4_k_cu_01368672_33966ignoreE:
	.zero		1
	.type		_ZN39_INTERNAL_65da335c_4_k_cu_01368672_33964cute7productE,@object
	.size		_ZN39_INTERNAL_65da335c_4_k_cu_01368672_33964cute7productE,(_ZN39_INTERNAL_65da335c_4_k_cu_01368672_33964cuda3std3__45__cpo3endE - _ZN39_INTERNAL_65da335c_4_k_cu_01368672_33964cute7productE)
_ZN39_INTERNAL_65da335c_4_k_cu_01368672_33964cute7productE:
	.zero		1
	.type		_ZN39_INTERNAL_65da335c_4_k_cu_01368672_33964cuda3std3__45__cpo3endE,@object
	.size		_ZN39_INTERNAL_65da335c_4_k_cu_01368672_33964cuda3std3__45__cpo3endE,(_ZN39_INTERNAL_65da335c_4_k_cu_01368672_33964cuda3std3__419piecewise_constructE - _ZN39_INTERNAL_65da335c_4_k_cu_01368672_33964cuda3std3__45__cpo3endE)
_ZN39_INTERNAL_65da335c_4_k_cu_01368672_33964cuda3std3__45__cpo3endE:
	.zero		1
	.type		_ZN39_INTERNAL_65da335c_4_k_cu_01368672_33964cuda3std3__419piecewise_constructE,@object
	.size		_ZN39_INTERNAL_65da335c_4_k_cu_01368672_33964cuda3std3__419piecewise_constructE,(_ZN39_INTERNAL_65da335c_4_k_cu_01368672_33964cuda3std3__45__cpo4cendE - _ZN39_INTERNAL_65da335c_4_k_cu_01368672_33964cuda3std3__419piecewise_constructE)
_ZN39_INTERNAL_65da335c_4_k_cu_01368672_33964cuda3std3__419piecewise_constructE:
	.zero		1
	.type		_ZN39_INTERNAL_65da335c_4_k_cu_01368672_33964cuda3std3__45__cpo4cendE,@object
	.size		_ZN39_INTERNAL_65da335c_4_k_cu_01368672_33964cuda3std3__45__cpo4cendE,(_ZN39_INTERNAL_65da335c_4_k_cu_01368672_33964cuda3std6ranges3__45__cpo4swapE - _ZN39_INTERNAL_65da335c_4_k_cu_01368672_33964cuda3std3__45__cpo4cendE)
_ZN39_INTERNAL_65da335c_4_k_cu_01368672_33964cuda3std3__45__cpo4cendE:
	.zero		1
	.type		_ZN39_INTERNAL_65da335c_4_k_cu_01368672_33964cuda3std6ranges3__45__cpo4swapE,@object
	.size		_ZN39_INTERNAL_65da335c_4_k_cu_01368672_33964cuda3std6ranges3__45__cpo4swapE,(.L_9 - _ZN39_INTERNAL_65da335c_4_k_cu_01368672_33964cuda3std6ranges3__45__cpo4swapE)
_ZN39_INTERNAL_65da335c_4_k_cu_01368672_33964cuda3std6ranges3__45__cpo4swapE:
	.zero		1
.L_9:


//--------------------- .nv.constant0._ZN7cutlass13device_kernelINS_4fmha6kernel28FmhaKernelTmaWarpSpecializedINS1_10collective30FmhaMainloopTmaWarpSpecializedINS_6half_tEffN4cute5tupleIJNS7_1CILi128EEENS9_ILi64EEENS9_ILi512EEEEEENS8_IJiNS9_ILi1EEENS8_IJiiEEEEEESG_SG_NS4_12CausalFusionEJNS2_6OptionILNS2_3TagE0ENS9_ILb1EEEEENSI_ILSJ_2ESK_EEEEENS4_15FmhaFwdEpilogueIS6_fNS8_IJSB_SC_SB_EEEEENS2_23PersistentTileSchedulerEJSL_SM_EEEEEvNT_6ParamsE --------------------------
	.section	.nv.constant0._ZN7cutlass13device_kernelINS_4fmha6kernel28FmhaKernelTmaWarpSpecializedINS1_10collective30FmhaMainloopTmaWarpSpecializedINS_6half_tEffN4cute5tupleIJNS7_1CILi128EEENS9_ILi64EEENS9_ILi512EEEEEENS8_IJiNS9_ILi1EEENS8_IJiiEEEEEESG_SG_NS4_12CausalFusionEJNS2_6OptionILNS2_3TagE0ENS9_ILb1EEEEENSI_ILSJ_2ESK_EEEEENS4_15FmhaFwdEpilogueIS6_fNS8_IJSB_SC_SB_EEEEENS2_23PersistentTileSchedulerEJSL_SM_EEEEEvNT_6ParamsE,"a",@progbits
	.sectionflags	@""
	.align	4
.nv.constant0._ZN7cutlass13device_kernelINS_4fmha6kernel28FmhaKernelTmaWarpSpecializedINS1_10collective30FmhaMainloopTmaWarpSpecializedINS_6half_tEffN4cute5tupleIJNS7_1CILi128EEENS9_ILi64EEENS9_ILi512EEEEEENS8_IJiNS9_ILi1EEENS8_IJiiEEEEEESG_SG_NS4_12CausalFusionEJNS2_6OptionILNS2_3TagE0ENS9_ILb1EEEEENSI_ILSJ_2ESK_EEEEENS4_15FmhaFwdEpilogueIS6_fNS8_IJSB_SC_SB_EEEEENS2_23PersistentTileSchedulerEJSL_SM_EEEEEvNT_6ParamsE:
	.zero		2688


//--------------------- SYMBOLS --------------------------

	.type		.nv.reservedSmem.offset0,@object
	.size		.nv.reservedSmem.offset0,0x4
	.type		__assertfail,@function
